def matmul_kernel(
    a_ptr,
    b_ptr,
    c_ptr,
    M,
    N,
    K,
    stride_am,
    stride_ak,
    stride_bk,
    stride_bn,
    stride_cm,
    stride_cn,
    BLOCK_M: tl.constexpr,
    BLOCK_N: tl.constexpr,
    BLOCK_K: tl.constexpr,
    GROUP_M: tl.constexpr,
):
    pid = tl.program_id(axis=0)
    num_pid_m = tl.cdiv(M, BLOCK_M)
    num_pid_n = tl.cdiv(N, BLOCK_N)
    num_pid_in_group = GROUP_M * num_pid_n
    group_id = pid // num_pid_in_group
    first_pid_m = group_id * GROUP_M
    group_size_m = min(num_pid_m - first_pid_m, GROUP_M)
    pid_m = first_pid_m + ((pid % num_pid_in_group) % group_size_m)
    pid_n = (pid % num_pid_in_group) // group_size_m

    offs_am = (pid_m * BLOCK_M + tl.arange(0, BLOCK_M)) % M
    offs_bn = (pid_n * BLOCK_N + tl.arange(0, BLOCK_N)) % N
    offs_k = tl.arange(0, BLOCK_K)
    a_ptrs = a_ptr + offs_am[:, None] * stride_am + offs_k[None, :] * stride_ak
    b_ptrs = b_ptr + offs_k[:, None] * stride_bk + offs_bn[None, :] * stride_bn

    acc = tl.zeros((BLOCK_M, BLOCK_N), dtype=tl.float32)
    for kk in range(0, tl.cdiv(K, BLOCK_K)):
        a = tl.load(a_ptrs, mask=offs_k[None, :] < K - kk * BLOCK_K, other=0.0)
        b = tl.load(b_ptrs, mask=offs_k[:, None] < K - kk * BLOCK_K, other=0.0)
        acc = tl.dot(a, b, acc)
        a_ptrs += BLOCK_K * stride_ak
        b_ptrs += BLOCK_K * stride_bk

    c = acc.to(c_ptr.dtype.element_ty)
    offs_cm = pid_m * BLOCK_M + tl.arange(0, BLOCK_M)
    offs_cn = pid_n * BLOCK_N + tl.arange(0, BLOCK_N)
    c_ptrs = c_ptr + offs_cm[:, None] * stride_cm + offs_cn[None, :] * stride_cn
    mask = (offs_cm[:, None] < M) & (offs_cn[None, :] < N)
    tl.store(c_ptrs, c, mask=mask)

# config = {"BLOCK_K": 256, "BLOCK_M": 256, "BLOCK_N": 16, "GROUP_M": 8, "arch": "sm_80", "dtype": "bf16", "num_ctas": 1, "num_stages": 3, "num_warps": 4}
# arch = sm_80


// ===== COMPILED SASS (sm_80) =====

	.target	sm_80

	.elftype	@"ET_EXEC"


//--------------------- .note.nv.tkinfo           --------------------------
	.section	.note.nv.tkinfo,"",@"SHT_NOTE"
	.sectionflags	@"SHF_NOTE_NV_TKINFO"
	.tkinfo
        /*0018*/ 	.word	0x00000002
        /*0030*/ 	.string	""
        /*0030*/ 	.string	"ptxas"
        /*0030*/ 	.string	"Cuda compilation tools, release 13.0, V13.0.88"
        /*0030*/ 	.string	"Build cuda_13.0.r13.0/compiler.36424714_0"
        /*0030*/ 	.string	"-v  -suppress-debug-info  -lineinfo  -arch sm_80 "



//--------------------- .note.nv.cuinfo           --------------------------
	.section	.note.nv.cuinfo,"",@"SHT_NOTE"
	.sectionflags	@"SHF_NOTE_NV_CUINFO"
        /*0018*/ 	.short	0x0002
        /*001a*/ 	.short	0x0050
        /*001c*/ 	.short	0x0082
	.zero		2


//--------------------- .nv.info                  --------------------------
	.section	.nv.info,"",@"SHT_CUDA_INFO"
	.align	4


	//----- nvinfo : EIATTR_REGCOUNT
	.align		4
        /*0000*/ 	.byte	0x04, 0x2f
        /*0002*/ 	.short	(.L_1 - .L_0)
	.align		4
.L_0:
        /*0004*/ 	.word	index@(matmul_kernel)
        /*0008*/ 	.word	0x00000020


	//----- nvinfo : EIATTR_FRAME_SIZE
	.align		4
.L_1:
        /*000c*/ 	.byte	0x04, 0x11
        /*000e*/ 	.short	(.L_3 - .L_2)
	.align		4
.L_2:
        /*0010*/ 	.word	index@(matmul_kernel)
        /*0014*/ 	.word	0x00002c40


	//----- nvinfo : EIATTR_MIN_STACK_SIZE
	.align		4
.L_3:
        /*0018*/ 	.byte	0x04, 0x12
        /*001a*/ 	.short	(.L_5 - .L_4)
	.align		4
.L_4:
        /*001c*/ 	.word	index@(matmul_kernel)
        /*0020*/ 	.word	0x00002c40
.L_5:


//--------------------- .nv.info.matmul_kernel    --------------------------
	.section	.nv.info.matmul_kernel,"",@"SHT_CUDA_INFO"
	.sectionflags	@""
	.align	4


	//----- nvinfo : EIATTR_CUDA_API_VERSION
	.align		4
        /*0000*/ 	.byte	0x04, 0x37
        /*0002*/ 	.short	(.L_7 - .L_6)
.L_6:
        /*0004*/ 	.word	0x00000082


	//----- nvinfo : EIATTR_SW2861232_WAR
	.align		4
.L_7:
        /*0008*/ 	.byte	0x01, 0x35
	.zero		2


	//----- nvinfo : EIATTR_PARAM_CBANK
	.align		4
        /*000c*/ 	.byte	0x04, 0x0a
        /*000e*/ 	.short	(.L_9 - .L_8)
	.align		4
.L_8:
        /*0010*/ 	.word	index@(.nv.constant0.matmul_kernel)
        /*0014*/ 	.short	0x0160
        /*0016*/ 	.short	0x0050


	//----- nvinfo : EIATTR_CBANK_PARAM_SIZE
	.align		4
.L_9:
        /*0018*/ 	.byte	0x03, 0x19
        /*001a*/ 	.short	0x0050


	//----- nvinfo : EIATTR_KPARAM_INFO
	.align		4
        /*001c*/ 	.byte	0x04, 0x17
        /*001e*/ 	.short	(.L_11 - .L_10)
.L_10:
        /*0020*/ 	.word	0x00000000
        /*0024*/ 	.short	0x000d
        /*0026*/ 	.short	0x0048
        /*0028*/ 	.byte	0x00, 0xf4, 0x21, 0x00


	//----- nvinfo : EIATTR_KPARAM_INFO
	.align		4
.L_11:
        /*002c*/ 	.byte	0x04, 0x17
        /*002e*/ 	.short	(.L_13 - .L_12)
.L_12:
        /*0030*/ 	.word	0x00000000
        /*0034*/ 	.short	0x000c
        /*0036*/ 	.short	0x0040
        /*0038*/ 	.byte	0x00, 0xf4, 0x21, 0x00


	//----- nvinfo : EIATTR_KPARAM_INFO
	.align		4
.L_13:
        /*003c*/ 	.byte	0x04, 0x17
        /*003e*/ 	.short	(.L_15 - .L_14)
.L_14:
        /*0040*/ 	.word	0x00000000
        /*0044*/ 	.short	0x000b
        /*0046*/ 	.short	0x0038
        /*0048*/ 	.byte	0x00, 0xf0, 0x11, 0x00


	//----- nvinfo : EIATTR_KPARAM_INFO
	.align		4
.L_15:
        /*004c*/ 	.byte	0x04, 0x17
        /*004e*/ 	.short	(.L_17 - .L_16)
.L_16:
        /*0050*/ 	.word	0x00000000
        /*0054*/ 	.short	0x000a
        /*0056*/ 	.short	0x0034
        /*0058*/ 	.byte	0x00, 0xf0, 0x11, 0x00


	//----- nvinfo : EIATTR_KPARAM_INFO
	.align		4
.L_17:
        /*005c*/ 	.byte	0x04, 0x17
        /*005e*/ 	.short	(.L_19 - .L_18)
.L_18:
        /*0060*/ 	.word	0x00000000
        /*0064*/ 	.short	0x0009
        /*0066*/ 	.short	0x0030
        /*0068*/ 	.byte	0x00, 0xf0, 0x11, 0x00


	//----- nvinfo : EIATTR_KPARAM_INFO
	.align		4
.L_19:
        /*006c*/ 	.byte	0x04, 0x17
        /*006e*/ 	.short	(.L_21 - .L_20)
.L_20:
        /*0070*/ 	.word	0x00000000
        /*0074*/ 	.short	0x0008
        /*0076*/ 	.short	0x002c
        /*0078*/ 	.byte	0x00, 0xf0, 0x11, 0x00


	//----- nvinfo : EIATTR_KPARAM_INFO
	.align		4
.L_21:
        /*007c*/ 	.byte	0x04, 0x17
        /*007e*/ 	.short	(.L_23 - .L_22)
.L_22:
        /*0080*/ 	.word	0x00000000
        /*0084*/ 	.short	0x0007
        /*0086*/ 	.short	0x0028
        /*0088*/ 	.byte	0x00, 0xf0, 0x11, 0x00


	//----- nvinfo : EIATTR_KPARAM_INFO
	.align		4
.L_23:
        /*008c*/ 	.byte	0x04, 0x17
        /*008e*/ 	.short	(.L_25 - .L_24)
.L_24:
        /*0090*/ 	.word	0x00000000
        /*0094*/ 	.short	0x0006
        /*0096*/ 	.short	0x0024
        /*0098*/ 	.byte	0x00, 0xf0, 0x11, 0x00


	//----- nvinfo : EIATTR_KPARAM_INFO
	.align		4
.L_25:
        /*009c*/ 	.byte	0x04, 0x17
        /*009e*/ 	.short	(.L_27 - .L_26)
.L_26:
        /*00a0*/ 	.word	0x00000000
        /*00a4*/ 	.short	0x0005
        /*00a6*/ 	.short	0x0020
        /*00a8*/ 	.byte	0x00, 0xf0, 0x11, 0x00


	//----- nvinfo : EIATTR_KPARAM_INFO
	.align		4
.L_27:
        /*00ac*/ 	.byte	0x04, 0x17
        /*00ae*/ 	.short	(.L_29 - .L_28)
.L_28:
        /*00b0*/ 	.word	0x00000000
        /*00b4*/ 	.short	0x0004
        /*00b6*/ 	.short	0x001c
        /*00b8*/ 	.byte	0x00, 0xf0, 0x11, 0x00


	//----- nvinfo : EIATTR_KPARAM_INFO
	.align		4
.L_29:
        /*00bc*/ 	.byte	0x04, 0x17
        /*00be*/ 	.short	(.L_31 - .L_30)
.L_30:
        /*00c0*/ 	.word	0x00000000
        /*00c4*/ 	.short	0x0003
        /*00c6*/ 	.short	0x0018
        /*00c8*/ 	.byte	0x00, 0xf0, 0x11, 0x00


	//----- nvinfo : EIATTR_KPARAM_INFO
	.align		4
.L_31:
        /*00cc*/ 	.byte	0x04, 0x17
        /*00ce*/ 	.short	(.L_33 - .L_32)
.L_32:
        /*00d0*/ 	.word	0x00000000
        /*00d4*/ 	.short	0x0002
        /*00d6*/ 	.short	0x0010
        /*00d8*/ 	.byte	0x00, 0xf4, 0x21, 0x00


	//----- nvinfo : EIATTR_KPARAM_INFO
	.align		4
.L_33:
        /*00dc*/ 	.byte	0x04, 0x17
        /*00de*/ 	.short	(.L_35 - .L_34)
.L_34:
        /*00e0*/ 	.word	0x00000000
        /*00e4*/ 	.short	0x0001
        /*00e6*/ 	.short	0x0008
        /*00e8*/ 	.byte	0x00, 0xf4, 0x21, 0x00


	//----- nvinfo : EIATTR_KPARAM_INFO
	.align		4
.L_35:
        /*00ec*/ 	.byte	0x04, 0x17
        /*00ee*/ 	.short	(.L_37 - .L_36)
.L_36:
        /*00f0*/ 	.word	0x00000000
        /*00f4*/ 	.short	0x0000
        /*00f6*/ 	.short	0x0000
        /*00f8*/ 	.byte	0x00, 0xf4, 0x21, 0x00


	//----- nvinfo : EIATTR_MAXREG_COUNT
	.align		4
.L_37:
        /*00fc*/ 	.byte	0x03, 0x1b
        /*00fe*/ 	.short	0x00ff


	//----- nvinfo : EIATTR_NUM_BARRIERS
	.align		4
        /*0100*/ 	.byte	0x02, 0x4c
        /*0102*/ 	.byte	0x01
	.zero		1


	//----- nvinfo : EIATTR_ANNOTATIONS
	.align		4
        /*0104*/ 	.byte	0x04, 0x55
        /*0106*/ 	.short	(.L_39 - .L_38)


	//   ....[0]....
.L_38:
        /*0108*/ 	.word	0x00000001
        /*010c*/ 	.byte	0x90, 0x06, 0x00, 0x00, 0x01, 0x00, 0x00, 0x00, 0xc0, 0x06, 0x00, 0x00, 0x01, 0x00, 0x00, 0x00
        /* <DEDUP_REMOVED lines=3957> */
        /*f86c*/ 	.byte	0x10, 0xa7, 0x03, 0x00, 0x01, 0x00, 0x00, 0x00, 0xb0, 0xa8, 0x03, 0x00


	//----- nvinfo : EIATTR_MERCURY_ISA_VERSION
	.align		4
.L_39:
        /*f878*/ 	.byte	0x03, 0x5f
        /*f87a*/ 	.short	0x0000


	//----- nvinfo : EIATTR_EXIT_INSTR_OFFSETS
	.align		4
        /*f87c*/ 	.byte	0x04, 0x1c
        /*f87e*/ 	.short	(.L_41 - .L_40)


	//   ....[0]....
.L_40:
        /*f880*/ 	.word	0x0003b2a0


	//   ....[1]....
        /*f884*/ 	.word	0x0003b2d0


	//----- nvinfo : EIATTR_REQNTID
	.align		4
.L_41:
        /*f888*/ 	.byte	0x04, 0x10
        /*f88a*/ 	.short	(.L_43 - .L_42)
.L_42:
        /*f88c*/ 	.word	0x00000080
        /*f890*/ 	.word	0x00000001
        /*f894*/ 	.word	0x00000001
.L_43:


//--------------------- .nv.callgraph             --------------------------
	.section	.nv.callgraph,"",@"SHT_CUDA_CALLGRAPH"
	.align	4
	.sectionentsize	8
	.align		4
        /*0000*/ 	.word	0x00000000
	.align		4
        /*0004*/ 	.word	0xffffffff
	.align		4
        /*0008*/ 	.word	0x00000000
	.align		4
        /*000c*/ 	.word	0xfffffffe
	.align		4
        /*0010*/ 	.word	0x00000000
	.align		4
        /*0014*/ 	.word	0xfffffffd
	.align		4
        /*0018*/ 	.word	0x00000000
	.align		4
        /*001c*/ 	.word	0xfffffffc


//--------------------- .nv.rel.action            --------------------------
	.section	.nv.rel.action,"",@"SHT_CUDA_RELOCINFO"
	.align	8
	.sectionentsize	8
        /*0000*/ 	.byte	0x73, 0x00, 0x00, 0x00, 0x00, 0x00, 0x00, 0x00, 0x00, 0x00, 0x00, 0x11, 0x25, 0x00, 0x05, 0x36


//--------------------- .nv.constant0.matmul_kernel --------------------------
	.section	.nv.constant0.matmul_kernel,"a",@progbits
	.sectionflags	@""
	.align	4
.nv.constant0.matmul_kernel:
	.zero		432


//--------------------- .text.matmul_kernel       --------------------------
	.section	.text.matmul_kernel,"ax",@progbits
	.sectioninfo	@"SHI_REGISTERS=32"
	.align	128
        .global         matmul_kernel
        .type           matmul_kernel,@function
        .size           matmul_kernel,(.L_x_5 - matmul_kernel)
        .other          matmul_kernel,@"STO_CUDA_ENTRY STV_DEFAULT"
matmul_kernel:
.text.matmul_kernel:
[----:B------:R-:W-:Y:S02]  /*0000*/  IMAD.MOV.U32 R1, RZ, RZ, c[0x0][0x28] ;  /* 0x00000a00ff017624 */ /* 0x000fe400078e00ff */
[----:B------:R-:W-:Y:S01]  /*0010*/  ULDC.64 UR10, c[0x0][0x178] ;  /* 0x00005e00000a7ab9 */ /* 0x000fe20000000a00 */
[----:B------:R-:W0:Y:S01]  /*0020*/  S2R R4, SR_CTAID.X ;  /* 0x0000000000047919 */ /* 0x000e220000002500 */
[----:B------:R-:W-:Y:S01]  /*0030*/  UIADD3 UR4, UR11, 0xf, URZ ;  /* 0x0000000f0b047890 */ /* 0x000fe2000fffe03f */
[----:B------:R-:W1:Y:S01]  /*0040*/  S2UR UR8, SR_CTAID.X ;  /* 0x00000000000879c3 */ /* 0x000e620000002500 */
[----:B------:R-:W-:Y:S01]  /*0050*/  IADD3 R1, R1, -0x2c40, RZ ;  /* 0xffffd3c001017810 */ /* 0x000fe20007ffe0ff */
[----:B------:R-:W2:Y:S01]  /*0060*/  S2R R7, SR_TID.X ;  /* 0x0000000000077919 */ /* 0x000ea20000002100 */
[----:B------:R-:W-:-:S04]  /*0070*/  USHF.R.S32.HI UR5, URZ, 0x1f, UR4 ;  /* 0x0000001f3f057899 */ /* 0x000fc80008011404 */
[----:B------:R-:W-:-:S03]  /*0080*/  ULEA.HI UR5, UR5, UR4, URZ, 0x4 ;  /* 0x0000000405057291 */ /* 0x000fc6000f8f203f */
[----:B------:R-:W-:Y:S02]  /*0090*/  UMOV UR4, URZ ;  /* 0x0000003f00047c82 */ /* 0x000fe40008000000 */
[----:B------:R-:W-:-:S04]  /*00a0*/  USHF.R.S32.HI UR5, URZ, 0x4, UR5 ;  /* 0x000000043f057899 */ /* 0x000fc80008011405 */
[----:B------:R-:W-:-:S06]  /*00b0*/  USHF.L.U32 UR6, UR5, 0x3, URZ ;  /* 0x0000000305067899 */ /* 0x000fcc000800063f */
[----:B------:R-:W-:Y:S01]  /*00c0*/  IMAD.U32 R3, RZ, RZ, UR6 ;  /* 0x00000006ff037e24 */ /* 0x000fe2000f8e00ff */
[----:B0-----:R-:W-:Y:S02]  /*00d0*/  IABS R4, R4 ;  /* 0x0000000400047213 */ /* 0x001fe40000000000 */
[----:B--2---:R-:W-:Y:S02]  /*00e0*/  LOP3.LUT R8, R7, 0x7f, RZ, 0xc0, !PT ;  /* 0x0000007f07087812 */ /* 0x004fe400078ec0ff */
[-C--:B------:R-:W-:Y:S02]  /*00f0*/  IABS R5, R3.reuse ;  /* 0x0000000300057213 */ /* 0x080fe40000000000 */
[----:B------:R-:W-:Y:S01]  /*0100*/  IABS R6, R3 ;  /* 0x0000000300067213 */ /* 0x000fe20000000000 */
[----:B------:R-:W-:Y:S01]  /*0110*/  IMAD.MOV.U32 R3, RZ, RZ, R4 ;  /* 0x000000ffff037224 */ /* 0x000fe200078e0004 */
[----:B------:R-:W0:Y:S03]  /*0120*/  R2UR UR12, R5 ;  /* 0x00000000050c73c2 */ /* 0x000e2600000e0000 */
[----:B------:R-:W-:-:S05]  /*0130*/  IMAD.MOV R4, RZ, RZ, -R6 ;  /* 0x000000ffff047224 */ /* 0x000fca00078e0a06 */
[----:B------:R-:W2:Y:S08]  /*0140*/  R2UR UR9, R3 ;  /* 0x00000000030973c2 */ /* 0x000eb000000e0000 */
[----:B------:R-:W3:Y:S01]  /*0150*/  R2UR UR11, R4 ;  /* 0x00000000040b73c2 */ /* 0x000ee200000e0000 */
[----:B0-----:R-:W0:Y:S08]  /*0160*/  I2F.RP R0, UR12 ;  /* 0x0000000c00007d06 */ /* 0x001e300008209400 */
[----:B0-----:R-:W0:Y:S02]  /*0170*/  MUFU.RCP R0, R0 ;  /* 0x0000000000007308 */ /* 0x001e240000001000 */
[----:B0-----:R-:W-:-:S06]  /*0180*/  IADD3 R2, R0, 0xffffffe, RZ ;  /* 0x0ffffffe00027810 */ /* 0x001fcc0007ffe0ff */
[----:B------:R-:W0:Y:S02]  /*0190*/  F2I.FTZ.U32.TRUNC.NTZ R2, R2 ;  /* 0x0000000200027305 */ /* 0x000e24000021f000 */
[----:B0-----:R-:W0:Y:S02]  /*01a0*/  R2UR UR5, R2 ;  /* 0x00000000020573c2 */ /* 0x001e2400000e0000 */
[----:B0-----:R-:W-:-:S04]  /*01b0*/  UIADD3 UR7, URZ, -UR5, URZ ;  /* 0x800000053f077290 */ /* 0x001fc8000fffe03f */
[----:B------:R-:W-:-:S04]  /*01c0*/  UIMAD UR7, UR7, UR12, URZ ;  /* 0x0000000c070772a4 */ /* 0x000fc8000f8e023f */
[----:B------:R-:W-:-:S04]  /*01d0*/  UIMAD.WIDE.U32 UR4, UR5, UR7, UR4 ;  /* 0x00000007050472a5 */ /* 0x000fc8000f8e0004 */
[----:B--2---:R-:W-:-:S04]  /*01e0*/  UIMAD.WIDE.U32 UR4, UR5, UR9, URZ ;  /* 0x00000009050472a5 */ /* 0x004fc8000f8e003f */
[----:B---3--:R-:W-:-:S04]  /*01f0*/  UIMAD UR4, UR5, UR11, UR9 ;  /* 0x0000000b050472a4 */ /* 0x008fc8000f8e0209 */
[----:B------:R-:W-:-:S11]  /*0200*/  UISETP.GT.U32.AND UP1, UPT, UR12, UR4, UPT ;  /* 0x000000040c00728c */ /* 0x000fd6000bf24070 */
[----:B------:R-:W-:Y:S02]  /*0210*/  @!UP1 UIADD3 UR4, UR4, -UR12, URZ ;  /* 0x8000000c04049290 */ /* 0x000fe4000fffe03f */
[----:B------:R-:W-:Y:S02]  /*0220*/  @!UP1 UIADD3 UR5, UR5, 0x1, URZ ;  /* 0x0000000105059890 */ /* 0x000fe4000fffe03f */
[----:B------:R-:W-:Y:S02]  /*0230*/  UISETP.GE.U32.AND UP0, UPT, UR4, UR12, UPT ;  /* 0x0000000c0400728c */ /* 0x000fe4000bf06070 */
[----:B-1----:R-:W-:-:S04]  /*0240*/  ULOP3.LUT UR4, UR8, UR6, URZ, 0x3c, !UPT ;  /* 0x0000000608047292 */ /* 0x002fc8000f8e3c3f */
[----:B------:R-:W-:Y:S02]  /*0250*/  UISETP.GE.AND UP1, UPT, UR4, URZ, UPT ;  /* 0x0000003f0400728c */ /* 0x000fe4000bf26270 */
[----:B------:R-:W-:-:S03]  /*0260*/  UIADD3 UR4, UR10, 0xff, URZ ;  /* 0x000000ff0a047890 */ /* 0x000fc6000fffe03f */
[----:B------:R-:W-:Y:S02]  /*0270*/  @UP0 UIADD3 UR5, UR5, 0x1, URZ ;  /* 0x0000000105050890 */ /* 0x000fe4000fffe03f */
[----:B------:R-:W-:-:S05]  /*0280*/  UISETP.NE.AND UP0, UPT, UR6, URZ, UPT ;  /* 0x0000003f0600728c */ /* 0x000fca000bf05270 */
[----:B------:R-:W-:Y:S02]  /*0290*/  UMOV UR7, UR5 ;  /* 0x0000000500077c82 */ /* 0x000fe40008000000 */
[----:B------:R-:W-:Y:S02]  /*02a0*/  @!UP1 UIADD3 UR7, -UR7, URZ, URZ ;  /* 0x0000003f07079290 */ /* 0x000fe4000fffe13f */
[----:B------:R-:W-:Y:S02]  /*02b0*/  USHF.R.S32.HI UR5, URZ, 0x1f, UR4 ;  /* 0x0000001f3f057899 */ /* 0x000fe40008011404 */
[----:B------:R-:W-:Y:S02]  /*02c0*/  @!UP0 ULOP3.LUT UR7, URZ, UR6, URZ, 0x33, !UPT ;  /* 0x000000063f078292 */ /* 0x000fe4000f8e333f */
[----:B------:R-:W-:Y:S02]  /*02d0*/  ULEA.HI UR5, UR5, UR4, URZ, 0x8 ;  /* 0x0000000405057291 */ /* 0x000fe4000f8f403f */
[----:B------:R-:W-:-:S02]  /*02e0*/  USHF.L.U32 UR9, UR7, 0x3, URZ ;  /* 0x0000000307097899 */ /* 0x000fc4000800063f */
[----:B------:R-:W-:Y:S02]  /*02f0*/  UIADD3 UR7, -UR7, URZ, URZ ;  /* 0x0000003f07077290 */ /* 0x000fe4000fffe13f */
[----:B------:R-:W-:Y:S02]  /*0300*/  ULEA.HI.SX32 UR5, UR5, -UR9, 0x18 ;  /* 0x8000000905057291 */ /* 0x000fe4000f8fc23f */
[----:B------:R-:W-:Y:S02]  /*0310*/  UIMAD UR11, UR6, UR7, UR8 ;  /* 0x00000007060b72a4 */ /* 0x000fe4000f8e0208 */
[----:B------:R-:W-:Y:S02]  /*0320*/  UISETP.LT.AND UP0, UPT, UR5, 0x8, UPT ;  /* 0x000000080500788c */ /* 0x000fe4000bf01270 */
[----:B------:R-:W-:Y:S02]  /*0330*/  UMOV UR4, URZ ;  /* 0x0000003f00047c82 */ /* 0x000fe40008000000 */
[----:B------:R-:W-:Y:S01]  /*0340*/  USEL UR10, UR5, 0x8, UP0 ;  /* 0x00000008050a7887 */ /* 0x000fe20008000000 */
[----:B------:R-:W-:-:S05]  /*0350*/  IMAD.U32 R4, RZ, RZ, UR11 ;  /* 0x0000000bff047e24 */ /* 0x000fca000f8e00ff */
[----:B------:R-:W-:Y:S01]  /*0360*/  IMAD.U32 R3, RZ, RZ, UR10 ;  /* 0x0000000aff037e24 */ /* 0x000fe2000f8e00ff */
[----:B------:R-:W-:-:S04]  /*0370*/  IABS R4, R4 ;  /* 0x0000000400047213 */ /* 0x000fc80000000000 */
[-C--:B------:R-:W-:Y:S02]  /*0380*/  IABS R5, R3.reuse ;  /* 0x0000000300057213 */ /* 0x080fe40000000000 */
[----:B------:R-:W-:Y:S01]  /*0390*/  IABS R6, R3 ;  /* 0x0000000300067213 */ /* 0x000fe20000000000 */
[----:B------:R-:W-:Y:S01]  /*03a0*/  IMAD.MOV.U32 R3, RZ, RZ, R4 ;  /* 0x000000ffff037224 */ /* 0x000fe200078e0004 */
[----:B------:R-:W0:Y:S08]  /*03b0*/  R2UR UR12, R5 ;  /* 0x00000000050c73c2 */ /* 0x000e3000000e0000 */
[----:B------:R-:W1:Y:S01]  /*03c0*/  R2UR UR7, R3 ;  /* 0x00000000030773c2 */ /* 0x000e6200000e0000 */
[----:B0-----:R-:W0:Y:S08]  /*03d0*/  I2F.RP R0, UR12 ;  /* 0x0000000c00007d06 */ /* 0x001e300008209400 */
[----:B0-----:R-:W0:Y:S02]  /*03e0*/  MUFU.RCP R0, R0 ;  /* 0x0000000000007308 */ /* 0x001e240000001000 */
[----:B0-----:R-:W-:Y:S01]  /*03f0*/  IADD3 R2, R0, 0xffffffe, RZ ;  /* 0x0ffffffe00027810 */ /* 0x001fe20007ffe0ff */
[----:B------:R-:W-:-:S04]  /*0400*/  IMAD.MOV R0, RZ, RZ, -R6 ;  /* 0x000000ffff007224 */ /* 0x000fc800078e0a06 */
[----:B------:R-:W0:Y:S01]  /*0410*/  R2UR UR8, R0 ;  /* 0x00000000000873c2 */ /* 0x000e2200000e0000 */
[----:B------:R-:W2:Y:S07]  /*0420*/  F2I.FTZ.U32.TRUNC.NTZ R2, R2 ;  /* 0x0000000200027305 */ /* 0x000eae000021f000 */
[----:B--2---:R-:W2:Y:S02]  /*0430*/  R2UR UR5, R2 ;  /* 0x00000000020573c2 */ /* 0x004ea400000e0000 */
[----:B--2---:R-:W-:-:S04]  /*0440*/  UIADD3 UR6, URZ, -UR5, URZ ;  /* 0x800000053f067290 */ /* 0x004fc8000fffe03f */
[----:B------:R-:W-:-:S04]  /*0450*/  UIMAD UR6, UR6, UR12, URZ ;  /* 0x0000000c060672a4 */ /* 0x000fc8000f8e023f */
[----:B------:R-:W-:-:S03]  /*0460*/  UIMAD.WIDE.U32 UR4, UR5, UR6, UR4 ;  /* 0x00000006050472a5 */ /* 0x000fc6000f8e0004 */
[----:B------:R-:W-:Y:S02]  /*0470*/  UMOV UR6, 0xff ;  /* 0x000000ff00067882 */ /* 0x000fe40000000000 */
[----:B-1----:R-:W-:-:S04]  /*0480*/  UIMAD.WIDE.U32 UR4, UR5, UR7, URZ ;  /* 0x00000007050472a5 */ /* 0x002fc8000f8e003f */
[----:B0-----:R-:W-:-:S04]  /*0490*/  UIMAD UR4, UR5, UR8, UR7 ;  /* 0x00000008050472a4 */ /* 0x001fc8000f8e0207 */
[----:B------:R-:W-:-:S11]  /*04a0*/  UISETP.GT.U32.AND UP1, UPT, UR12, UR4, UPT ;  /* 0x000000040c00728c */ /* 0x000fd6000bf24070 */
[----:B------:R-:W-:Y:S02]  /*04b0*/  @!UP1 UIADD3 UR4, UR4, -UR12, URZ ;  /* 0x8000000c04049290 */ /* 0x000fe4000fffe03f */
[----:B------:R-:W-:Y:S02]  /*04c0*/  @!UP1 UIADD3 UR5, UR5, 0x1, URZ ;  /* 0x0000000105059890 */ /* 0x000fe4000fffe03f */
[----:B------:R-:W-:Y:S02]  /*04d0*/  UISETP.GE.U32.AND UP0, UPT, UR4, UR12, UPT ;  /* 0x0000000c0400728c */ /* 0x000fe4000bf06070 */
[----:B------:R-:W-:-:S04]  /*04e0*/  ULOP3.LUT UR4, UR11, UR10, URZ, 0x3c, !UPT ;  /* 0x0000000a0b047292 */ /* 0x000fc8000f8e3c3f */
[----:B------:R-:W-:-:S03]  /*04f0*/  UISETP.GE.AND UP1, UPT, UR4, URZ, UPT ;  /* 0x0000003f0400728c */ /* 0x000fc6000bf26270 */
[----:B------:R-:W-:Y:S02]  /*0500*/  ULDC UR4, c[0x0][0x180] ;  /* 0x0000600000047ab9 */ /* 0x000fe40000000800 */
[----:B------:R-:W-:Y:S02]  /*0510*/  @UP0 UIADD3 UR5, UR5, 0x1, URZ ;  /* 0x0000000105050890 */ /* 0x000fe4000fffe03f */
[----:B------:R-:W-:Y:S02]  /*0520*/  UISETP.NE.AND UP0, UPT, UR10, URZ, UPT ;  /* 0x0000003f0a00728c */ /* 0x000fe4000bf05270 */
[----:B------:R-:W-:Y:S02]  /*0530*/  UIADD3 UR6, UR6, UR4, URZ ;  /* 0x0000000406067290 */ /* 0x000fe4000fffe03f */
[----:B------:R-:W-:-:S07]  /*0540*/  @!UP1 UIADD3 UR5, -UR5, URZ, URZ ;  /* 0x0000003f05059290 */ /* 0x000fce000fffe13f */
[----:B------:R-:W-:Y:S02]  /*0550*/  @!UP0 ULOP3.LUT UR5, URZ, UR10, URZ, 0x33, !UPT ;  /* 0x0000000a3f058292 */ /* 0x000fe4000f8e333f */
[----:B------:R-:W-:Y:S02]  /*0560*/  UISETP.GT.AND UP0, UPT, UR6, 0xff, UPT ;  /* 0x000000ff0600788c */ /* 0x000fe4000bf04270 */
[----:B------:R-:W-:Y:S02]  /*0570*/  UIADD3 UR4, -UR5, URZ, URZ ;  /* 0x0000003f05047290 */ /* 0x000fe4000fffe13f */
[----:B------:R-:W-:Y:S02]  /*0580*/  USHF.L.U32 UR7, UR5, 0x4, URZ ;  /* 0x0000000405077899 */ /* 0x000fe4000800063f */
[----:B------:R-:W-:Y:S01]  /*0590*/  UIMAD UR4, UR10, UR4, UR11 ;  /* 0x000000040a0472a4 */ /* 0x000fe2000f8e020b */
[----:B------:R-:W-:Y:S01]  /*05a0*/  PLOP3.LUT P0, PT, PT, PT, UP0, 0x80, 0x0 ;  /* 0x000000000000781c */ /* 0x000fe20003f0f008 */
[----:B------:R-:W-:-:S02]  /*05b0*/  UIADD3 UR11, UR7, 0x1, URZ ;  /* 0x00000001070b7890 */ /* 0x000fc4000fffe03f */
[----:B------:R-:W-:Y:S02]  /*05c0*/  UIADD3 UR4, UR9, UR4, URZ ;  /* 0x0000000409047290 */ /* 0x000fe4000fffe03f */
[----:B------:R-:W-:Y:S02]  /*05d0*/  UIADD3 UR12, UR7, 0x2, URZ ;  /* 0x00000002070c7890 */ /* 0x000fe4000fffe03f */
[----:B------:R-:W-:Y:S02]  /*05e0*/  USHF.L.U32 UR5, UR4, 0x8, URZ ;  /* 0x0000000804057899 */ /* 0x000fe4000800063f */
[----:B------:R-:W-:Y:S01]  /*05f0*/  IMAD.U32 R0, RZ, RZ, UR4 ;  /* 0x00000004ff007e24 */ /* 0x000fe2000f8e00ff */
[----:B------:R-:W-:Y:S02]  /*0600*/  UIADD3 UR13, UR7, 0x3, URZ ;  /* 0x00000003070d7890 */ /* 0x000fe4000fffe03f */
[----:B------:R-:W-:Y:S01]  /*0610*/  UIADD3 UR14, UR7, 0x4, URZ ;  /* 0x00000004070e7890 */ /* 0x000fe2000fffe03f */
[----:B------:R-:W-:Y:S01]  /*0620*/  IMAD.U32 R2, RZ, RZ, UR5 ;  /* 0x00000005ff027e24 */ /* 0x000fe2000f8e00ff */
[----:B------:R-:W-:Y:S01]  /*0630*/  PRMT R0, R8, 0x6540, R0 ;  /* 0x0000654008007816 */ /* 0x000fe20000000000 */
[----:B------:R-:W-:-:S02]  /*0640*/  UIADD3 UR15, UR7, 0x5, URZ ;  /* 0x00000005070f7890 */ /* 0x000fc4000fffe03f */
[----:B------:R-:W-:Y:S01]  /*0650*/  UIADD3 UR16, UR7, 0x6, URZ ;  /* 0x0000000607107890 */ /* 0x000fe2000fffe03f */
[----:B------:R-:W-:Y:S01]  /*0660*/  LOP3.LUT R2, R2, 0x80, R8, 0xfe, !PT ;  /* 0x0000008002027812 */ /* 0x000fe200078efe08 */
[----:B------:R-:W-:Y:S02]  /*0670*/  UIADD3 UR17, UR7, 0x7, URZ ;  /* 0x0000000707117890 */ /* 0x000fe4000fffe03f */
[----:B------:R-:W-:Y:S02]  /*0680*/  UIADD3 UR18, UR7, 0x8, URZ ;  /* 0x0000000807127890 */ /* 0x000fe4000fffe03f */
[----:B------:R0:W-:Y:S01]  /*0690*/  STL [R1+0x192c], R2 ;  /* 0x00192c0201007387 */ /* 0x0001e20000100800 */
[----:B------:R-:W-:Y:S02]  /*06a0*/  UIADD3 UR19, UR7, 0x9, URZ ;  /* 0x0000000907137890 */ /* 0x000fe4000fffe03f */
[----:B------:R-:W-:Y:S01]  /*06b0*/  UIADD3 UR20, UR7, 0xa, URZ ;  /* 0x0000000a07147890 */ /* 0x000fe2000fffe03f */
[----:B------:R0:W-:Y:S01]  /*06c0*/  STL [R1+0x1930], R0 ;  /* 0x0019300001007387 */ /* 0x0001e20000100800 */
[----:B------:R-:W-:-:S02]  /*06d0*/  UIADD3 UR21, UR7, 0xb, URZ ;  /* 0x0000000b07157890 */ /* 0x000fc4000fffe03f */
[----:B------:R-:W-:Y:S02]  /*06e0*/  UIADD3 UR22, UR7, 0xc, URZ ;  /* 0x0000000c07167890 */ /* 0x000fe4000fffe03f */
[----:B------:R-:W-:Y:S02]  /*06f0*/  UIADD3 UR23, UR7, 0xd, URZ ;  /* 0x0000000d07177890 */ /* 0x000fe4000fffe03f */
[----:B------:R-:W-:Y:S02]  /*0700*/  UIADD3 UR24, UR7, 0xe, URZ ;  /* 0x0000000e07187890 */ /* 0x000fe4000fffe03f */
[----:B------:R-:W-:Y:S02]  /*0710*/  UIADD3 UR25, UR7, 0xf, URZ ;  /* 0x0000000f07197890 */ /* 0x000fe4000fffe03f */
[----:B------:R-:W-:Y:S01]  /*0720*/  ULDC.64 UR8, c[0x0][0x118] ;  /* 0x0000460000087ab9 */ /* 0x000fe20000000a00 */
[----:B------:R-:W-:Y:S05]  /*0730*/  @P0 BRA `(.L_x_0) ;  /* 0x000000b000000947 */ /* 0x000fea0003800000 */
[----:B0-----:R-:W-:Y:S01]  /*0740*/  IMAD.SHL.U32 R0, R7, 0x100, RZ ;  /* 0x0000010007007824 */ /* 0x001fe200078e00ff */
[----:B------:R-:W-:Y:S01]  /*0750*/  CS2R R16, SRZ ;  /* 0x0000000000107805 */ /* 0x000fe2000001ff00 */
[----:B------:R-:W-:Y:S01]  /*0760*/  CS2R R18, SRZ ;  /* 0x0000000000127805 */ /* 0x000fe2000001ff00 */
[----:B------:R-:W-:Y:S01]  /*0770*/  CS2R R12, SRZ ;  /* 0x00000000000c7805 */ /* 0x000fe2000001ff00 */
[----:B------:R-:W-:Y:S01]  /*0780*/  CS2R R14, SRZ ;  /* 0x00000000000e7805 */ /* 0x000fe2000001ff00 */
[----:B------:R0:W-:Y:S01]  /*0790*/  STL [R1+0x1938], R0 ;  /* 0x0019380001007387 */ /* 0x0001e20000100800 */
[----:B------:R-:W-:Y:S01]  /*07a0*/  CS2R R8, SRZ ;  /* 0x0000000000087805 */ /* 0x000fe2000001ff00 */
[----:B------:R-:W-:Y:S01]  /*07b0*/  CS2R R10, SRZ ;  /* 0x00000000000a7805 */ /* 0x000fe2000001ff00 */
[----:B------:R-:W-:Y:S01]  /*07c0*/  CS2R R4, SRZ ;  /* 0x0000000000047805 */ /* 0x000fe2000001ff00 */
[----:B------:R-:W-:Y:S01]  /*07d0*/  CS2R R6, SRZ ;  /* 0x0000000000067805 */ /* 0x000fe2000001ff00 */
[----:B------:R-:W-:Y:S05]  /*07e0*/  BRA `(.L_x_1) ;  /* 0x00039c4000007947 */ /* 0x000fea0003800000 */
.L_x_0:
[----:B0-----:R-:W-:Y:S01]  /*07f0*/  IABS R10, c[0x0][0x178] ;  /* 0x00005e00000a7a13 */ /* 0x001fe20000000000 */
[----:B------:R-:W-:Y:S01]  /*0800*/  IMAD.MOV.U32 R18, RZ, RZ, R0 ;  /* 0x000000ffff127224 */ /* 0x000fe200078e0000 */
[----:B------:R-:W-:Y:S01]  /*0810*/  IABS R9, c[0x0][0x17c] ;  /* 0x00005f0000097a13 */ /* 0x000fe20000000000 */
[----:B------:R-:W-:Y:S01]  /*0820*/  IMAD.MOV.U32 R19, RZ, RZ, R2 ;  /* 0x000000ffff137224 */ /* 0x000fe200078e0002 */
[----:B------:R-:W0:Y:S01]  /*0830*/  I2F.RP R0, R10 ;  /* 0x0000000a00007306 */ /* 0x000e220000209400 */
[----:B------:R-:W-:Y:S01]  /*0840*/  IABS R20, UR24 ;  /* 0x0000001800147c13 */ /* 0x000fe20008000000 */
[----:B------:R-:W1:Y:S01]  /*0850*/  S2R R15, SR_TID.X ;  /* 0x00000000000f7919 */ /* 0x000e620000002100 */
[----:B------:R-:W-:-:S02]  /*0860*/  IABS R8, R18 ;  /* 0x0000001200087213 */ /* 0x000fc40000000000 */
[----:B------:R-:W-:Y:S02]  /*0870*/  IABS R11, R19 ;  /* 0x00000013000b7213 */ /* 0x000fe40000000000 */
[----:B------:R-:W-:Y:S01]  /*0880*/  IABS R22, UR22 ;  /* 0x0000001600167c13 */ /* 0x000fe20008000000 */
[----:B------:R-:W2:Y:S01]  /*0890*/  I2F.RP R6, R9 ;  /* 0x0000000900067306 */ /* 0x000ea20000209400 */
[----:B------:R-:W-:Y:S02]  /*08a0*/  IABS R13, UR19 ;  /* 0x00000013000d7c13 */ /* 0x000fe40008000000 */
[----:B------:R-:W-:Y:S02]  /*08b0*/  IABS R24, UR20 ;  /* 0x0000001400187c13 */ /* 0x000fe40008000000 */
[----:B------:R-:W-:Y:S02]  /*08c0*/  IABS R26, UR18 ;  /* 0x00000012001a7c13 */ /* 0x000fe40008000000 */
[----:B------:R-:W-:Y:S01]  /*08d0*/  IABS R28, UR16 ;  /* 0x00000010001c7c13 */ /* 0x000fe20008000000 */
[----:B0-----:R-:W0:Y:S01]  /*08e0*/  MUFU.RCP R0, R0 ;  /* 0x0000000000007308 */ /* 0x001e220000001000 */
[----:B------:R-:W-:-:S07]  /*08f0*/  IABS R14, UR13 ;  /* 0x0000000d000e7c13 */ /* 0x000fce0008000000 */
[----:B--2---:R-:W2:Y:S01]  /*0900*/  MUFU.RCP R6, R6 ;  /* 0x0000000600067308 */ /* 0x004ea20000001000 */
[----:B0-----:R-:W-:-:S07]  /*0910*/  IADD3 R4, R0, 0xffffffe, RZ ;  /* 0x0ffffffe00047810 */ /* 0x001fce0007ffe0ff */
[----:B------:R0:W3:Y:S01]  /*0920*/  F2I.FTZ.U32.TRUNC.NTZ R5, R4 ;  /* 0x0000000400057305 */ /* 0x0000e2000021f000 */
[----:B--2---:R-:W-:-:S07]  /*0930*/  IADD3 R2, R6, 0xffffffe, RZ ;  /* 0x0ffffffe06027810 */ /* 0x004fce0007ffe0ff */
[----:B------:R2:W4:Y:S01]  /*0940*/  F2I.FTZ.U32.TRUNC.NTZ R3, R2 ;  /* 0x0000000200037305 */ /* 0x000522000021f000 */
[----:B0-----:R-:W-:Y:S02]  /*0950*/  IMAD.MOV.U32 R4, RZ, RZ, RZ ;  /* 0x000000ffff047224 */ /* 0x001fe400078e00ff */
[----:B---3--:R-:W-:Y:S02]  /*0960*/  IMAD.MOV R7, RZ, RZ, -R5 ;  /* 0x000000ffff077224 */ /* 0x008fe400078e0a05 */
[----:B--2---:R-:W-:Y:S02]  /*0970*/  IMAD.MOV.U32 R2, RZ, RZ, RZ ;  /* 0x000000ffff027224 */ /* 0x004fe400078e00ff */
[----:B------:R-:W-:Y:S02]  /*0980*/  IMAD R7, R7, R10, RZ ;  /* 0x0000000a07077224 */ /* 0x000fe400078e02ff */
[----:B----4-:R-:W-:Y:S02]  /*0990*/  IMAD.MOV R12, RZ, RZ, -R3 ;  /* 0x000000ffff0c7224 */ /* 0x010fe400078e0a03 */
[----:B------:R-:W-:Y:S01]  /*09a0*/  IMAD.HI.U32 R0, R5, R7, R4 ;  /* 0x0000000705007227 */ /* 0x000fe200078e0004 */
[----:B------:R-:W-:-:S03]  /*09b0*/  IABS R4, UR25 ;  /* 0x0000001900047c13 */ /* 0x000fc60008000000 */
[----:B------:R-:W-:Y:S02]  /*09c0*/  IMAD R5, R12, R9, RZ ;  /* 0x000000090c057224 */ /* 0x000fe400078e02ff */
[----:B------:R-:W-:Y:S02]  /*09d0*/  IMAD.MOV.U32 R7, RZ, RZ, R8 ;  /* 0x000000ffff077224 */ /* 0x000fe400078e0008 */
[----:B------:R-:W-:-:S04]  /*09e0*/  IMAD.HI.U32 R5, R3, R5, R2 ;  /* 0x0000000503057227 */ /* 0x000fc800078e0002 */
[----:B------:R-:W-:-:S04]  /*09f0*/  IMAD.HI.U32 R2, R0, R7, RZ ;  /* 0x0000000700027227 */ /* 0x000fc800078e00ff */
[----:B------:R-:W-:-:S04]  /*0a00*/  IMAD.HI.U32 R0, R0, R11, RZ ;  /* 0x0000000b00007227 */ /* 0x000fc800078e00ff */
[----:B------:R-:W-:-:S04]  /*0a10*/  IMAD.HI.U32 R3, R5, R4, RZ ;  /* 0x0000000405037227 */ /* 0x000fc800078e00ff */
[----:B------:R-:W-:Y:S02]  /*0a20*/  IMAD.MOV R2, RZ, RZ, -R2 ;  /* 0x000000ffff027224 */ /* 0x000fe400078e0a02 */
[----:B------:R-:W-:Y:S02]  /*0a30*/  IMAD.MOV R0, RZ, RZ, -R0 ;  /* 0x000000ffff007224 */ /* 0x000fe400078e0a00 */
[----:B------:R-:W-:Y:S02]  /*0a40*/  IMAD.MOV R6, RZ, RZ, -R3 ;  /* 0x000000ffff067224 */ /* 0x000fe400078e0a03 */
[C---:B------:R-:W-:Y:S01]  /*0a50*/  IMAD R3, R10.reuse, R2, R7 ;  /* 0x000000020a037224 */ /* 0x040fe200078e0207 */
[----:B------:R-:W-:Y:S01]  /*0a60*/  IABS R7, UR21 ;  /* 0x0000001500077c13 */ /* 0x000fe20008000000 */
[C---:B------:R-:W-:Y:S02]  /*0a70*/  IMAD R2, R10.reuse, R0, R11 ;  /* 0x000000000a027224 */ /* 0x040fe400078e020b */
[----:B------:R-:W-:Y:S01]  /*0a80*/  IMAD R0, R9, R6, R4 ;  /* 0x0000000609007224 */ /* 0x000fe200078e0204 */
[----:B------:R-:W-:Y:S01]  /*0a90*/  IABS R4, UR23 ;  /* 0x0000001700047c13 */ /* 0x000fe20008000000 */
[----:B------:R-:W-:Y:S01]  /*0aa0*/  IMAD.HI.U32 R6, R5, R20, RZ ;  /* 0x0000001405067227 */ /* 0x000fe200078e00ff */
[----:B------:R-:W-:-:S02]  /*0ab0*/  ISETP.GT.U32.AND P0, PT, R10, R3, PT ;  /* 0x000000030a00720c */ /* 0x000fc40003f04070 */
[----:B------:R-:W-:Y:S01]  /*0ac0*/  ISETP.GT.U32.AND P1, PT, R10, R2, PT ;  /* 0x000000020a00720c */ /* 0x000fe20003f24070 */
[----:B------:R-:W-:Y:S01]  /*0ad0*/  IMAD.MOV R11, RZ, RZ, -R6 ;  /* 0x000000ffff0b7224 */ /* 0x000fe200078e0a06 */
[----:B------:R-:W-:Y:S01]  /*0ae0*/  ISETP.GT.U32.AND P5, PT, R9, R0, PT ;  /* 0x000000000900720c */ /* 0x000fe20003fa4070 */
[----:B------:R-:W-:Y:S02]  /*0af0*/  IMAD.MOV.U32 R6, RZ, RZ, R7 ;  /* 0x000000ffff067224 */ /* 0x000fe400078e0007 */
[----:B------:R-:W-:-:S04]  /*0b00*/  IMAD.HI.U32 R8, R5, R22, RZ ;  /* 0x0000001605087227 */ /* 0x000fc800078e00ff */
[----:B------:R-:W-:Y:S02]  /*0b10*/  IMAD R20, R9, R11, R20 ;  /* 0x0000000b09147224 */ /* 0x000fe400078e0214 */
[----:B------:R-:W-:-:S03]  /*0b20*/  IMAD.HI.U32 R7, R5, R4, RZ ;  /* 0x0000000405077227 */ /* 0x000fc600078e00ff */
[----:B------:R-:W-:Y:S01]  /*0b30*/  ISETP.GT.U32.AND P4, PT, R9, R20, PT ;  /* 0x000000140900720c */ /* 0x000fe20003f84070 */
[----:B------:R-:W-:-:S04]  /*0b40*/  IMAD.HI.U32 R11, R5, R6, RZ ;  /* 0x00000006050b7227 */ /* 0x000fc800078e00ff */
[----:B------:R-:W-:Y:S02]  /*0b50*/  IMAD.MOV R8, RZ, RZ, -R8 ;  /* 0x000000ffff087224 */ /* 0x000fe400078e0a08 */
[----:B------:R-:W-:Y:S02]  /*0b60*/  IMAD.MOV R7, RZ, RZ, -R7 ;  /* 0x000000ffff077224 */ /* 0x000fe400078e0a07 */
[----:B------:R-:W-:Y:S02]  /*0b70*/  IMAD.MOV R11, RZ, RZ, -R11 ;  /* 0x000000ffff0b7224 */ /* 0x000fe400078e0a0b */
[C---:B------:R-:W-:Y:S02]  /*0b80*/  IMAD R22, R9.reuse, R8, R22 ;  /* 0x0000000809167224 */ /* 0x040fe400078e0216 */
[----:B------:R-:W-:Y:S02]  /*0b90*/  IMAD.MOV.U32 R8, RZ, RZ, R13 ;  /* 0x000000ffff087224 */ /* 0x000fe400078e000d */
[C---:B------:R-:W-:Y:S01]  /*0ba0*/  IMAD R21, R9.reuse, R7, R4 ;  /* 0x0000000709157224 */ /* 0x040fe200078e0204 */
[----:B------:R-:W-:Y:S01]  /*0bb0*/  IABS R7, UR15 ;  /* 0x0000000f00077c13 */ /* 0x000fe20008000000 */
[----:B------:R-:W-:Y:S01]  /*0bc0*/  IMAD R23, R9, R11, R6 ;  /* 0x0000000b09177224 */ /* 0x000fe200078e0206 */
[----:B------:R-:W-:Y:S01]  /*0bd0*/  IABS R4, UR17 ;  /* 0x0000001100047c13 */ /* 0x000fe20008000000 */
[----:B------:R-:W-:Y:S01]  /*0be0*/  IMAD.HI.U32 R6, R5, R8, RZ ;  /* 0x0000000805067227 */ /* 0x000fe200078e00ff */
[----:B------:R-:W-:-:S03]  /*0bf0*/  ISETP.GT.U32.AND P3, PT, R9, R22, PT ;  /* 0x000000160900720c */ /* 0x000fc60003f64070 */
[----:B------:R-:W-:-:S04]  /*0c00*/  IMAD.HI.U32 R12, R5, R24, RZ ;  /* 0x00000018050c7227 */ /* 0x000fc800078e00ff */
[----:B------:R-:W-:Y:S02]  /*0c10*/  IMAD.MOV R25, RZ, RZ, -R6 ;  /* 0x000000ffff197224 */ /* 0x000fe400078e0a06 */
[----:B------:R-:W-:Y:S02]  /*0c20*/  IMAD.MOV R12, RZ, RZ, -R12 ;  /* 0x000000ffff0c7224 */ /* 0x000fe400078e0a0c */
[----:B------:R-:W-:Y:S02]  /*0c30*/  IMAD.MOV.U32 R6, RZ, RZ, R7 ;  /* 0x000000ffff067224 */ /* 0x000fe400078e0007 */
[----:B------:R-:W-:-:S04]  /*0c40*/  IMAD.HI.U32 R7, R5, R26, RZ ;  /* 0x0000001a05077227 */ /* 0x000fc800078e00ff */
[----:B------:R-:W-:-:S04]  /*0c50*/  IMAD.HI.U32 R11, R5, R4, RZ ;  /* 0x00000004050b7227 */ /* 0x000fc800078e00ff */
[----:B------:R-:W-:Y:S02]  /*0c60*/  IMAD R24, R9, R12, R24 ;  /* 0x0000000c09187224 */ /* 0x000fe400078e0218 */
[----:B------:R-:W-:Y:S01]  /*0c70*/  IMAD.MOV R12, RZ, RZ, -R7 ;  /* 0x000000ffff0c7224 */ /* 0x000fe200078e0a07 */
[----:B------:R-:W-:Y:S01]  /*0c80*/  IABS R7, UR7 ;  /* 0x0000000700077c13 */ /* 0x000fe20008000000 */
[----:B------:R-:W-:Y:S02]  /*0c90*/  IMAD.MOV R11, RZ, RZ, -R11 ;  /* 0x000000ffff0b7224 */ /* 0x000fe400078e0a0b */
[----:B------:R-:W-:Y:S01]  /*0ca0*/  @!P0 IMAD.IADD R3, R3, 0x1, -R10 ;  /* 0x0000000103038824 */ /* 0x000fe200078e0a0a */
[C---:B------:R-:W-:Y:S01]  /*0cb0*/  ISETP.GT.U32.AND P0, PT, R9.reuse, R21, PT ;  /* 0x000000150900720c */ /* 0x040fe20003f04070 */
[----:B------:R-:W-:Y:S02]  /*0cc0*/  IMAD R27, R9, R11, R4 ;  /* 0x0000000b091b7224 */ /* 0x000fe400078e0204 */
[----:B------:R-:W-:Y:S01]  /*0cd0*/  IMAD.MOV.U32 R4, RZ, RZ, R7 ;  /* 0x000000ffff047224 */ /* 0x000fe200078e0007 */
[----:B------:R-:W-:Y:S01]  /*0ce0*/  ISETP.GT.U32.AND P2, PT, R10, R3, PT ;  /* 0x000000030a00720c */ /* 0x000fe20003f44070 */
[----:B------:R-:W-:-:S02]  /*0cf0*/  @!P1 IMAD.IADD R2, R2, 0x1, -R10 ;  /* 0x0000000102029824 */ /* 0x000fc400078e0a0a */
[----:B------:R-:W-:-:S03]  /*0d00*/  IMAD.HI.U32 R7, R5, R4, RZ ;  /* 0x0000000405077227 */ /* 0x000fc600078e00ff */
[----:B------:R-:W-:Y:S01]  /*0d10*/  ISETP.GT.U32.AND P1, PT, R10, R2, PT ;  /* 0x000000020a00720c */ /* 0x000fe20003f24070 */
[----:B------:R-:W-:Y:S02]  /*0d20*/  IMAD.MOV R7, RZ, RZ, -R7 ;  /* 0x000000ffff077224 */ /* 0x000fe400078e0a07 */
[--C-:B------:R-:W-:Y:S02]  /*0d30*/  @!P5 IMAD.IADD R0, R0, 0x1, -R9.reuse ;  /* 0x000000010000d824 */ /* 0x100fe400078e0a09 */
[----:B------:R-:W-:Y:S02]  /*0d40*/  IMAD R4, R9, R7, R4 ;  /* 0x0000000709047224 */ /* 0x000fe400078e0204 */
[----:B------:R-:W-:Y:S01]  /*0d50*/  @!P2 IMAD.IADD R3, R3, 0x1, -R10 ;  /* 0x000000010303a824 */ /* 0x000fe200078e0a0a */
[C---:B------:R-:W-:Y:S01]  /*0d60*/  ISETP.GT.U32.AND P2, PT, R9.reuse, R23, PT ;  /* 0x000000170900720c */ /* 0x040fe20003f44070 */
[--C-:B------:R-:W-:Y:S01]  /*0d70*/  @!P4 IMAD.IADD R20, R20, 0x1, -R9.reuse ;  /* 0x000000011414c824 */ /* 0x100fe200078e0a09 */
[----:B------:R-:W-:Y:S01]  /*0d80*/  ISETP.GT.U32.AND P6, PT, R9, R4, PT ;  /* 0x000000040900720c */ /* 0x000fe20003fc4070 */
[--C-:B------:R-:W-:Y:S01]  /*0d90*/  @!P0 IMAD.IADD R21, R21, 0x1, -R9.reuse ;  /* 0x0000000115158824 */ /* 0x100fe200078e0a09 */
[C---:B------:R-:W-:Y:S01]  /*0da0*/  ISETP.GT.U32.AND P4, PT, R9.reuse, R0, PT ;  /* 0x000000000900720c */ /* 0x040fe20003f84070 */
[----:B------:R-:W-:Y:S01]  /*0db0*/  @!P3 IMAD.IADD R22, R22, 0x1, -R9 ;  /* 0x000000011616b824 */ /* 0x000fe200078e0a09 */
[----:B------:R-:W-:Y:S01]  /*0dc0*/  ISETP.GT.U32.AND P0, PT, R9, R20, PT ;  /* 0x000000140900720c */ /* 0x000fe20003f04070 */
[----:B------:R-:W-:Y:S01]  /*0dd0*/  IMAD.HI.U32 R29, R5, R6, RZ ;  /* 0x00000006051d7227 */ /* 0x000fe200078e00ff */
[----:B------:R-:W-:-:S03]  /*0de0*/  ISETP.GT.U32.AND P3, PT, R9, R21, PT ;  /* 0x000000150900720c */ /* 0x000fc60003f64070 */
[----:B------:R-:W-:Y:S01]  /*0df0*/  @!P1 IMAD.IADD R2, R2, 0x1, -R10 ;  /* 0x0000000102029824 */ /* 0x000fe200078e0a0a */
[C---:B------:R-:W-:Y:S01]  /*0e00*/  ISETP.GT.U32.AND P1, PT, R9.reuse, R24, PT ;  /* 0x000000180900720c */ /* 0x040fe20003f24070 */
[----:B------:R-:W-:Y:S01]  /*0e10*/  IMAD R25, R9, R25, R8 ;  /* 0x0000001909197224 */ /* 0x000fe200078e0208 */
[----:B-1----:R-:W-:Y:S01]  /*0e20*/  LOP3.LUT R10, R15, 0x7, RZ, 0xc0, !PT ;  /* 0x000000070f0a7812 */ /* 0x002fe200078ec0ff */
[--C-:B------:R-:W-:Y:S02]  /*0e30*/  @!P6 IMAD.IADD R4, R4, 0x1, -R9.reuse ;  /* 0x000000010404e824 */ /* 0x100fe400078e0a09 */
[----:B------:R-:W-:Y:S01]  /*0e40*/  @!P2 IMAD.IADD R23, R23, 0x1, -R9 ;  /* 0x000000011717a824 */ /* 0x000fe200078e0a09 */
[----:B------:R-:W-:Y:S01]  /*0e50*/  ISETP.GT.U32.AND P2, PT, R9, R22, PT ;  /* 0x000000160900720c */ /* 0x000fe20003f44070 */
[----:B------:R-:W-:Y:S01]  /*0e60*/  IMAD.HI.U32 R8, R5, R28, RZ ;  /* 0x0000001c05087227 */ /* 0x000fe200078e00ff */
[----:B------:R-:W-:-:S03]  /*0e70*/  ISETP.GT.U32.AND P5, PT, R9, R4, PT ;  /* 0x000000040900720c */ /* 0x000fc60003fa4070 */
[----:B------:R-:W-:Y:S02]  /*0e80*/  IMAD.MOV R29, RZ, RZ, -R29 ;  /* 0x000000ffff1d7224 */ /* 0x000fe400078e0a1d */
[----:B------:R-:W-:Y:S02]  /*0e90*/  IMAD.MOV R8, RZ, RZ, -R8 ;  /* 0x000000ffff087224 */ /* 0x000fe400078e0a08 */
[C---:B------:R-:W-:Y:S01]  /*0ea0*/  IMAD R26, R9.reuse, R12, R26 ;  /* 0x0000000c091a7224 */ /* 0x040fe200078e021a */
[----:B------:R-:W-:Y:S01]  /*0eb0*/  IABS R12, UR11 ;  /* 0x0000000b000c7c13 */ /* 0x000fe20008000000 */
[C---:B------:R-:W-:Y:S01]  /*0ec0*/  IMAD R29, R9.reuse, R29, R6 ;  /* 0x0000001d091d7224 */ /* 0x040fe200078e0206 */
[----:B------:R-:W-:Y:S01]  /*0ed0*/  IABS R6, UR12 ;  /* 0x0000000c00067c13 */ /* 0x000fe20008000000 */
[C---:B------:R-:W-:Y:S01]  /*0ee0*/  IMAD R28, R9.reuse, R8, R28 ;  /* 0x00000008091c7224 */ /* 0x040fe200078e021c */
[----:B------:R-:W-:Y:S01]  /*0ef0*/  IABS R8, UR14 ;  /* 0x0000000e00087c13 */ /* 0x000fe20008000000 */
[--C-:B------:R-:W-:Y:S01]  /*0f00*/  @!P5 IMAD.IADD R4, R4, 0x1, -R9.reuse ;  /* 0x000000010404d824 */ /* 0x100fe200078e0a09 */
[C---:B------:R-:W-:Y:S01]  /*0f10*/  ISETP.GT.U32.AND P5, PT, R9.reuse, R25, PT ;  /* 0x000000190900720c */ /* 0x040fe20003fa4070 */
[--C-:B------:R-:W-:Y:S01]  /*0f20*/  @!P4 IMAD.IADD R0, R0, 0x1, -R9.reuse ;  /* 0x000000010000c824 */ /* 0x100fe200078e0a09 */
[C---:B------:R-:W-:Y:S01]  /*0f30*/  ISETP.GT.U32.AND P4, PT, R9.reuse, R26, PT ;  /* 0x0000001a0900720c */ /* 0x040fe20003f84070 */
[----:B------:R-:W-:Y:S01]  /*0f40*/  @!P0 IMAD.IADD R20, R20, 0x1, -R9 ;  /* 0x0000000114148824 */ /* 0x000fe200078e0a09 */
[----:B------:R-:W-:Y:S01]  /*0f50*/  ISETP.GT.U32.AND P0, PT, R9, R27, PT ;  /* 0x0000001b0900720c */ /* 0x000fe20003f04070 */
[----:B------:R-:W-:-:S04]  /*0f60*/  IMAD.HI.U32 R7, R5, R14, RZ ;  /* 0x0000000e05077227 */ /* 0x000fc800078e00ff */
[----:B------:R-:W-:-:S04]  /*0f70*/  IMAD.HI.U32 R11, R5, R6, RZ ;  /* 0x00000006050b7227 */ /* 0x000fc800078e00ff */
[--C-:B------:R-:W-:Y:S01]  /*0f80*/  @!P1 IMAD.IADD R24, R24, 0x1, -R9.reuse ;  /* 0x0000000118189824 */ /* 0x100fe200078e0a09 */
[C---:B------:R-:W-:Y:S01]  /*0f90*/  ISETP.GT.U32.AND P1, PT, R9.reuse, R23, PT ;  /* 0x000000170900720c */ /* 0x040fe20003f24070 */
[----:B------:R-:W-:Y:S01]  /*0fa0*/  @!P2 IMAD.IADD R22, R22, 0x1, -R9 ;  /* 0x000000011616a824 */ /* 0x000fe200078e0a09 */
[----:B------:R-:W-:Y:S01]  /*0fb0*/  ISETP.GT.U32.AND P2, PT, R9, R29, PT ;  /* 0x0000001d0900720c */ /* 0x000fe20003f44070 */
[----:B------:R-:W-:Y:S01]  /*0fc0*/  IMAD.HI.U32 R13, R5, R8, RZ ;  /* 0x00000008050d7227 */ /* 0x000fe200078e00ff */
[----:B------:R-:W-:-:S03]  /*0fd0*/  ISETP.GT.U32.AND P6, PT, R9, R24, PT ;  /* 0x000000180900720c */ /* 0x000fc60003fc4070 */
[----:B------:R-:W-:Y:S02]  /*0fe0*/  IMAD.MOV R7, RZ, RZ, -R7 ;  /* 0x000000ffff077224 */ /* 0x000fe400078e0a07 */
[----:B------:R-:W-:Y:S02]  /*0ff0*/  IMAD.MOV R11, RZ, RZ, -R11 ;  /* 0x000000ffff0b7224 */ /* 0x000fe400078e0a0b */
[----:B------:R-:W-:Y:S02]  /*1000*/  IMAD.MOV R13, RZ, RZ, -R13 ;  /* 0x000000ffff0d7224 */ /* 0x000fe400078e0a0d */
[C---:B------:R-:W-:Y:S02]  /*1010*/  IMAD R7, R9.reuse, R7, R14 ;  /* 0x0000000709077224 */ /* 0x040fe400078e020e */
[----:B------:R-:W-:Y:S02]  /*1020*/  IMAD R6, R9, R11, R6 ;  /* 0x0000000b09067224 */ /* 0x000fe400078e0206 */
[----:B------:R-:W-:Y:S01]  /*1030*/  @!P3 IMAD.IADD R21, R21, 0x1, -R9 ;  /* 0x000000011515b824 */ /* 0x000fe200078e0a09 */
[----:B------:R-:W-:Y:S01]  /*1040*/  ISETP.GT.U32.AND P3, PT, R9, R28, PT ;  /* 0x0000001c0900720c */ /* 0x000fe20003f64070 */
[----:B------:R-:W-:-:S04]  /*1050*/  IMAD.HI.U32 R5, R5, R12, RZ ;  /* 0x0000000c05057227 */ /* 0x000fc800078e00ff */
[----:B------:R-:W-:Y:S02]  /*1060*/  IMAD R8, R9, R13, R8 ;  /* 0x0000000d09087224 */ /* 0x000fe400078e0208 */
[--C-:B------:R-:W-:Y:S01]  /*1070*/  @!P5 IMAD.IADD R25, R25, 0x1, -R9.reuse ;  /* 0x000000011919d824 */ /* 0x100fe200078e0a09 */
[----:B------:R-:W-:Y:S01]  /*1080*/  ISETP.GT.U32.AND P5, PT, R9, R7, PT ;  /* 0x000000070900720c */ /* 0x000fe20003fa4070 */
[--C-:B------:R-:W-:Y:S02]  /*1090*/  @!P4 IMAD.IADD R26, R26, 0x1, -R9.reuse ;  /* 0x000000011a1ac824 */ /* 0x100fe400078e0a09 */
[----:B------:R-:W-:Y:S01]  /*10a0*/  @!P0 IMAD.IADD R27, R27, 0x1, -R9 ;  /* 0x000000011b1b8824 */ /* 0x000fe200078e0a09 */
[C---:B------:R-:W-:Y:S01]  /*10b0*/  ISETP.GT.U32.AND P0, PT, R9.reuse, R6, PT ;  /* 0x000000060900720c */ /* 0x040fe20003f04070 */
[----:B------:R-:W-:Y:S01]  /*10c0*/  IMAD.MOV R5, RZ, RZ, -R5 ;  /* 0x000000ffff057224 */ /* 0x000fe200078e0a05 */
[----:B------:R-:W-:Y:S01]  /*10d0*/  ISETP.GT.U32.AND P4, PT, R9, R26, PT ;  /* 0x0000001a0900720c */ /* 0x000fe20003f84070 */
[--C-:B------:R-:W-:Y:S01]  /*10e0*/  @!P1 IMAD.IADD R23, R23, 0x1, -R9.reuse ;  /* 0x0000000117179824 */ /* 0x100fe200078e0a09 */
[----:B------:R-:W-:Y:S01]  /*10f0*/  ISETP.GT.U32.AND P1, PT, R9, R8, PT ;  /* 0x000000080900720c */ /* 0x000fe20003f24070 */
[----:B------:R-:W-:Y:S01]  /*1100*/  @!P2 IMAD.IADD R29, R29, 0x1, -R9 ;  /* 0x000000011d1da824 */ /* 0x000fe200078e0a09 */
[C---:B------:R-:W-:Y:S01]  /*1110*/  ISETP.GT.U32.AND P2, PT, R9.reuse, R27, PT ;  /* 0x0000001b0900720c */ /* 0x040fe20003f44070 */
[----:B------:R-:W-:-:S02]  /*1120*/  IMAD R5, R9, R5, R12 ;  /* 0x0000000509057224 */ /* 0x000fc400078e020c */
[--C-:B------:R-:W-:Y:S02]  /*1130*/  @!P3 IMAD.IADD R28, R28, 0x1, -R9.reuse ;  /* 0x000000011c1cb824 */ /* 0x100fe400078e0a09 */
[--C-:B------:R-:W-:Y:S01]  /*1140*/  @!P5 IMAD.IADD R7, R7, 0x1, -R9.reuse ;  /* 0x000000010707d824 */ /* 0x100fe200078e0a09 */
[C---:B------:R-:W-:Y:S01]  /*1150*/  ISETP.GT.U32.AND P3, PT, R9.reuse, R5, PT ;  /* 0x000000050900720c */ /* 0x040fe20003f64070 */
[--C-:B------:R-:W-:Y:S01]  /*1160*/  @!P0 IMAD.IADD R6, R6, 0x1, -R9.reuse ;  /* 0x0000000106068824 */ /* 0x100fe200078e0a09 */
[----:B------:R-:W-:Y:S01]  /*1170*/  ISETP.GE.AND P0, PT, R18, RZ, PT ;  /* 0x000000ff1200720c */ /* 0x000fe20003f06270 */
[--C-:B------:R-:W-:Y:S01]  /*1180*/  @!P4 IMAD.IADD R26, R26, 0x1, -R9.reuse ;  /* 0x000000011a1ac824 */ /* 0x100fe200078e0a09 */
[C---:B------:R-:W-:Y:S01]  /*1190*/  ISETP.GT.U32.AND P4, PT, R9.reuse, R7, PT ;  /* 0x000000070900720c */ /* 0x040fe20003f84070 */
[--C-:B------:R-:W-:Y:S01]  /*11a0*/  @!P1 IMAD.IADD R8, R8, 0x1, -R9.reuse ;  /* 0x0000000108089824 */ /* 0x100fe200078e0a09 */
[----:B------:R-:W-:Y:S01]  /*11b0*/  ISETP.GT.U32.AND P1, PT, R9, R28, PT ;  /* 0x0000001c0900720c */ /* 0x000fe20003f24070 */
[----:B------:R-:W-:Y:S01]  /*11c0*/  @!P2 IMAD.IADD R27, R27, 0x1, -R9 ;  /* 0x000000011b1ba824 */ /* 0x000fe200078e0a09 */
[----:B------:R-:W-:Y:S01]  /*11d0*/  ISETP.GT.U32.AND P2, PT, R9, R6, PT ;  /* 0x000000060900720c */ /* 0x000fe20003f44070 */
[----:B------:R-:W-:Y:S01]  /*11e0*/  IMAD.SHL.U32 R11, R15, 0x2, RZ ;  /* 0x000000020f0b7824 */ /* 0x000fe200078e00ff */
[----:B------:R-:W-:Y:S01]  /*11f0*/  ISETP.GT.U32.AND P5, PT, R9, R29, PT ;  /* 0x0000001d0900720c */ /* 0x000fe20003fa4070 */
[----:B------:R-:W-:-:S02]  /*1200*/  IMAD R12, R10, 0x210, RZ ;  /* 0x000002100a0c7824 */ /* 0x000fc400078e02ff */
[--C-:B------:R-:W-:Y:S01]  /*1210*/  @!P3 IMAD.IADD R5, R5, 0x1, -R9.reuse ;  /* 0x000000010505b824 */ /* 0x100fe200078e0a09 */
[----:B------:R-:W-:Y:S01]  /*1220*/  ISETP.GE.AND P3, PT, R19, RZ, PT ;  /* 0x000000ff1300720c */ /* 0x000fe20003f66270 */
[--C-:B------:R-:W-:Y:S01]  /*1230*/  @!P6 IMAD.IADD R24, R24, 0x1, -R9.reuse ;  /* 0x000000011818e824 */ /* 0x100fe200078e0a09 */
[----:B------:R-:W-:Y:S01]  /*1240*/  LOP3.LUT R10, R11, 0x10, RZ, 0xc0, !PT ;  /* 0x000000100b0a7812 */ /* 0x000fe200078ec0ff */
[----:B------:R-:W0:Y:S01]  /*1250*/  S2R R19, SR_TID.X ;  /* 0x0000000000137919 */ /* 0x000e220000002100 */
[----:B------:R-:W-:Y:S01]  /*1260*/  ISETP.GT.U32.AND P6, PT, R9, R25, PT ;  /* 0x000000190900720c */ /* 0x000fe20003fc4070 */
[----:B------:R-:W-:Y:S01]  /*1270*/  @!P1 IMAD.IADD R28, R28, 0x1, -R9 ;  /* 0x000000011c1c9824 */ /* 0x000fe200078e0a09 */
[----:B------:R-:W-:Y:S01]  /*1280*/  LOP3.LUT R13, R10, 0x60, R15, 0xf8, !PT ;  /* 0x000000600a0d7812 */ /* 0x000fe200078ef80f */
[--C-:B------:R-:W-:Y:S01]  /*1290*/  @!P4 IMAD.IADD R7, R7, 0x1, -R9.reuse ;  /* 0x000000010707c824 */ /* 0x100fe200078e0a09 */
[----:B------:R-:W-:Y:S01]  /*12a0*/  ISETP.GT.U32.AND P1, PT, R9, R5, PT ;  /* 0x000000050900720c */ /* 0x000fe20003f24070 */
[----:B------:R-:W-:Y:S01]  /*12b0*/  @!P2 IMAD.IADD R6, R6, 0x1, -R9 ;  /* 0x000000010606a824 */ /* 0x000fe200078e0a09 */
[----:B------:R-:W-:Y:S01]  /*12c0*/  LOP3.LUT R10, R12, 0x30, R11, 0x78, !PT ;  /* 0x000000300c0a7812 */ /* 0x000fe200078e780b */
[----:B------:R-:W-:Y:S01]  /*12d0*/  IMAD.MOV.U32 R11, RZ, RZ, R2 ;  /* 0x000000ffff0b7224 */ /* 0x000fe200078e0002 */
[----:B------:R-:W-:Y:S01]  /*12e0*/  ISETP.LE.AND P4, PT, RZ, UR24, PT ;  /* 0x00000018ff007c0c */ /* 0x000fe2000bf83270 */
[----:B------:R-:W-:Y:S01]  /*12f0*/  @!P0 IMAD.MOV R3, RZ, RZ, -R3 ;  /* 0x000000ffff038224 */ /* 0x000fe200078e0a03 */
[----:B------:R-:W-:Y:S01]  /*1300*/  ISETP.LE.AND P2, PT, RZ, UR21, PT ;  /* 0x00000015ff007c0c */ /* 0x000fe2000bf43270 */
[----:B------:R-:W-:Y:S01]  /*1310*/  @!P3 IMAD.MOV R11, RZ, RZ, -R11 ;  /* 0x000000ffff0bb224 */ /* 0x000fe200078e0a0b */
[----:B------:R-:W-:Y:S01]  /*1320*/  ISETP.LE.AND P0, PT, RZ, UR23, PT ;  /* 0x00000017ff007c0c */ /* 0x000fe2000bf03270 */
[--C-:B------:R-:W-:Y:S01]  /*1330*/  @!P5 IMAD.IADD R29, R29, 0x1, -R9.reuse ;  /* 0x000000011d1dd824 */ /* 0x100fe200078e0a09 */
[----:B------:R-:W-:Y:S01]  /*1340*/  ISETP.LE.AND P3, PT, RZ, UR22, PT ;  /* 0x00000016ff007c0c */ /* 0x000fe2000bf63270 */
[--C-:B------:R-:W-:Y:S01]  /*1350*/  @!P6 IMAD.IADD R25, R25, 0x1, -R9.reuse ;  /* 0x000000011919e824 */ /* 0x100fe200078e0a09 */
[----:B------:R-:W-:Y:S01]  /*1360*/  ISETP.NE.AND P5, PT, RZ, c[0x0][0x178], PT ;  /* 0x00005e00ff007a0c */ /* 0x000fe20003fa5270 */
[----:B------:R-:W-:Y:S01]  /*1370*/  @!P1 IMAD.IADD R5, R5, 0x1, -R9 ;  /* 0x0000000105059824 */ /* 0x000fe200078e0a09 */
[----:B------:R-:W-:Y:S01]  /*1380*/  LOP3.LUT R2, RZ, c[0x0][0x178], RZ, 0x33, !PT ;  /* 0x00005e00ff027a12 */ /* 0x000fe200078e33ff */
[----:B------:R1:W-:Y:S01]  /*1390*/  STL [R1+0x330], R10 ;  /* 0x0003300a01007387 */ /* 0x0003e20000100800 */
[----:B------:R-:W-:Y:S01]  /*13a0*/  ISETP.GT.U32.AND P6, PT, R9, R8, PT ;  /* 0x000000080900720c */ /* 0x000fe20003fc4070 */
[----:B------:R-:W-:Y:S01]  /*13b0*/  @!P4 IMAD.MOV R20, RZ, RZ, -R20 ;  /* 0x000000ffff14c224 */ /* 0x000fe200078e0a14 */
[C---:B------:R-:W-:Y:S01]  /*13c0*/  SEL R3, R2.reuse, R3, !P5 ;  /* 0x0000000302037207 */ /* 0x040fe20006800000 */
[----:B------:R-:W-:Y:S01]  /*13d0*/  @!P2 IMAD.MOV R23, RZ, RZ, -R23 ;  /* 0x000000ffff17a224 */ /* 0x000fe200078e0a17 */
[----:B------:R-:W-:Y:S01]  /*13e0*/  SEL R2, R2, R11, !P5 ;  /* 0x0000000b02027207 */ /* 0x000fe20006800000 */
[----:B------:R-:W-:Y:S01]  /*13f0*/  @!P0 IMAD.MOV R21, RZ, RZ, -R21 ;  /* 0x000000ffff158224 */ /* 0x000fe200078e0a15 */
[----:B------:R-:W-:Y:S01]  /*1400*/  ISETP.LE.AND P1, PT, RZ, UR20, PT ;  /* 0x00000014ff007c0c */ /* 0x000fe2000bf23270 */
[----:B------:R-:W-:Y:S01]  /*1410*/  @!P3 IMAD.MOV R22, RZ, RZ, -R22 ;  /* 0x000000ffff16b224 */ /* 0x000fe200078e0a16 */
[----:B------:R-:W-:-:S02]  /*1420*/  ISETP.LE.AND P5, PT, RZ, UR19, PT ;  /* 0x00000013ff007c0c */ /* 0x000fc4000bfa3270 */
[----:B------:R-:W-:Y:S02]  /*1430*/  ISETP.LE.AND P4, PT, RZ, UR18, PT ;  /* 0x00000012ff007c0c */ /* 0x000fe4000bf83270 */
[----:B------:R-:W-:Y:S01]  /*1440*/  ISETP.LE.AND P2, PT, RZ, UR15, PT ;  /* 0x0000000fff007c0c */ /* 0x000fe2000bf43270 */
[----:B------:R-:W-:Y:S01]  /*1450*/  @!P6 IMAD.IADD R8, R8, 0x1, -R9 ;  /* 0x000000010808e824 */ /* 0x000fe200078e0a09 */
[----:B------:R-:W-:Y:S02]  /*1460*/  ISETP.LE.AND P0, PT, RZ, UR17, PT ;  /* 0x00000011ff007c0c */ /* 0x000fe4000bf03270 */
[----:B------:R-:W-:Y:S02]  /*1470*/  ISETP.LE.AND P3, PT, RZ, UR16, PT ;  /* 0x00000010ff007c0c */ /* 0x000fe4000bf63270 */
[----:B0-----:R-:W-:Y:S01]  /*1480*/  LOP3.LUT R19, R19, 0x7f, RZ, 0xc0, !PT ;  /* 0x0000007f13137812 */ /* 0x001fe200078ec0ff */
[----:B------:R-:W-:Y:S01]  /*1490*/  @!P1 IMAD.MOV R24, RZ, RZ, -R24 ;  /* 0x000000ffff189224 */ /* 0x000fe200078e0a18 */
[----:B------:R-:W-:Y:S01]  /*14a0*/  ISETP.LE.AND P6, PT, RZ, UR25, PT ;  /* 0x00000019ff007c0c */ /* 0x000fe2000bfc3270 */
[----:B------:R-:W-:Y:S01]  /*14b0*/  @!P5 IMAD.MOV R25, RZ, RZ, -R25 ;  /* 0x000000ffff19d224 */ /* 0x000fe200078e0a19 */
[----:B------:R-:W-:Y:S01]  /*14c0*/  LOP3.LUT R19, R19, 0x80, RZ, 0xfc, !PT ;  /* 0x0000008013137812 */ /* 0x000fe200078efcff */
[----:B------:R-:W-:Y:S01]  /*14d0*/  @!P4 IMAD.MOV R26, RZ, RZ, -R26 ;  /* 0x000000ffff1ac224 */ /* 0x000fe200078e0a1a */
[----:B------:R-:W-:Y:S01]  /*14e0*/  ISETP.LE.AND P1, PT, RZ, UR14, PT ;  /* 0x0000000eff007c0c */ /* 0x000fe2000bf23270 */
[----:B------:R-:W-:Y:S01]  /*14f0*/  @!P2 IMAD.MOV R29, RZ, RZ, -R29 ;  /* 0x000000ffff1da224 */ /* 0x000fe200078e0a1d */
[----:B------:R-:W-:Y:S01]  /*1500*/  ISETP.LE.AND P5, PT, RZ, UR13, PT ;  /* 0x0000000dff007c0c */ /* 0x000fe2000bfa3270 */
[----:B------:R-:W-:Y:S01]  /*1510*/  IMAD R9, R19, c[0x0][0x18c], RZ ;  /* 0x0000630013097a24 */ /* 0x000fe200078e02ff */
[----:B------:R-:W-:Y:S01]  /*1520*/  ISETP.LE.AND P4, PT, RZ, UR12, PT ;  /* 0x0000000cff007c0c */ /* 0x000fe2000bf83270 */
[----:B------:R-:W-:Y:S01]  /*1530*/  @!P0 IMAD.MOV R27, RZ, RZ, -R27 ;  /* 0x000000ffff1b8224 */ /* 0x000fe200078e0a1b */
[----:B------:R-:W-:Y:S01]  /*1540*/  ISETP.LE.AND P2, PT, RZ, UR7, PT ;  /* 0x00000007ff007c0c */ /* 0x000fe2000bf43270 */
[----:B------:R-:W-:Y:S01]  /*1550*/  @!P3 IMAD.MOV R28, RZ, RZ, -R28 ;  /* 0x000000ffff1cb224 */ /* 0x000fe200078e0a1c */
[----:B------:R-:W-:Y:S01]  /*1560*/  ISETP.LE.AND P0, PT, RZ, UR11, PT ;  /* 0x0000000bff007c0c */ /* 0x000fe2000bf03270 */
[----:B------:R-:W-:Y:S01]  /*1570*/  @!P6 IMAD.MOV R0, RZ, RZ, -R0 ;  /* 0x000000ffff00e224 */ /* 0x000fe200078e0a00 */
[----:B------:R-:W-:-:S02]  /*1580*/  LEA R18, P3, R9, c[0x0][0x168], 0x1 ;  /* 0x00005a0009127a11 */ /* 0x000fc400078608ff */
[----:B-1----:R-:W-:Y:S01]  /*1590*/  LOP3.LUT R10, R12, R13, RZ, 0x3c, !PT ;  /* 0x0000000d0c0a7212 */ /* 0x002fe200078e3cff */
[----:B------:R-:W-:Y:S01]  /*15a0*/  @!P1 IMAD.MOV R8, RZ, RZ, -R8 ;  /* 0x000000ffff089224 */ /* 0x000fe200078e0a08 */
[----:B------:R-:W-:Y:S01]  /*15b0*/  LEA.HI.X.SX32 R19, R9, c[0x0][0x16c], 0x1, P3 ;  /* 0x00005b0009137a11 */ /* 0x000fe200018f0eff */
[----:B------:R-:W-:Y:S01]  /*15c0*/  @!P5 IMAD.MOV R7, RZ, RZ, -R7 ;  /* 0x000000ffff07d224 */ /* 0x000fe200078e0a07 */
[----:B------:R-:W-:Y:S01]  /*15d0*/  ISETP.NE.AND P3, PT, RZ, c[0x0][0x17c], PT ;  /* 0x00005f00ff007a0c */ /* 0x000fe20003f65270 */
[----:B------:R-:W-:Y:S01]  /*15e0*/  @!P4 IMAD.MOV R6, RZ, RZ, -R6 ;  /* 0x000000ffff06c224 */ /* 0x000fe200078e0a06 */
[----:B------:R-:W-:Y:S01]  /*15f0*/  LOP3.LUT R9, RZ, c[0x0][0x17c], RZ, 0x33, !PT ;  /* 0x00005f00ff097a12 */ /* 0x000fe200078e33ff */
[----:B------:R-:W-:Y:S01]  /*1600*/  @!P2 IMAD.MOV R4, RZ, RZ, -R4 ;  /* 0x000000ffff04a224 */ /* 0x000fe200078e0a04 */
[----:B------:R0:W-:Y:S01]  /*1610*/  STL [R1+0xa4], R10 ;  /* 0x0000a40a01007387 */ /* 0x0001e20000100800 */
[----:B------:R-:W-:Y:S01]  /*1620*/  @!P0 IMAD.MOV R5, RZ, RZ, -R5 ;  /* 0x000000ffff058224 */ /* 0x000fe200078e0a05 */
[----:B------:R-:W-:-:S02]  /*1630*/  SEL R0, R9, R0, !P3 ;  /* 0x0000000009007207 */ /* 0x000fc40005800000 */
[C---:B------:R-:W-:Y:S01]  /*1640*/  SEL R20, R9.reuse, R20, !P3 ;  /* 0x0000001409147207 */ /* 0x040fe20005800000 */
[----:B------:R-:W-:Y:S01]  /*1650*/  STL [R1+0x90], R3 ;  /* 0x0000900301007387 */ /* 0x000fe20000100800 */
[C---:B------:R-:W-:Y:S01]  /*1660*/  SEL R8, R9.reuse, R8, !P3 ;  /* 0x0000000809087207 */ /* 0x040fe20005800000 */
[----:B------:R-:W-:Y:S01]  /*1670*/  IMAD R0, R0, c[0x0][0x190], RZ ;  /* 0x0000640000007a24 */ /* 0x000fe200078e02ff */
[C---:B------:R-:W-:Y:S01]  /*1680*/  SEL R7, R9.reuse, R7, !P3 ;  /* 0x0000000709077207 */ /* 0x040fe20005800000 */
[----:B------:R-:W-:Y:S01]  /*1690*/  IMAD R20, R20, c[0x0][0x190], RZ ;  /* 0x0000640014147a24 */ /* 0x000fe200078e02ff */
[C---:B------:R-:W-:Y:S01]  /*16a0*/  SEL R6, R9.reuse, R6, !P3 ;  /* 0x0000000609067207 */ /* 0x040fe20005800000 */
[----:B------:R-:W-:Y:S01]  /*16b0*/  IMAD R12, R8, c[0x0][0x190], RZ ;  /* 0x00006400080c7a24 */ /* 0x000fe200078e02ff */
[----:B------:R-:W-:Y:S01]  /*16c0*/  SEL R4, R9, R4, !P3 ;  /* 0x0000000409047207 */ /* 0x000fe20005800000 */
[----:B0-----:R-:W-:Y:S01]  /*16d0*/  IMAD R10, R7, c[0x0][0x190], RZ ;  /* 0x00006400070a7a24 */ /* 0x001fe200078e02ff */
[C---:B------:R-:W-:Y:S01]  /*16e0*/  SEL R21, R9.reuse, R21, !P3 ;  /* 0x0000001509157207 */ /* 0x040fe20005800000 */
[----:B------:R-:W-:Y:S01]  /*16f0*/  IMAD R11, R6, c[0x0][0x190], RZ ;  /* 0x00006400060b7a24 */ /* 0x000fe200078e02ff */
[C---:B------:R-:W-:Y:S01]  /*1700*/  SEL R5, R9.reuse, R5, !P3 ;  /* 0x0000000509057207 */ /* 0x040fe20005800000 */
[----:B------:R-:W-:Y:S01]  /*1710*/  IMAD R8, R4, c[0x0][0x190], RZ ;  /* 0x0000640004087a24 */ /* 0x000fe200078e02ff */
[C---:B------:R-:W-:Y:S01]  /*1720*/  SEL R22, R9.reuse, R22, !P3 ;  /* 0x0000001609167207 */ /* 0x040fe20005800000 */
[--C-:B------:R-:W-:Y:S01]  /*1730*/  IMAD.WIDE R6, R0, 0x2, R18.reuse ;  /* 0x0000000200067825 */ /* 0x100fe200078e0212 */
[C---:B------:R-:W-:Y:S01]  /*1740*/  SEL R23, R9.reuse, R23, !P3 ;  /* 0x0000001709177207 */ /* 0x040fe20005800000 */
[----:B------:R-:W-:Y:S01]  /*1750*/  STL [R1+0x94], R2 ;  /* 0x0000940201007387 */ /* 0x000fe20000100800 */
[----:B------:R-:W-:Y:S01]  /*1760*/  SEL R24, R9, R24, !P3 ;  /* 0x0000001809187207 */ /* 0x000fe20005800000 */
[----:B------:R-:W-:Y:S01]  /*1770*/  IMAD R21, R21, c[0x0][0x190], RZ ;  /* 0x0000640015157a24 */ /* 0x000fe200078e02ff */
[----:B------:R-:W-:Y:S01]  /*1780*/  SEL R25, R9, R25, !P3 ;  /* 0x0000001909197207 */ /* 0x000fe20005800000 */
[----:B------:R-:W-:Y:S01]  /*1790*/  IMAD R13, R5, c[0x0][0x190], RZ ;  /* 0x00006400050d7a24 */ /* 0x000fe200078e02ff */
[C---:B------:R-:W-:Y:S01]  /*17a0*/  SEL R26, R9.reuse, R26, !P3 ;  /* 0x0000001a091a7207 */ /* 0x040fe20005800000 */
[----:B------:R-:W-:Y:S01]  /*17b0*/  IMAD R22, R22, c[0x0][0x190], RZ ;  /* 0x0000640016167a24 */ /* 0x000fe200078e02ff */
[C---:B------:R-:W-:Y:S01]  /*17c0*/  SEL R27, R9.reuse, R27, !P3 ;  /* 0x0000001b091b7207 */ /* 0x040fe20005800000 */
[----:B------:R-:W-:Y:S01]  /*17d0*/  IMAD.WIDE R4, R20, 0x2, R18 ;  /* 0x0000000214047825 */ /* 0x000fe200078e0212 */
[C---:B------:R-:W-:Y:S01]  /*17e0*/  SEL R28, R9.reuse, R28, !P3 ;  /* 0x0000001c091c7207 */ /* 0x040fe20005800000 */
[----:B------:R0:W-:Y:S01]  /*17f0*/  STL [R1+0xa0], R8 ;  /* 0x0000a00801007387 */ /* 0x0001e20000100800 */
[----:B------:R-:W-:Y:S01]  /*1800*/  SEL R29, R9, R29, !P3 ;  /* 0x0000001d091d7207 */ /* 0x000fe20005800000 */
[----:B------:R-:W-:Y:S01]  /*1810*/  IMAD R23, R23, c[0x0][0x190], RZ ;  /* 0x0000640017177a24 */ /* 0x000fe200078e02ff */
[----:B------:R-:W-:Y:S01]  /*1820*/  LOP3.LUT R15, R15, 0x7f, RZ, 0xc0, !PT ;  /* 0x0000007f0f0f7812 */ /* 0x000fe200078ec0ff */
[----:B------:R1:W-:Y:S01]  /*1830*/  STL.64 [R1+0x80], R6 ;  /* 0x0000800601007387 */ /* 0x0003e20000100a00 */
[----:B------:R-:W-:-:S02]  /*1840*/  IMAD R24, R24, c[0x0][0x190], RZ ;  /* 0x0000640018187a24 */ /* 0x000fc400078e02ff */
[----:B------:R-:W-:Y:S01]  /*1850*/  IMAD R25, R25, c[0x0][0x190], RZ ;  /* 0x0000640019197a24 */ /* 0x000fe200078e02ff */
[----:B------:R2:W-:Y:S01]  /*1860*/  STL.64 [R1+0x78], R4 ;  /* 0x0000780401007387 */ /* 0x0005e20000100a00 */
[----:B------:R-:W-:Y:S02]  /*1870*/  IMAD R27, R27, c[0x0][0x190], RZ ;  /* 0x000064001b1b7a24 */ /* 0x000fe400078e02ff */
[----:B0-----:R-:W-:-:S04]  /*1880*/  IMAD.WIDE R8, R21, 0x2, R18 ;  /* 0x0000000215087825 */ /* 0x001fc800078e0212 */
[----:B------:R-:W-:Y:S01]  /*1890*/  IMAD R26, R26, c[0x0][0x190], RZ ;  /* 0x000064001a1a7a24 */ /* 0x000fe200078e02ff */
[----:B------:R0:W-:Y:S01]  /*18a0*/  STL.64 [R1+0x70], R8 ;  /* 0x0000700801007387 */ /* 0x0001e20000100a00 */
[----:B-1----:R-:W-:-:S04]  /*18b0*/  IMAD.WIDE R6, R22, 0x2, R18 ;  /* 0x0000000216067825 */ /* 0x002fc800078e0212 */
[--C-:B--2---:R-:W-:Y:S01]  /*18c0*/  IMAD.WIDE R4, R23, 0x2, R18.reuse ;  /* 0x0000000217047825 */ /* 0x104fe200078e0212 */
[----:B------:R1:W-:Y:S03]  /*18d0*/  STL.64 [R1+0x68], R6 ;  /* 0x0000680601007387 */ /* 0x0003e60000100a00 */
[--C-:B------:R-:W-:Y:S01]  /*18e0*/  IMAD.WIDE R16, R27, 0x2, R18.reuse ;  /* 0x000000021b107825 */ /* 0x100fe200078e0212 */
[----:B------:R2:W-:Y:S03]  /*18f0*/  STL.64 [R1+0x38], R4 ;  /* 0x0000380401007387 */ /* 0x0005e60000100a00 */
[----:B0-----:R-:W-:-:S04]  /*1900*/  IMAD.WIDE R8, R24, 0x2, R18 ;  /* 0x0000000218087825 */ /* 0x001fc800078e0212 */
[----:B------:R-:W-:Y:S01]  /*1910*/  IMAD R28, R28, c[0x0][0x190], RZ ;  /* 0x000064001c1c7a24 */ /* 0x000fe200078e02ff */
[----:B------:R0:W-:Y:S01]  /*1920*/  STL.64 [R1+0x28], R8 ;  /* 0x0000280801007387 */ /* 0x0001e20000100a00 */
[----:B-1----:R-:W-:-:S04]  /*1930*/  IMAD.WIDE R6, R25, 0x2, R18 ;  /* 0x0000000219067825 */ /* 0x002fc800078e0212 */
[--C-:B--2---:R-:W-:Y:S01]  /*1940*/  IMAD.WIDE R4, R26, 0x2, R18.reuse ;  /* 0x000000021a047825 */ /* 0x104fe200078e0212 */
[----:B------:R-:W-:Y:S03]  /*1950*/  STL.64 [R1+0x18], R6 ;  /* 0x0000180601007387 */ /* 0x000fe60000100a00 */
[----:B------:R-:W-:Y:S01]  /*1960*/  IMAD R29, R29, c[0x0][0x190], RZ ;  /* 0x000064001d1d7a24 */ /* 0x000fe200078e02ff */
[----:B------:R1:W-:Y:S01]  /*1970*/  STL [R1+0x193c], R17 ;  /* 0x00193c1101007387 */ /* 0x0003e20000100800 */
[----:B------:R-:W-:Y:S02]  /*1980*/  IMAD R3, R15, c[0x0][0x18c], RZ ;  /* 0x000063000f037a24 */ /* 0x000fe400078e02ff */
[----:B0-----:R-:W-:Y:S01]  /*1990*/  IMAD.WIDE R8, R29, 0x2, R18 ;  /* 0x000000021d087825 */ /* 0x001fe200078e0212 */
[----:B------:R0:W-:Y:S02]  /*19a0*/  STL.64 [R1+0x8], R4 ;  /* 0x0000080401007387 */ /* 0x0001e40000100a00 */
[----:B------:R-:W-:-:S02]  /*19b0*/  LEA R2, P6, R3, c[0x0][0x168], 0x1 ;  /* 0x00005a0003027a11 */ /* 0x000fc400078c08ff */
[----:B------:R2:W-:Y:S01]  /*19c0*/  STL [R1+0x1940], R16 ;  /* 0x0019401001007387 */ /* 0x0005e20000100800 */
[----:B-1----:R-:W-:Y:S01]  /*19d0*/  IMAD.MOV.U32 R17, RZ, RZ, R13 ;  /* 0x000000ffff117224 */ /* 0x002fe200078e000d */
[----:B------:R-:W-:Y:S01]  /*19e0*/  LEA.HI.X.SX32 R3, R3, c[0x0][0x16c], 0x1, P6 ;  /* 0x00005b0003037a11 */ /* 0x000fe200030f0eff */
[----:B0-----:R-:W-:-:S04]  /*19f0*/  IMAD.WIDE R4, R28, 0x2, R18 ;  /* 0x000000021c047825 */ /* 0x001fc800078e0212 */
[----:B--2---:R-:W-:Y:S01]  /*1a00*/  IMAD.MOV.U32 R16, RZ, RZ, R12 ;  /* 0x000000ffff107224 */ /* 0x004fe200078e000c */
[----:B------:R0:W-:Y:S04]  /*1a10*/  STL [R1+0x1944], R5 ;  /* 0x0019440501007387 */ /* 0x0001e80000100800 */
[----:B------:R1:W-:Y:S01]  /*1a20*/  STL [R1+0x1948], R4 ;  /* 0x0019480401007387 */ /* 0x0003e20000100800 */
[----:B------:R-:W-:-:S03]  /*1a30*/  IMAD.WIDE R12, R17, 0x2, R18 ;  /* 0x00000002110c7825 */ /* 0x000fc600078e0212 */
[----:B------:R2:W-:Y:S01]  /*1a40*/  STL.64 [R1+0x1950], R8 ;  /* 0x0019500801007387 */ /* 0x0005e20000100a00 */
[----:B0-----:R-:W-:Y:S02]  /*1a50*/  IMAD.MOV.U32 R5, RZ, RZ, R11 ;  /* 0x000000ffff057224 */ /* 0x001fe400078e000b */
[----:B-1----:R-:W-:Y:S02]  /*1a60*/  IMAD.MOV.U32 R4, RZ, RZ, R10 ;  /* 0x000000ffff047224 */ /* 0x002fe400078e000a */
[----:B------:R-:W-:-:S04]  /*1a70*/  IMAD.WIDE R10, R16, 0x2, R18 ;  /* 0x00000002100a7825 */ /* 0x000fc800078e0212 */
[--C-:B------:R-:W-:Y:S01]  /*1a80*/  IMAD.WIDE R14, R4, 0x2, R18.reuse ;  /* 0x00000002040e7825 */ /* 0x100fe200078e0212 */
[----:B--2---:R-:W2:Y:S03]  /*1a90*/  LDL R9, [R1+0xa0] ;  /* 0x0000a00001097983 */ /* 0x004ea60000100800 */
[--C-:B------:R-:W-:Y:S01]  /*1aa0*/  IMAD.WIDE R6, R5, 0x2, R18.reuse ;  /* 0x0000000205067825 */ /* 0x100fe200078e0212 */
[----:B------:R-:W-:Y:S04]  /*1ab0*/  STL.64 [R1+0x1958], R10 ;  /* 0x0019580a01007387 */ /* 0x000fe80000100a00 */
[----:B------:R-:W-:Y:S04]  /*1ac0*/  STL.64 [R1+0x1960], R14 ;  /* 0x0019600e01007387 */ /* 0x000fe80000100a00 */
[----:B------:R0:W-:Y:S04]  /*1ad0*/  STL.64 [R1+0x1968], R6 ;  /* 0x0019680601007387 */ /* 0x0001e80000100a00 */
[----:B------:R-:W-:Y:S04]  /*1ae0*/  STL.64 [R1+0x1970], R12 ;  /* 0x0019700c01007387 */ /* 0x000fe80000100a00 */
[----:B0-----:R-:W3:Y:S01]  /*1af0*/  LDL.LU.64 R6, [R1+0x28] ;  /* 0x0000280001067983 */ /* 0x001ee20000300a00 */
[----:B--2---:R-:W-:-:S03]  /*1b00*/  IMAD.WIDE R8, R9, 0x2, R18 ;  /* 0x0000000209087825 */ /* 0x004fc600078e0212 */
[----:B---3--:R0:W-:Y:S04]  /*1b10*/  STL.64 [R1+0x1978], R6 ;  /* 0x0019780601007387 */ /* 0x0081e80000100a00 */
[----:B------:R-:W-:Y:S04]  /*1b20*/  STL.64 [R1+0x88], R8 ;  /* 0x0000880801007387 */ /* 0x000fe80000100a00 */
[----:B0-----:R-:W2:Y:S04]  /*1b30*/  LDL.LU.64 R6, [R1+0x38] ;  /* 0x0000380001067983 */ /* 0x001ea80000300a00 */
[----:B--2---:R-:W-:Y:S04]  /*1b40*/  STL.64 [R1+0x1980], R6 ;  /* 0x0019800601007387 */ /* 0x004fe80000100a00 */
[----:B------:R-:W2:Y:S04]  /*1b50*/  LDL.LU.64 R10, [R1+0x18] ;  /* 0x00001800010a7983 */ /* 0x000ea80000300a00 */
[----:B--2---:R0:W-:Y:S04]  /*1b60*/  STL.64 [R1+0x1988], R10 ;  /* 0x0019880a01007387 */ /* 0x0041e80000100a00 */
[----:B0-----:R-:W2:Y:S01]  /*1b70*/  LDL.LU.64 R10, [R1+0x68] ;  /* 0x00006800010a7983 */ /* 0x001ea20000300a00 */
[----:B------:R-:W-:-:S04]  /*1b80*/  IMAD.WIDE R8, R0, 0x2, R2 ;  /* 0x0000000200087825 */ /* 0x000fc800078e0202 */
[--C-:B------:R-:W-:Y:S01]  /*1b90*/  IMAD.WIDE R6, R20, 0x2, R2.reuse ;  /* 0x0000000214067825 */ /* 0x100fe200078e0202 */
[----:B--2---:R0:W-:Y:S04]  /*1ba0*/  STL.64 [R1+0x1990], R10 ;  /* 0x0019900a01007387 */ /* 0x0041e80000100a00 */
[----:B------:R-:W2:Y:S04]  /*1bb0*/  LDL.LU R0, [R1+0xa0] ;  /* 0x0000a00001007983 */ /* 0x000ea80000300800 */
[----:B------:R-:W-:Y:S01]  /*1bc0*/  STL.64 [R1+0x58], R8 ;  /* 0x0000580801007387 */ /* 0x000fe20000100a00 */
[----:B0-----:R-:W-:-:S05]  /*1bd0*/  IMAD.WIDE R10, R21, 0x2, R2 ;  /* 0x00000002150a7825 */ /* 0x001fca00078e0202 */
[----:B------:R0:W-:Y:S04]  /*1be0*/  STL.64 [R1+0x1998], R10 ;  /* 0x0019980a01007387 */ /* 0x0001e80000100a00 */
[----:B------:R-:W-:Y:S04]  /*1bf0*/  STL.64 [R1+0x50], R6 ;  /* 0x0000500601007387 */ /* 0x000fe80000100a00 */
[----:B0-----:R-:W3:Y:S04]  /*1c00*/  LDL.LU.64 R10, [R1+0x70] ;  /* 0x00007000010a7983 */ /* 0x001ee80000300a00 */
[----:B---3--:R0:W-:Y:S04]  /*1c10*/  STL.64 [R1+0x19a0], R10 ;  /* 0x0019a00a01007387 */ /* 0x0081e80000100a00 */
[----:B0-----:R-:W3:Y:S04]  /*1c20*/  LDL.LU.64 R10, [R1+0x50] ;  /* 0x00005000010a7983 */ /* 0x001ee80000300a00 */
[----:B---3--:R0:W-:Y:S04]  /*1c30*/  STL.64 [R1+0x19a8], R10 ;  /* 0x0019a80a01007387 */ /* 0x0081e80000100a00 */
[----:B0-----:R-:W3:Y:S04]  /*1c40*/  LDL.LU.64 R10, [R1+0x78] ;  /* 0x00007800010a7983 */ /* 0x001ee80000300a00 */
[----:B---3--:R0:W-:Y:S04]  /*1c50*/  STL.64 [R1+0x19b0], R10 ;  /* 0x0019b00a01007387 */ /* 0x0081e80000100a00 */
[----:B0-----:R-:W3:Y:S04]  /*1c60*/  LDL.LU.64 R10, [R1+0x58] ;  /* 0x00005800010a7983 */ /* 0x001ee80000300a00 */
[----:B---3--:R0:W-:Y:S04]  /*1c70*/  STL.64 [R1+0x19b8], R10 ;  /* 0x0019b80a01007387 */ /* 0x0081e80000100a00 */
[----:B0-----:R-:W3:Y:S01]  /*1c80*/  LDL.LU.64 R10, [R1+0x80] ;  /* 0x00008000010a7983 */ /* 0x001ee20000300a00 */
[----:B------:R-:W-:-:S04]  /*1c90*/  IMAD.WIDE R14, R24, 0x2, R2 ;  /* 0x00000002180e7825 */ /* 0x000fc800078e0202 */
[----:B------:R-:W-:-:S04]  /*1ca0*/  IMAD.WIDE R8, R25, 0x2, R2 ;  /* 0x0000000219087825 */ /* 0x000fc800078e0202 */
[----:B------:R-:W-:-:S04]  /*1cb0*/  IMAD.WIDE R6, R22, 0x2, R2 ;  /* 0x0000000216067825 */ /* 0x000fc800078e0202 */
[----:B------:R-:W-:-:S04]  /*1cc0*/  IMAD.WIDE R12, R23, 0x2, R2 ;  /* 0x00000002170c7825 */ /* 0x000fc800078e0202 */
[----:B------:R-:W-:-:S04]  /*1cd0*/  IMAD.WIDE R18, R27, 0x2, R2 ;  /* 0x000000021b127825 */ /* 0x000fc800078e0202 */
[----:B------:R-:W-:-:S04]  /*1ce0*/  IMAD.WIDE R20, R28, 0x2, R2 ;  /* 0x000000021c147825 */ /* 0x000fc800078e0202 */
[----:B------:R-:W-:-:S04]  /*1cf0*/  IMAD.WIDE R22, R29, 0x2, R2 ;  /* 0x000000021d167825 */ /* 0x000fc800078e0202 */
[----:B------:R-:W-:Y:S01]  /*1d00*/  IMAD.WIDE R28, R5, 0x2, R2 ;  /* 0x00000002051c7825 */ /* 0x000fe200078e0202 */
[----:B---3--:R0:W-:Y:S03]  /*1d10*/  STL.64 [R1+0x19c0], R10 ;  /* 0x0019c00a01007387 */ /* 0x0081e60000100a00 */
[----:B0-----:R-:W-:Y:S02]  /*1d20*/  IMAD.MOV.U32 R10, RZ, RZ, R16 ;  /* 0x000000ffff0a7224 */ /* 0x001fe400078e0010 */
[----:B------:R-:W-:Y:S02]  /*1d30*/  IMAD.MOV.U32 R11, RZ, RZ, R17 ;  /* 0x000000ffff0b7224 */ /* 0x000fe400078e0011 */
[----:B------:R-:W-:-:S04]  /*1d40*/  IMAD.WIDE R24, R10, 0x2, R2 ;  /* 0x000000020a187825 */ /* 0x000fc800078e0202 */
[----:B------:R-:W-:-:S04]  /*1d50*/  IMAD.WIDE R10, R11, 0x2, R2 ;  /* 0x000000020b0a7825 */ /* 0x000fc800078e0202 */
[----:B------:R-:W-:-:S04]  /*1d60*/  IMAD.WIDE R16, R26, 0x2, R2 ;  /* 0x000000021a107825 */ /* 0x000fc800078e0202 */
[--C-:B------:R-:W-:Y:S02]  /*1d70*/  IMAD.WIDE R26, R4, 0x2, R2.reuse ;  /* 0x00000002041a7825 */ /* 0x100fe400078e0202 */
[----:B------:R-:W3:Y:S04]  /*1d80*/  LDL.LU.64 R4, [R1+0x8] ;  /* 0x0000080001047983 */ /* 0x000ee80000300a00 */
[----:B------:R0:W-:Y:S04]  /*1d90*/  STL.64 [R1+0x60], R10 ;  /* 0x0000600a01007387 */ /* 0x0001e80000100a00 */
[----:B0-----:R-:W4:Y:S01]  /*1da0*/  LDL.LU.64 R10, [R1+0x19c0] ;  /* 0x0019c000010a7983 */ /* 0x001f220000300a00 */
[----:B--2---:R-:W-:-:S03]  /*1db0*/  IMAD.WIDE R2, R0, 0x2, R2 ;  /* 0x0000000200027825 */ /* 0x004fc600078e0202 */
[----:B----4-:R0:W-:Y:S01]  /*1dc0*/  STL [R1+0x190c], R10 ;  /* 0x00190c0a01007387 */ /* 0x0101e20000100800 */
[----:B------:R-:W-:-:S03]  /*1dd0*/  IMAD.MOV.U32 R0, RZ, RZ, R11 ;  /* 0x000000ffff007224 */ /* 0x000fc600078e000b */
[----:B0-----:R-:W2:Y:S04]  /*1de0*/  LDL.LU.64 R10, [R1+0x19b8] ;  /* 0x0019b800010a7983 */ /* 0x001ea80000300a00 */
[----:B--2---:R-:W-:Y:S04]  /*1df0*/  STL [R1+0x1908], R10 ;  /* 0x0019080a01007387 */ /* 0x004fe80000100800 */
[----:B------:R0:W-:Y:S02]  /*1e00*/  STL [R1+0x1904], R0 ;  /* 0x0019040001007387 */ /* 0x0001e40000100800 */
[----:B0-----:R-:W-:-:S02]  /*1e10*/  IMAD.MOV.U32 R0, RZ, RZ, R11 ;  /* 0x000000ffff007224 */ /* 0x001fc400078e000b */
[----:B------:R-:W2:Y:S04]  /*1e20*/  LDL.LU.64 R10, [R1+0x19b0] ;  /* 0x0019b000010a7983 */ /* 0x000ea80000300a00 */
        /* <DEDUP_REMOVED lines=20> */
[----:B------:R-:W-:Y:S04]  /*1f70*/  STL [R1+0x18d8], R6 ;  /* 0x0018d80601007387 */ /* 0x000fe80000100800 */
[----:B------:R0:W-:Y:S02]  /*1f80*/  STL [R1+0x18d4], R0 ;  /* 0x0018d40001007387 */ /* 0x0001e40000100800 */
[----:B0-----:R-:W-:-:S02]  /*1f90*/  IMAD.MOV.U32 R0, RZ, RZ, R7 ;  /* 0x000000ffff007224 */ /* 0x001fc400078e0007 */
[----:B------:R-:W4:Y:S04]  /*1fa0*/  LDL.LU.64 R6, [R1+0x1980] ;  /* 0x0019800001067983 */ /* 0x000f280000300a00 */
[----:B----4-:R-:W-:Y:S04]  /*1fb0*/  STL [R1+0x18d0], R6 ;  /* 0x0018d00601007387 */ /* 0x010fe80000100800 */
[----:B------:R0:W-:Y:S02]  /*1fc0*/  STL [R1+0x18cc], R0 ;  /* 0x0018cc0001007387 */ /* 0x0001e40000100800 */
[----:B0-----:R-:W-:-:S02]  /*1fd0*/  IMAD.MOV.U32 R0, RZ, RZ, R7 ;  /* 0x000000ffff007224 */ /* 0x001fc400078e0007 */
[----:B------:R-:W4:Y:S04]  /*1fe0*/  LDL.LU.64 R6, [R1+0x1978] ;  /* 0x0019780001067983 */ /* 0x000f280000300a00 */
[----:B------:R-:W-:Y:S04]  /*1ff0*/  STL [R1+0x18c8], R12 ;  /* 0x0018c80c01007387 */ /* 0x000fe80000100800 */
[----:B------:R0:W-:Y:S02]  /*2000*/  STL [R1+0x18c4], R0 ;  /* 0x0018c40001007387 */ /* 0x0001e40000100800 */
[----:B0-----:R-:W-:-:S02]  /*2010*/  IMAD.MOV.U32 R0, RZ, RZ, R13 ;  /* 0x000000ffff007224 */ /* 0x001fc400078e000d */
[----:B------:R-:W5:Y:S04]  /*2020*/  LDL.LU.64 R12, [R1+0x1970] ;  /* 0x00197000010c7983 */ /* 0x000f680000300a00 */
[----:B----4-:R-:W-:Y:S04]  /*2030*/  STL [R1+0x18c0], R6 ;  /* 0x0018c00601007387 */ /* 0x010fe80000100800 */
[----:B------:R0:W-:Y:S02]  /*2040*/  STL [R1+0x18bc], R0 ;  /* 0x0018bc0001007387 */ /* 0x0001e40000100800 */
[----:B0-----:R-:W-:-:S02]  /*2050*/  IMAD.MOV.U32 R0, RZ, RZ, R7 ;  /* 0x000000ffff007224 */ /* 0x001fc400078e0007 */
[----:B------:R-:W4:Y:S04]  /*2060*/  LDL.LU.64 R6, [R1+0x1968] ;  /* 0x0019680001067983 */ /* 0x000f280000300a00 */
[----:B------:R-:W-:Y:S04]  /*2070*/  STL [R1+0x18b8], R14 ;  /* 0x0018b80e01007387 */ /* 0x000fe80000100800 */
[----:B------:R0:W-:Y:S02]  /*2080*/  STL [R1+0x18b4], R0 ;  /* 0x0018b40001007387 */ /* 0x0001e40000100800 */
[----:B0-----:R-:W-:-:S02]  /*2090*/  IMAD.MOV.U32 R0, RZ, RZ, R15 ;  /* 0x000000ffff007224 */ /* 0x001fc400078e000f */
[----:B------:R-:W4:Y:S04]  /*20a0*/  LDL.LU.64 R14, [R1+0x1960] ;  /* 0x00196000010e7983 */ /* 0x000f280000300a00 */
[----:B--2---:R-:W-:Y:S04]  /*20b0*/  STL [R1+0x18b0], R10 ;  /* 0x0018b00a01007387 */ /* 0x004fe80000100800 */
[----:B------:R0:W-:Y:S02]  /*20c0*/  STL [R1+0x18ac], R0 ;  /* 0x0018ac0001007387 */ /* 0x0001e40000100800 */
[----:B0-----:R-:W-:-:S02]  /*20d0*/  IMAD.MOV.U32 R0, RZ, RZ, R11 ;  /* 0x000000ffff007224 */ /* 0x001fc400078e000b */
[----:B------:R-:W2:Y:S04]  /*20e0*/  LDL.LU.64 R10, [R1+0x1958] ;  /* 0x00195800010a7983 */ /* 0x000ea80000300a00 */
[----:B------:R-:W-:Y:S04]  /*20f0*/  STL [R1+0x18a8], R8 ;  /* 0x0018a80801007387 */ /* 0x000fe80000100800 */
[----:B------:R0:W-:Y:S02]  /*2100*/  STL [R1+0x18a4], R0 ;  /* 0x0018a40001007387 */ /* 0x0001e40000100800 */
[----:B0-----:R-:W-:-:S02]  /*2110*/  IMAD.MOV.U32 R0, RZ, RZ, R9 ;  /* 0x000000ffff007224 */ /* 0x001fc400078e0009 */
[----:B------:R-:W2:Y:S04]  /*2120*/  LDL.LU.64 R8, [R1+0x1950] ;  /* 0x0019500001087983 */ /* 0x000ea80000300a00 */
[----:B---3--:R-:W-:Y:S04]  /*2130*/  STL [R1+0x18a0], R4 ;  /* 0x0018a00401007387 */ /* 0x008fe80000100800 */
[----:B------:R0:W-:Y:S04]  /*2140*/  STL [R1+0x189c], R0 ;  /* 0x00189c0001007387 */ /* 0x0001e80000100800 */
[----:B0-----:R-:W3:Y:S04]  /*2150*/  LDL.LU R0, [R1+0x94] ;  /* 0x0000940001007983 */ /* 0x001ee80000300800 */
[----:B------:R-:W2:Y:S04]  /*2160*/  LDL.LU R4, [R1+0x1948] ;  /* 0x0019480001047983 */ /* 0x000ea80000300800 */
[----:B------:R0:W-:Y:S04]  /*2170*/  STL [R1+0x1894], R5 ;  /* 0x0018940501007387 */ /* 0x0001e80000100800 */
[----:B0-----:R-:W2:Y:S04]  /*2180*/  LDL.LU R5, [R1+0x1944] ;  /* 0x0019440001057983 */ /* 0x001ea80000300800 */
[----:B------:R0:W-:Y:S04]  /*2190*/  STL [R1+0x1898], R16 ;  /* 0x0018981001007387 */ /* 0x0001e80000100800 */
[----:B0-----:R-:W2:Y:S04]  /*21a0*/  LDL.LU R16, [R1+0x1940] ;  /* 0x0019400001107983 */ /* 0x001ea80000300800 */
[----:B------:R0:W-:Y:S04]  /*21b0*/  STL [R1+0x188c], R17 ;  /* 0x00188c1101007387 */ /* 0x0001e80000100800 */
[----:B0-----:R-:W2:Y:S04]  /*21c0*/  LDL.LU R17, [R1+0x193c] ;  /* 0x00193c0001117983 */ /* 0x001ea80000300800 */
[----:B--2---:R-:W-:Y:S04]  /*21d0*/  STL [R1+0x1890], R16 ;  /* 0x0018901001007387 */ /* 0x004fe80000100800 */
[----:B------:R0:W-:Y:S04]  /*21e0*/  STL [R1+0x1884], R17 ;  /* 0x0018841101007387 */ /* 0x0001e80000100800 */
[----:B0-----:R-:W2:Y:S04]  /*21f0*/  LDL R17, [R1+0x330] ;  /* 0x0003300001117983 */ /* 0x001ea80000100800 */
[----:B------:R-:W2:Y:S04]  /*2200*/  LDL.LU R16, [R1+0xa4] ;  /* 0x0000a40001107983 */ /* 0x000ea80000300800 */
[----:B------:R-:W-:Y:S04]  /*2210*/  STL [R1+0x1888], R18 ;  /* 0x0018881201007387 */ /* 0x000fe80000100800 */
[----:B------:R-:W-:Y:S04]  /*2220*/  STL [R1+0x187c], R19 ;  /* 0x00187c1301007387 */ /* 0x000fe80000100800 */
[----:B------:R-:W-:Y:S04]  /*2230*/  STL [R1+0x1880], R4 ;  /* 0x0018800401007387 */ /* 0x000fe80000100800 */
[----:B------:R0:W-:Y:S04]  /*2240*/  STL [R1+0x1874], R5 ;  /* 0x0018740501007387 */ /* 0x0001e80000100800 */
[----:B0-----:R-:W2:Y:S04]  /*2250*/  LDL.LU R5, [R1+0x90] ;  /* 0x0000900001057983 */ /* 0x001ea80000300800 */
[----:B------:R-:W2:Y:S04]  /*2260*/  LDL.LU.64 R18, [R1+0x88] ;  /* 0x0000880001127983 */ /* 0x000ea80000300a00 */
[----:B------:R-:W-:Y:S04]  /*2270*/  STL [R1+0x1878], R20 ;  /* 0x0018781401007387 */ /* 0x000fe80000100800 */
[----:B------:R0:W-:Y:S04]  /*2280*/  STL [R1+0x186c], R21 ;  /* 0x00186c1501007387 */ /* 0x0001e80000100800 */
[----:B0-----:R-:W2:Y:S04]  /*2290*/  LDL.LU.64 R20, [R1+0x60] ;  /* 0x0000600001147983 */ /* 0x001ea80000300a00 */
[----:B------:R0:W-:Y:S04]  /*22a0*/  STL [R1+0x1870], R8 ;  /* 0x0018700801007387 */ /* 0x0001e80000100800 */
[----:B------:R-:W-:Y:S04]  /*22b0*/  STL [R1+0x1864], R9 ;  /* 0x0018640901007387 */ /* 0x000fe80000100800 */
[----:B------:R-:W-:Y:S04]  /*22c0*/  STL [R1+0x1868], R22 ;  /* 0x0018681601007387 */ /* 0x000fe80000100800 */
[----:B------:R-:W-:Y:S04]  /*22d0*/  STL [R1+0x185c], R23 ;  /* 0x00185c1701007387 */ /* 0x000fe80000100800 */
[----:B------:R-:W-:Y:S04]  /*22e0*/  STL [R1+0x1860], R10 ;  /* 0x0018600a01007387 */ /* 0x000fe80000100800 */
[----:B------:R-:W-:Y:S04]  /*22f0*/  STL [R1+0x1854], R11 ;  /* 0x0018540b01007387 */ /* 0x000fe80000100800 */
[----:B------:R-:W-:Y:S04]  /*2300*/  STL [R1+0x1858], R24 ;  /* 0x0018581801007387 */ /* 0x000fe80000100800 */
[----:B------:R-:W-:Y:S04]  /*2310*/  STL [R1+0x184c], R25 ;  /* 0x00184c1901007387 */ /* 0x000fe80000100800 */
[----:B----4-:R-:W-:Y:S01]  /*2320*/  STL [R1+0x1850], R14 ;  /* 0x0018500e01007387 */ /* 0x010fe20000100800 */
[----:B---3--:R-:W-:-:S03]  /*2330*/  IMAD R0, R0, c[0x0][0x184], RZ ;  /* 0x0000610000007a24 */ /* 0x008fc600078e02ff */
[----:B------:R-:W-:Y:S04]  /*2340*/  STL [R1+0x1844], R15 ;  /* 0x0018440f01007387 */ /* 0x000fe80000100800 */
[----:B------:R-:W-:Y:S04]  /*2350*/  STL [R1+0x1848], R26 ;  /* 0x0018481a01007387 */ /* 0x000fe80000100800 */
[----:B------:R-:W-:Y:S04]  /*2360*/  STL [R1+0x183c], R27 ;  /* 0x00183c1b01007387 */ /* 0x000fe80000100800 */
[----:B------:R-:W-:Y:S04]  /*2370*/  STL [R1+0x1840], R6 ;  /* 0x0018400601007387 */ /* 0x000fe80000100800 */
[----:B------:R-:W-:Y:S04]  /*2380*/  STL [R1+0x1838], R7 ;  /* 0x0018380701007387 */ /* 0x000fe80000100800 */
[----:B------:R-:W-:Y:S04]  /*2390*/  STL [R1+0x1834], R28 ;  /* 0x0018341c01007387 */ /* 0x000fe80000100800 */
[----:B------:R-:W-:Y:S01]  /*23a0*/  STL [R1+0x182c], R29 ;  /* 0x00182c1d01007387 */ /* 0x000fe20000100800 */
[----:B0-----:R-:W-:-:S03]  /*23b0*/  IMAD.MOV.U32 R8, RZ, RZ, c[0x0][0x188] ;  /* 0x00006200ff087624 */ /* 0x001fc600078e00ff */
[----:B-----5:R0:W-:Y:S04]  /*23c0*/  STL [R1+0x1830], R12 ;  /* 0x0018300c01007387 */ /* 0x0201e80000100800 */
[----:B------:R1:W-:Y:S01]  /*23d0*/  STL [R1+0x1828], R13 ;  /* 0x0018280d01007387 */ /* 0x0003e20000100800 */
[----:B0-----:R-:W-:-:S04]  /*23e0*/  LEA R12, P1, R0, c[0x0][0x160], 0x1 ;  /* 0x00005800000c7a11 */ /* 0x001fc800078208ff */
[----:B-1----:R-:W-:Y:S01]  /*23f0*/  LEA.HI.X.SX32 R13, R0, c[0x0][0x164], 0x1, P1 ;  /* 0x00005900000d7a11 */ /* 0x002fe200008f0eff */
[----:B--2---:R-:W-:-:S05]  /*2400*/  IMAD R4, R5, c[0x0][0x184], RZ ;  /* 0x0000610005047a24 */ /* 0x004fca00078e02ff */
[----:B------:R-:W-:Y:S01]  /*2410*/  LEA R10, P0, R4, c[0x0][0x160], 0x1 ;  /* 0x00005800040a7a11 */ /* 0x000fe200078008ff */
[----:B------:R-:W-:-:S03]  /*2420*/  IMAD.MOV.U32 R0, RZ, RZ, R19 ;  /* 0x000000ffff007224 */ /* 0x000fc600078e0013 */
[----:B------:R-:W-:Y:S01]  /*2430*/  LEA.HI.X.SX32 R11, R4, c[0x0][0x164], 0x1, P0 ;  /* 0x00005900040b7a11 */ /* 0x000fe200000f0eff */
[----:B------:R-:W-:Y:S01]  /*2440*/  IMAD.MOV.U32 R5, RZ, RZ, R21 ;  /* 0x000000ffff057224 */ /* 0x000fe200078e0015 */
[----:B------:R-:W-:Y:S04]  /*2450*/  STL [R1+0x1824], R20 ;  /* 0x0018241401007387 */ /* 0x000fe80000100800 */
[----:B------:R0:W-:Y:S04]  /*2460*/  STL [R1+0x181c], R5 ;  /* 0x00181c0501007387 */ /* 0x0001e80000100800 */
[----:B------:R-:W-:Y:S01]  /*2470*/  STL [R1+0x1820], R18 ;  /* 0x0018201201007387 */ /* 0x000fe20000100800 */
[----:B0-----:R-:W-:-:S03]  /*2480*/  IMAD R5, R8, 0xff, RZ ;  /* 0x000000ff08057824 */ /* 0x001fc600078e02ff */
[----:B------:R0:W-:Y:S01]  /*2490*/  STL [R1+0x1814], R0 ;  /* 0x0018140001007387 */ /* 0x0001e20000100800 */
[----:B------:R-:W-:-:S03]  /*24a0*/  IMAD.WIDE R6, R5, 0x2, R12 ;  /* 0x0000000205067825 */ /* 0x000fc600078e020c */
[----:B------:R-:W-:Y:S01]  /*24b0*/  STL.64 [R1+0x100], R12 ;  /* 0x0001000c01007387 */ /* 0x000fe20000100a00 */
[----:B------:R-:W-:-:S03]  /*24c0*/  IMAD.WIDE R4, R5, 0x2, R10 ;  /* 0x0000000205047825 */ /* 0x000fc600078e020a */
[----:B------:R-:W-:Y:S01]  /*24d0*/  STL [R1+0x1818], R2 ;  /* 0x0018180201007387 */ /* 0x000fe20000100800 */
[----:B0-----:R-:W-:-:S03]  /*24e0*/  IMAD R0, R8, 0xfe, RZ ;  /* 0x000000fe08007824 */ /* 0x001fc600078e02ff */
[----:B------:R-:W-:Y:S04]  /*24f0*/  STL.64 [R1+0x108], R10 ;  /* 0x0001080a01007387 */ /* 0x000fe80000100a00 */
[----:B------:R0:W-:Y:S04]  /*2500*/  STL [R1+0x820], R3 ;  /* 0x0008200301007387 */ /* 0x0001e80000100800 */
[----:B------:R-:W-:Y:S04]  /*2510*/  STL [R1+0x828], R6 ;  /* 0x0008280601007387 */ /* 0x000fe80000100800 */
[----:B------:R1:W-:Y:S01]  /*2520*/  STL [R1+0x824], R7 ;  /* 0x0008240701007387 */ /* 0x0003e20000100800 */
[----:B0-----:R-:W-:-:S03]  /*2530*/  IMAD.WIDE R2, R0, 0x2, R12 ;  /* 0x0000000200027825 */ /* 0x001fc600078e020c */
[----:B------:R0:W-:Y:S04]  /*2540*/  STL [R1+0x830], R4 ;  /* 0x0008300401007387 */ /* 0x0001e80000100800 */
[----:B------:R-:W-:Y:S01]  /*2550*/  STL [R1+0x82c], R5 ;  /* 0x00082c0501007387 */ /* 0x000fe20000100800 */
[----:B-1----:R-:W-:-:S03]  /*2560*/  IMAD.WIDE R6, R0, 0x2, R10 ;  /* 0x0000000200067825 */ /* 0x002fc600078e020a */
[----:B------:R-:W-:Y:S01]  /*2570*/  STL [R1+0x838], R2 ;  /* 0x0008380201007387 */ /* 0x000fe20000100800 */
[----:B0-----:R-:W-:-:S03]  /*2580*/  IMAD R4, R8, 0xfd, RZ ;  /* 0x000000fd08047824 */ /* 0x001fc600078e02ff */
[----:B------:R0:W-:Y:S01]  /*2590*/  STL [R1+0x834], R3 ;  /* 0x0008340301007387 */ /* 0x0001e20000100800 */
[----:B------:R-:W-:-:S03]  /*25a0*/  IMAD R0, R8, 0xfc, RZ ;  /* 0x000000fc08007824 */ /* 0x000fc600078e02ff */
[----:B------:R-:W-:Y:S01]  /*25b0*/  STL [R1+0x17f4], R6 ;  /* 0x0017f40601007387 */ /* 0x000fe20000100800 */
[----:B0-----:R-:W-:-:S03]  /*25c0*/  IMAD.WIDE R2, R4, 0x2, R12 ;  /* 0x0000000204027825 */ /* 0x001fc600078e020c */
[----:B------:R0:W-:Y:S01]  /*25d0*/  STL [R1+0x83c], R7 ;  /* 0x00083c0701007387 */ /* 0x0001e20000100800 */
[----:B------:R-:W-:-:S03]  /*25e0*/  IMAD.WIDE R4, R4, 0x2, R10 ;  /* 0x0000000204047825 */ /* 0x000fc600078e020a */
[----:B------:R-:W-:Y:S04]  /*25f0*/  STL [R1+0x1810], R2 ;  /* 0x0018100201007387 */ /* 0x000fe80000100800 */
[----:B------:R1:W-:Y:S04]  /*2600*/  STL [R1+0x1808], R3 ;  /* 0x0018080301007387 */ /* 0x0003e80000100800 */
[----:B------:R2:W-:Y:S01]  /*2610*/  STL [R1+0x180c], R4 ;  /* 0x00180c0401007387 */ /* 0x0005e20000100800 */
[----:B0-----:R-:W-:-:S04]  /*2620*/  IMAD.WIDE R6, R0, 0x2, R10 ;  /* 0x0000000200067825 */ /* 0x001fc800078e020a */
[----:B-1----:R-:W-:Y:S01]  /*2630*/  IMAD.WIDE R2, R0, 0x2, R12 ;  /* 0x0000000200027825 */ /* 0x002fe200078e020c */
[----:B------:R-:W-:Y:S03]  /*2640*/  STL [R1+0x1800], R5 ;  /* 0x0018000501007387 */ /* 0x000fe60000100800 */
[C---:B--2---:R-:W-:Y:S01]  /*2650*/  IMAD R4, R8.reuse, 0xfb, RZ ;  /* 0x000000fb08047824 */ /* 0x044fe200078e02ff */
[----:B------:R-:W-:Y:S04]  /*2660*/  STL [R1+0x1804], R2 ;  /* 0x0018040201007387 */ /* 0x000fe80000100800 */
        /* <DEDUP_REMOVED lines=240> */
[----:B------:R1:W-:Y:S01]  /*3570*/  STL [R1+0x15dc], R6 ;  /* 0x0015dc0601007387 */ /* 0x0003e20000100800 */
[----:B0-----:R-:W-:-:S03]  /*3580*/  IMAD.WIDE R2, R4, 0x2, R12 ;  /* 0x0000000204027825 */ /* 0x001fc600078e020c */
[----:B------:R-:W-:Y:S01]  /*3590*/  STL [R1+0x840], R7 ;  /* 0x0008400701007387 */ /* 0x000fe20000100800 */
[----:B------:R-:W-:-:S03]  /*35a0*/  IMAD.WIDE R4, R4, 0x2, R10 ;  /* 0x0000000204047825 */ /* 0x000fc600078e020a */
[----:B------:R-:W-:Y:S04]  /*35b0*/  STL [R1+0x15d0], R2 ;  /* 0x0015d00201007387 */ /* 0x000fe80000100800 */
[----:B------:R0:W-:Y:S01]  /*35c0*/  STL [R1+0x15c8], R3 ;  /* 0x0015c80301007387 */ /* 0x0001e20000100800 */
[----:B-1----:R-:W-:-:S03]  /*35d0*/  IMAD R6, R8, 0xd7, RZ ;  /* 0x000000d708067824 */ /* 0x002fc600078e02ff */
[----:B------:R-:W-:Y:S01]  /*35e0*/  STL [R1+0x15cc], R4 ;  /* 0x0015cc0401007387 */ /* 0x000fe20000100800 */
[----:B0-----:R-:W-:-:S03]  /*35f0*/  IMAD.WIDE R2, R0, 0x2, R12 ;  /* 0x0000000200027825 */ /* 0x001fc600078e020c */
[----:B------:R0:W-:Y:S04]  /*3600*/  STL [R1+0x15c0], R5 ;  /* 0x0015c00501007387 */ /* 0x0001e80000100800 */
[----:B------:R-:W-:Y:S04]  /*3610*/  STL [R1+0x15c4], R2 ;  /* 0x0015c40201007387 */ /* 0x000fe80000100800 */
[----:B------:R1:W-:Y:S01]  /*3620*/  STL [R1+0x15b8], R3 ;  /* 0x0015b80301007387 */ /* 0x0003e20000100800 */
[----:B0-----:R-:W-:-:S04]  /*3630*/  IMAD.WIDE R4, R0, 0x2, R10 ;  /* 0x0000000200047825 */ /* 0x001fc800078e020a */
[----:B------:R-:W-:Y:S01]  /*3640*/  IMAD R0, R8, 0xd6, RZ ;  /* 0x000000d608007824 */ /* 0x000fe200078e02ff */
[----:B------:R-:W-:Y:S01]  /*3650*/  STL [R1+0x15bc], R4 ;  /* 0x0015bc0401007387 */ /* 0x000fe20000100800 */
[----:B-1----:R-:W-:-:S03]  /*3660*/  IMAD.WIDE R2, R6, 0x2, R12 ;  /* 0x0000000206027825 */ /* 0x002fc600078e020c */
        /* <DEDUP_REMOVED lines=599> */
[----:B------:R-:W-:-:S03]  /*5be0*/  IMAD.SHL.U32 R0, R8, 0x80, RZ ;  /* 0x0000008008007824 */ /* 0x000fc600078e00ff */
        /* <DEDUP_REMOVED lines=845> */
[----:B------:R1:W-:Y:S01]  /*90c0*/  STL [R1+0x1524], R3 ;  /* 0x0015240301007387 */ /* 0x0003e20000100800 */
[----:B0-----:R-:W-:-:S03]  /*90d0*/  IMAD.WIDE R4, R0, 0x2, R10 ;  /* 0x0000000200047825 */ /* 0x001fc600078e020a */
[----:B------:R0:W-:Y:S01]  /*90e0*/  STL [R1+0x1530], R6 ;  /* 0x0015300601007387 */ /* 0x0001e20000100800 */
[----:B-1----:R-:W-:-:S03]  /*90f0*/  IMAD.WIDE R2, R0, 0x2, R12 ;  /* 0x0000000200027825 */ /* 0x002fc600078e020c */
[----:B------:R-:W-:Y:S01]  /*9100*/  STL [R1+0x152c], R7 ;  /* 0x00152c0701007387 */ /* 0x000fe20000100800 */
[----:B0-----:R-:W-:-:S03]  /*9110*/  IMAD R6, R8, 0x7, RZ ;  /* 0x0000000708067824 */ /* 0x001fc600078e02ff */
[----:B------:R-:W-:Y:S04]  /*9120*/  STL [R1+0x1538], R2 ;  /* 0x0015380201007387 */ /* 0x000fe80000100800 */
[----:B------:R0:W-:Y:S04]  /*9130*/  STL [R1+0x1534], R3 ;  /* 0x0015340301007387 */ /* 0x0001e80000100800 */
[----:B------:R1:W-:Y:S01]  /*9140*/  STL [R1+0x1540], R4 ;  /* 0x0015400401007387 */ /* 0x0003e20000100800 */
[----:B0-----:R-:W-:-:S03]  /*9150*/  IMAD.WIDE R2, R6, 0x2, R12 ;  /* 0x0000000206027825 */ /* 0x001fc600078e020c */
[----:B------:R-:W-:Y:S01]  /*9160*/  STL [R1+0x153c], R5 ;  /* 0x00153c0501007387 */ /* 0x000fe20000100800 */
[----:B------:R-:W-:-:S03]  /*9170*/  IMAD.WIDE R6, R6, 0x2, R10 ;  /* 0x0000000206067825 */ /* 0x000fc600078e020a */
[----:B------:R-:W-:Y:S01]  /*9180*/  STL [R1+0x1548], R2 ;  /* 0x0015480201007387 */ /* 0x000fe20000100800 */
[----:B-1----:R-:W-:-:S03]  /*9190*/  IMAD R4, R8, 0x6, RZ ;  /* 0x0000000608047824 */ /* 0x002fc600078e02ff */
[----:B------:R0:W-:Y:S01]  /*91a0*/  STL [R1+0x1544], R3 ;  /* 0x0015440301007387 */ /* 0x0001e20000100800 */
[----:B------:R-:W-:-:S03]  /*91b0*/  IMAD R0, R8, 0x5, RZ ;  /* 0x0000000508007824 */ /* 0x000fc600078e02ff */
[----:B------:R-:W-:Y:S01]  /*91c0*/  STL [R1+0x1550], R6 ;  /* 0x0015500601007387 */ /* 0x000fe20000100800 */
[----:B0-----:R-:W-:-:S03]  /*91d0*/  IMAD.WIDE R2, R4, 0x2, R12 ;  /* 0x0000000204027825 */ /* 0x001fc600078e020c */
[----:B------:R-:W-:Y:S01]  /*91e0*/  STL [R1+0x154c], R7 ;  /* 0x00154c0701007387 */ /* 0x000fe20000100800 */
[----:B------:R-:W-:-:S03]  /*91f0*/  IMAD.WIDE R4, R4, 0x2, R10 ;  /* 0x0000000204047825 */ /* 0x000fc600078e020a */
[----:B------:R-:W-:Y:S04]  /*9200*/  STL [R1+0x1558], R2 ;  /* 0x0015580201007387 */ /* 0x000fe80000100800 */
[----:B------:R0:W-:Y:S04]  /*9210*/  STL [R1+0x1554], R3 ;  /* 0x0015540301007387 */ /* 0x0001e80000100800 */
[----:B------:R-:W-:Y:S01]  /*9220*/  STL [R1+0x1560], R4 ;  /* 0x0015600401007387 */ /* 0x000fe20000100800 */
[----:B0-----:R-:W-:-:S03]  /*9230*/  IMAD.WIDE R2, R0, 0x2, R12 ;  /* 0x0000000200027825 */ /* 0x001fc600078e020c */
[----:B------:R-:W-:Y:S04]  /*9240*/  STL [R1+0x155c], R5 ;  /* 0x00155c0501007387 */ /* 0x000fe80000100800 */
[----:B------:R-:W-:Y:S04]  /*9250*/  STL [R1+0x1568], R2 ;  /* 0x0015680201007387 */ /* 0x000fe80000100800 */
[----:B------:R0:W-:Y:S02]  /*9260*/  STL [R1+0x1564], R3 ;  /* 0x0015640301007387 */ /* 0x0001e40000100800 */
[----:B0-----:R-:W-:-:S04]  /*9270*/  IMAD.WIDE R2, R0, 0x2, R10 ;  /* 0x0000000200027825 */ /* 0x001fc800078e020a */
[----:B------:R-:W-:Y:S01]  /*9280*/  IMAD.SHL.U32 R0, R8, 0x4, RZ ;  /* 0x0000000408007824 */ /* 0x000fe200078e00ff */
[----:B------:R-:W-:Y:S04]  /*9290*/  STL [R1+0x1570], R2 ;  /* 0x0015700201007387 */ /* 0x000fe80000100800 */
[----:B------:R0:W-:Y:S02]  /*92a0*/  STL [R1+0x156c], R3 ;  /* 0x00156c0301007387 */ /* 0x0001e40000100800 */
[----:B0-----:R-:W-:-:S05]  /*92b0*/  IMAD.WIDE R2, R0, 0x2, R12 ;  /* 0x0000000200027825 */ /* 0x001fca00078e020c */
[----:B------:R-:W-:Y:S04]  /*92c0*/  STL [R1+0x1578], R2 ;  /* 0x0015780201007387 */ /* 0x000fe80000100800 */
[----:B------:R0:W-:Y:S02]  /*92d0*/  STL [R1+0x1574], R3 ;  /* 0x0015740301007387 */ /* 0x0001e40000100800 */
[----:B0-----:R-:W-:-:S04]  /*92e0*/  IMAD.WIDE R2, R0, 0x2, R10 ;  /* 0x0000000200027825 */ /* 0x001fc800078e020a */
[----:B------:R-:W-:Y:S01]  /*92f0*/  IMAD R0, R8, 0x3, RZ ;  /* 0x0000000308007824 */ /* 0x000fe200078e02ff */
[----:B------:R-:W-:Y:S04]  /*9300*/  STL [R1+0x1580], R2 ;  /* 0x0015800201007387 */ /* 0x000fe80000100800 */
[----:B------:R0:W-:Y:S02]  /*9310*/  STL [R1+0x157c], R3 ;  /* 0x00157c0301007387 */ /* 0x0001e40000100800 */
[----:B0-----:R-:W-:-:S05]  /*9320*/  IMAD.WIDE R2, R0, 0x2, R12 ;  /* 0x0000000200027825 */ /* 0x001fca00078e020c */
[----:B------:R-:W-:Y:S04]  /*9330*/  STL [R1+0x1588], R2 ;  /* 0x0015880201007387 */ /* 0x000fe80000100800 */
[----:B------:R0:W-:Y:S01]  /*9340*/  STL [R1+0x1584], R3 ;  /* 0x0015840301007387 */ /* 0x0001e20000100800 */
[----:B------:R-:W-:-:S03]  /*9350*/  IMAD.MOV.U32 R19, RZ, RZ, R16 ;  /* 0x000000ffff137224 */ /* 0x000fc600078e0010 */
[----:B------:R-:W1:Y:S01]  /*9360*/  S2R R16, SR_TID.X ;  /* 0x0000000000107919 */ /* 0x000e620000002100 */
[----:B0-----:R-:W-:-:S04]  /*9370*/  IMAD.WIDE R2, R0, 0x2, R10 ;  /* 0x0000000200027825 */ /* 0x001fc800078e020a */
[----:B------:R-:W-:Y:S01]  /*9380*/  IMAD.SHL.U32 R0, R8, 0x2, RZ ;  /* 0x0000000208007824 */ /* 0x000fe200078e00ff */
[----:B------:R-:W-:Y:S04]  /*9390*/  STL [R1+0x1590], R2 ;  /* 0x0015900201007387 */ /* 0x000fe80000100800 */
[----:B------:R0:W-:Y:S02]  /*93a0*/  STL [R1+0x158c], R3 ;  /* 0x00158c0301007387 */ /* 0x0001e40000100800 */
[----:B0-----:R-:W-:-:S05]  /*93b0*/  IMAD.WIDE R2, R0, 0x2, R12 ;  /* 0x0000000200027825 */ /* 0x001fca00078e020c */
[----:B------:R-:W-:Y:S04]  /*93c0*/  STL [R1+0x1598], R2 ;  /* 0x0015980201007387 */ /* 0x000fe80000100800 */
[----:B------:R0:W-:Y:S02]  /*93d0*/  STL [R1+0x1594], R3 ;  /* 0x0015940301007387 */ /* 0x0001e40000100800 */
[----:B0-----:R-:W-:-:S05]  /*93e0*/  IMAD.WIDE R2, R0, 0x2, R10 ;  /* 0x0000000200027825 */ /* 0x001fca00078e020a */
[----:B------:R-:W-:Y:S04]  /*93f0*/  STL [R1+0x15a0], R2 ;  /* 0x0015a00201007387 */ /* 0x000fe80000100800 */
[----:B------:R0:W-:Y:S01]  /*9400*/  STL [R1+0x159c], R3 ;  /* 0x00159c0301007387 */ /* 0x0001e20000100800 */
[----:B-1----:R-:W-:Y:S02]  /*9410*/  IMAD.SHL.U32 R0, R16, 0x100, RZ ;  /* 0x0000010010007824 */ /* 0x002fe400078e00ff */
[----:B0-----:R-:W-:-:S05]  /*9420*/  IMAD.WIDE R2, R8, 0x2, R12 ;  /* 0x0000000208027825 */ /* 0x001fca00078e020c */
[----:B------:R-:W-:Y:S04]  /*9430*/  STL [R1+0x15a8], R2 ;  /* 0x0015a80201007387 */ /* 0x000fe80000100800 */
[----:B------:R0:W-:Y:S02]  /*9440*/  STL [R1+0x15a4], R3 ;  /* 0x0015a40301007387 */ /* 0x0001e40000100800 */
[----:B0-----:R-:W-:-:S05]  /*9450*/  IMAD.WIDE R2, R8, 0x2, R10 ;  /* 0x0000000208027825 */ /* 0x001fca00078e020a */
[----:B------:R0:W-:Y:S04]  /*9460*/  STL [R1+0x15b0], R2 ;  /* 0x0015b00201007387 */ /* 0x0001e80000100800 */
[----:B------:R1:W-:Y:S04]  /*9470*/  STL [R1+0x15ac], R3 ;  /* 0x0015ac0301007387 */ /* 0x0003e80000100800 */
[----:B------:R2:W-:Y:S04]  /*9480*/  STL [R1+0x1938], R0 ;  /* 0x0019380001007387 */ /* 0x0005e80000100800 */
[----:B------:R3:W-:Y:S04]  /*9490*/  STL [R1+0x81c], RZ ;  /* 0x00081cff01007387 */ /* 0x0007e80000100800 */
[----:B------:R3:W-:Y:S04]  /*94a0*/  STL [R1+0x290], RZ ;  /* 0x000290ff01007387 */ /* 0x0007e80000100800 */
[----:B------:R3:W-:Y:S04]  /*94b0*/  STL [R1+0x294], RZ ;  /* 0x000294ff01007387 */ /* 0x0007e80000100800 */
[----:B------:R3:W-:Y:S04]  /*94c0*/  STL [R1+0x298], RZ ;  /* 0x000298ff01007387 */ /* 0x0007e80000100800 */
[----:B------:R3:W-:Y:S04]  /*94d0*/  STL [R1+0x29c], RZ ;  /* 0x00029cff01007387 */ /* 0x0007e80000100800 */
[----:B------:R3:W-:Y:S04]  /*94e0*/  STL [R1+0x280], RZ ;  /* 0x000280ff01007387 */ /* 0x0007e80000100800 */
[----:B------:R3:W-:Y:S04]  /*94f0*/  STL [R1+0x284], RZ ;  /* 0x000284ff01007387 */ /* 0x0007e80000100800 */
[----:B------:R3:W-:Y:S04]  /*9500*/  STL [R1+0x288], RZ ;  /* 0x000288ff01007387 */ /* 0x0007e80000100800 */
[----:B------:R3:W-:Y:S01]  /*9510*/  STL [R1+0x28c], RZ ;  /* 0x00028cff01007387 */ /* 0x0007e20000100800 */
[----:B------:R-:W-:-:S03]  /*9520*/  LOP3.LUT R16, R16, 0x7f, RZ, 0xc0, !PT ;  /* 0x0000007f10107812 */ /* 0x000fc600078ec0ff */
[----:B------:R3:W-:Y:S04]  /*9530*/  STL [R1+0x270], RZ ;  /* 0x000270ff01007387 */ /* 0x0007e80000100800 */
[----:B------:R3:W-:Y:S04]  /*9540*/  STL [R1+0x274], RZ ;  /* 0x000274ff01007387 */ /* 0x0007e80000100800 */
[----:B------:R3:W-:Y:S04]  /*9550*/  STL [R1+0x278], RZ ;  /* 0x000278ff01007387 */ /* 0x0007e80000100800 */
[----:B------:R3:W-:Y:S04]  /*9560*/  STL [R1+0x27c], RZ ;  /* 0x00027cff01007387 */ /* 0x0007e80000100800 */
[----:B------:R3:W-:Y:S01]  /*9570*/  STL [R1+0x250], RZ ;  /* 0x000250ff01007387 */ /* 0x0007e20000100800 */
[----:B0-----:R-:W-:-:S03]  /*9580*/  IMAD.SHL.U32 R2, R16, 0x2, RZ ;  /* 0x0000000210027824 */ /* 0x001fc600078e00ff */
[----:B------:R3:W-:Y:S04]  /*9590*/  STL [R1+0x254], RZ ;  /* 0x000254ff01007387 */ /* 0x0007e80000100800 */
[----:B------:R3:W-:Y:S04]  /*95a0*/  STL [R1+0x258], RZ ;  /* 0x000258ff01007387 */ /* 0x0007e80000100800 */
[----:B------:R3:W-:Y:S04]  /*95b0*/  STL [R1+0x25c], RZ ;  /* 0x00025cff01007387 */ /* 0x0007e80000100800 */
[----:B------:R3:W-:Y:S04]  /*95c0*/  STL [R1+0x50], RZ ;  /* 0x000050ff01007387 */ /* 0x0007e80000100800 */
[----:B------:R3:W-:Y:S01]  /*95d0*/  STL [R1+0x54], RZ ;  /* 0x000054ff01007387 */ /* 0x0007e20000100800 */
[----:B-1----:R-:W-:-:S03]  /*95e0*/  LOP3.LUT R3, R2, 0x20, RZ, 0x3c, !PT ;  /* 0x0000002002037812 */ /* 0x002fc600078e3cff */
[----:B------:R3:W-:Y:S01]  /*95f0*/  STL [R1+0x58], RZ ;  /* 0x000058ff01007387 */ /* 0x0007e20000100800 */
[----:B------:R-:W-:-:S03]  /*9600*/  LOP3.LUT R3, R2, 0x50, RZ, 0x3c, !PT ;  /* 0x0000005002037812 */ /* 0x000fc600078e3cff */
[----:B------:R3:W-:Y:S01]  /*9610*/  STL [R1+0x5c], RZ ;  /* 0x00005cff01007387 */ /* 0x0007e20000100800 */
[----:B------:R-:W-:-:S03]  /*9620*/  LOP3.LUT R3, R17, 0x40, RZ, 0x3c, !PT ;  /* 0x0000004011037812 */ /* 0x000fc600078e3cff */
        /* <DEDUP_REMOVED lines=8> */
[----:B------:R3:W-:Y:S01]  /*96b0*/  STL [R1+0x1934], R3 ;  /* 0x0019340301007387 */ /* 0x0007e20000100800 */
[----:B------:R-:W-:Y:S01]  /*96c0*/  IMAD.SHL.U32 R8, R8, 0x100, RZ ;  /* 0x0000010008087824 */ /* 0x000fe200078e00ff */
[----:B------:R-:W-:Y:S01]  /*96d0*/  ULDC UR4, c[0x0][0x18c] ;  /* 0x0000630000047ab9 */ /* 0x000fe20000000800 */
[----:B------:R-:W-:Y:S01]  /*96e0*/  LOP3.LUT R28, R0, 0x1000, RZ, 0xc0, !PT ;  /* 0x00001000001c7812 */ /* 0x000fe200078ec0ff */
[----:B------:R-:W-:-:S02]  /*96f0*/  USHF.R.S32.HI UR5, URZ, 0x1f, UR6 ;  /* 0x0000001f3f057899 */ /* 0x000fc40008011406 */
[----:B------:R-:W-:Y:S01]  /*9700*/  USHF.L.U32 UR4, UR4, 0x8, URZ ;  /* 0x0000000804047899 */ /* 0x000fe2000800063f */
[----:B--2---:R-:W-:Y:S01]  /*9710*/  SHF.R.S32.HI R0, RZ, 0x1f, R8 ;  /* 0x0000001fff007819 */ /* 0x004fe20000011408 */
[----:B------:R-:W-:Y:S01]  /*9720*/  ULEA.HI UR5, UR5, UR6, URZ, 0x8 ;  /* 0x0000000605057291 */ /* 0x000fe2000f8f403f */
[C---:B------:R-:W-:Y:S01]  /*9730*/  LOP3.LUT R4, R2.reuse, 0x10, RZ, 0x3c, !PT ;  /* 0x0000001002047812 */ /* 0x040fe200078e3cff */
[----:B------:R-:W-:Y:S01]  /*9740*/  USHF.R.S32.HI UR6, URZ, 0x1f, UR4 ;  /* 0x0000001f3f067899 */ /* 0x000fe20008011404 */
[----:B------:R-:W-:Y:S01]  /*9750*/  LOP3.LUT R5, R2, 0x30, RZ, 0x3c, !PT ;  /* 0x0000003002057812 */ /* 0x000fe200078e3cff */
[----:B------:R-:W-:Y:S01]  /*9760*/  IMAD.IADD R28, R28, 0x1, R19 ;  /* 0x000000011c1c7824 */ /* 0x000fe200078e0213 */
[----:B------:R-:W-:Y:S01]  /*9770*/  LOP3.LUT R4, R2, 0x40, RZ, 0x3c, !PT ;  /* 0x0000004002047812 */ /* 0x000fe200078e3cff */
[C---:B------:R-:W-:Y:S01]  /*9780*/  IMAD.SHL.U32 R29, R8.reuse, 0x2, RZ ;  /* 0x00000002081d7824 */ /* 0x040fe200078e00ff */
[----:B------:R-:W-:Y:S01]  /*9790*/  SHF.L.U64.HI R0, R8, 0x1, R0 ;  /* 0x0000000108007819 */ /* 0x000fe20000010200 */
[----:B------:R-:W-:Y:S01]  /*97a0*/  CS2R R24, SRZ ;  /* 0x0000000000187805 */ /* 0x000fe2000001ff00 */
[----:B------:R-:W-:Y:S01]  /*97b0*/  CS2R R26, SRZ ;  /* 0x00000000001a7805 */ /* 0x000fe2000001ff00 */
[----:B------:R-:W-:-:S02]  /*97c0*/  LOP3.LUT R5, R2, 0x60, RZ, 0x3c, !PT ;  /* 0x0000006002057812 */ /* 0x000fc400078e3cff */
[----:B------:R-:W-:Y:S01]  /*97d0*/  LOP3.LUT R4, R2, 0x70, RZ, 0x3c, !PT ;  /* 0x0000007002047812 */ /* 0x000fe200078e3cff */
[----:B------:R-:W-:Y:S02]  /*97e0*/  USHF.L.U32 UR10, UR4, 0x1, URZ ;  /* 0x00000001040a7899 */ /* 0x000fe4000800063f */
[----:B------:R-:W-:Y:S02]  /*97f0*/  USHF.R.S32.HI UR5, URZ, 0x8, UR5 ;  /* 0x000000083f057899 */ /* 0x000fe40008011405 */
[----:B---3--:R-:W-:Y:S02]  /*9800*/  USHF.L.U64.HI UR6, UR4, 0x1, UR6 ;  /* 0x0000000104067899 */ /* 0x008fe40008010206 */
.L_x_3:
[----:B0-----:R-:W2:Y:S04]  /*9810*/  LDL.64 R4, [R1+0x108] ;  /* 0x0001080001047983 */ /* 0x001ea80000100a00 */
[----:B--2---:R0:W-:Y:S04]  /*9820*/  STL [R1+0x2c3c], R5 ;  /* 0x002c3c0501007387 */ /* 0x0041e80000100800 */
[----:B0-----:R-:W2:Y:S01]  /*9830*/  LDL R5, [R1+0x81c] ;  /* 0x00081c0001057983 */ /* 0x001ea20000100800 */
[----:B------:R-:W-:-:S03]  /*9840*/  IMAD.MOV.U32 R3, RZ, RZ, -0x100 ;  /* 0xffffff00ff037424 */ /* 0x000fc600078e00ff */
[----:B------:R-:W-:Y:S04]  /*9850*/  STL [R1+0x256c], R14 ;  /* 0x00256c0e01007387 */ /* 0x000fe80000100800 */
        /* <DEDUP_REMOVED lines=73> */
[----:B------:R-:W-:Y:S01]  /*9cf0*/  STL [R1+0x2734], R14 ;  /* 0x0027340e01007387 */ /* 0x000fe20000100800 */
[----:B--2---:R-:W-:-:S03]  /*9d00*/  IMAD R3, R5, R3, c[0x0][0x180] ;  /* 0x0000600005037624 */ /* 0x004fc600078e0203 */
        /* <DEDUP_REMOVED lines=362> */
[----:B-----5:R-:W-:Y:S04]  /*b3b0*/  STL [R1+0x2564], R9 ;  /* 0x0025640901007387 */ /* 0x020fe80000100800 */
        /* <DEDUP_REMOVED lines=19> */
[----:B------:R-:W-:Y:S04]  /*b4f0*/  STL.64 [R1+0x2350], R26 ;  /* 0x0023501a01007387 */ /* 0x000fe80000100a00 */
[----:B------:R-:W-:Y:S04]  /*b500*/  STL [R1+0x2424], R26 ;  /* 0x0024241a01007387 */ /* 0x000fe80000100800 */
[----:B------:R-:W-:Y:S04]  /*b510*/  STL.64 [R1+0x2348], R24 ;  /* 0x0023481801007387 */ /* 0x000fe80000100a00 */
[----:B------:R-:W-:Y:S04]  /*b520*/  STL [R1+0x2428], R24 ;  /* 0x0024281801007387 */ /* 0x000fe80000100800 */
[----:B------:R-:W-:Y:S04]  /*b530*/  STL [R1+0x1ae0], R0 ;  /* 0x001ae00001007387 */ /* 0x000fe80000100800 */
[----:B------:R-:W2:Y:S01]  /*b540*/  LDL.LU R5, [R1+0x2c3c] ;  /* 0x002c3c0001057983 */ /* 0x000ea20000300800 */
[----:B------:R-:W-:-:S02]  /*b550*/  ISETP.GT.AND P0, PT, R3, RZ, PT ;  /* 0x000000ff0300720c */ /* 0x000fc40003f04270 */
[----:B0-----:R-:W-:Y:S02]  /*b560*/  PRMT R14, RZ, 0x7610, R14 ;  /* 0x00007610ff0e7816 */ /* 0x001fe4000000000e */
[----:B-1----:R-:W-:Y:S02]  /*b570*/  PRMT R2, RZ, 0x7610, R2 ;  /* 0x00007610ff027816 */ /* 0x002fe40000000002 */
[C---:B------:R-:W-:Y:S02]  /*b580*/  ISETP.GT.AND P1, PT, R3.reuse, 0x1, PT ;  /* 0x000000010300780c */ /* 0x040fe40003f24270 */
[----:B------:R-:W-:-:S05]  /*b590*/  ISETP.GT.AND P2, PT, R3, 0x2, PT ;  /* 0x000000020300780c */ /* 0x000fca0003f44270 */
[----:B--2---:R-:W2:Y:S04]  /*b5a0*/  @P0 LDG.E.U16 R14, [R4.64] ;  /* 0x00000008040e0981 */ /* 0x004ea8000c1e1500 */
[----:B--2---:R0:W-:Y:S04]  /*b5b0*/  STL [R1+0x800], R14 ;  /* 0x0008000e01007387 */ /* 0x0041e80000100800 */
[----:B0-----:R-:W2:Y:S04]  /*b5c0*/  LDL.LU R14, [R1+0x2c38] ;  /* 0x002c3800010e7983 */ /* 0x001ea80000300800 */
[----:B------:R-:W3:Y:S01]  /*b5d0*/  LDL.64 R4, [R1+0x100] ;  /* 0x0001000001047983 */ /* 0x000ee20000100a00 */
[----:B--2---:R-:W-:-:S03]  /*b5e0*/  PRMT R14, RZ, 0x7610, R14 ;  /* 0x00007610ff0e7816 */ /* 0x004fc6000000000e */
[----:B---3--:R-:W2:Y:S04]  /*b5f0*/  @P0 LDG.E.U16 R2, [R4.64] ;  /* 0x0000000804020981 */ /* 0x008ea8000c1e1500 */
[----:B--2---:R0:W-:Y:S04]  /*b600*/  STL [R1+0x7fc], R2 ;  /* 0x0007fc0201007387 */ /* 0x0041e80000100800 */
[----:B0-----:R-:W2:Y:S04]  /*b610*/  LDL.LU R2, [R1+0x2c34] ;  /* 0x002c340001027983 */ /* 0x001ea80000300800 */
[----:B------:R-:W3:Y:S04]  /*b620*/  LDL R4, [R1+0x15ac] ;  /* 0x0015ac0001047983 */ /* 0x000ee80000100800 */
[----:B------:R-:W3:Y:S01]  /*b630*/  LDL R5, [R1+0x15b0] ;  /* 0x0015b00001057983 */ /* 0x000ee20000100800 */
[----:B--2---:R-:W-:-:S02]  /*b640*/  PRMT R2, RZ, 0x7610, R2 ;  /* 0x00007610ff027816 */ /* 0x004fc40000000002 */
[----:B---3--:R-:W-:-:S04]  /*b650*/  @P1 LOP3.LUT R5, R5, R4, RZ, 0x3c, !PT ;  /* 0x0000000405051212 */ /* 0x008fc800078e3cff */
[----:B------:R-:W-:-:S04]  /*b660*/  @P1 LOP3.LUT R4, R5, R4, RZ, 0x3c, !PT ;  /* 0x0000000405041212 */ /* 0x000fc800078e3cff */
[----:B------:R-:W-:-:S05]  /*b670*/  @P1 LOP3.LUT R5, R5, R4, RZ, 0x3c, !PT ;  /* 0x0000000405051212 */ /* 0x000fca00078e3cff */
[----:B------:R-:W2:Y:S04]  /*b680*/  @P1 LDG.E.U16 R14, [R4.64] ;  /* 0x00000008040e1981 */ /* 0x000ea8000c1e1500 */
[----:B--2---:R0:W-:Y:S04]  /*b690*/  STL [R1+0x7f8], R14 ;  /* 0x0007f80e01007387 */ /* 0x0041e80000100800 */
[----:B0-----:R-:W2:Y:S04]  /*b6a0*/  LDL.LU R14, [R1+0x2c30] ;  /* 0x002c3000010e7983 */ /* 0x001ea80000300800 */
[----:B------:R-:W3:Y:S04]  /*b6b0*/  LDL R4, [R1+0x15a4] ;  /* 0x0015a40001047983 */ /* 0x000ee80000100800 */
[----:B------:R-:W3:Y:S01]  /*b6c0*/  LDL R5, [R1+0x15a8] ;  /* 0x0015a80001057983 */ /* 0x000ee20000100800 */
[----:B------:R-:W-:-:S02]  /*b6d0*/  ISETP.GT.AND P0, PT, R3, 0x3, PT ;  /* 0x000000030300780c */ /* 0x000fc40003f04270 */
[----:B--2---:R-:W-:Y:S02]  /*b6e0*/  PRMT R14, RZ, 0x7610, R14 ;  /* 0x00007610ff0e7816 */ /* 0x004fe4000000000e */
        /* <DEDUP_REMOVED lines=986> */
[----:B------:R-:W-:-:S02]  /*f490*/  PRMT R24, RZ, 0x7610, R24 ;  /* 0x00007610ff187816 */ /* 0x000fc40000000018 */
[----:B------:R-:W-:Y:S02]  /*f4a0*/  ISETP.GT.AND P1, PT, R3, 0x37, PT ;  /* 0x000000370300780c */ /* 0x000fe40003f24270 */
        /* <DEDUP_REMOVED lines=8> */
[----:B------:R-:W3:Y:S02]  /*f530*/  LDL R5, [R1+0x1260] ;  /* 0x0012600001057983 */ /* 0x000ee40000100800 */
[----:B---3--:R-:W-:-:S04]  /*f540*/  @P0 LOP3.LUT R5, R5, R4, RZ, 0x3c, !PT ;  /* 0x0000000405050212 */ /* 0x008fc800078e3cff */
[----:B------:R-:W-:-:S04]  /*f550*/  @P0 LOP3.LUT R4, R5, R4, RZ, 0x3c, !PT ;  /* 0x0000000405040212 */ /* 0x000fc800078e3cff */
[----:B------:R-:W-:-:S05]  /*f560*/  @P0 LOP3.LUT R5, R5, R4, RZ, 0x3c, !PT ;  /* 0x0000000405050212 */ /* 0x000fca00078e3cff */
[----:B------:R-:W3:Y:S04]  /*f570*/  @P0 LDG.E.U16 R14, [R4.64] ;  /* 0x00000008040e0981 */ /* 0x000ee8000c1e1500 */
[----:B---3--:R0:W-:Y:S04]  /*f580*/  STL [R1+0x64c], R14 ;  /* 0x00064c0e01007387 */ /* 0x0081e80000100800 */
[----:B0-----:R-:W3:Y:S04]  /*f590*/  LDL.LU R14, [R1+0x2a88] ;  /* 0x002a8800010e7983 */ /* 0x001ee80000300800 */
[----:B------:R-:W4:Y:S04]  /*f5a0*/  LDL R4, [R1+0x1254] ;  /* 0x0012540001047983 */ /* 0x000f280000100800 */
[----:B------:R-:W4:Y:S01]  /*f5b0*/  LDL R5, [R1+0x1258] ;  /* 0x0012580001057983 */ /* 0x000f220000100800 */
[----:B--2---:R-:W-:-:S02]  /*f5c0*/  PRMT R2, RZ, 0x7610, R2 ;  /* 0x00007610ff027816 */ /* 0x004fc40000000002 */
[----:B------:R-:W-:Y:S02]  /*f5d0*/  ISETP.GT.AND P2, PT, R3, 0x38, PT ;  /* 0x000000380300780c */ /* 0x000fe40003f44270 */
[----:B----4-:R-:W-:-:S04]  /*f5e0*/  @P0 LOP3.LUT R5, R5, R4, RZ, 0x3c, !PT ;  /* 0x0000000405050212 */ /* 0x010fc800078e3cff */
[----:B------:R-:W-:-:S04]  /*f5f0*/  @P0 LOP3.LUT R4, R5, R4, RZ, 0x3c, !PT ;  /* 0x0000000405040212 */ /* 0x000fc800078e3cff */
[----:B------:R-:W-:-:S05]  /*f600*/  @P0 LOP3.LUT R5, R5, R4, RZ, 0x3c, !PT ;  /* 0x0000000405050212 */ /* 0x000fca00078e3cff */
[----:B------:R0:W2:Y:S04]  /*f610*/  @P0 LDG.E.U16 R24, [R4.64] ;  /* 0x0000000804180981 */ /* 0x0000a8000c1e1500 */
[----:B0-----:R-:W4:Y:S04]  /*f620*/  LDL R4, [R1+0x124c] ;  /* 0x00124c0001047983 */ /* 0x001f280000100800 */
[----:B------:R-:W4:Y:S01]  /*f630*/  LDL R5, [R1+0x1250] ;  /* 0x0012500001057983 */ /* 0x000f220000100800 */
[----:B---3--:R-:W-:Y:S02]  /*f640*/  PRMT R14, RZ, 0x7610, R14 ;  /* 0x00007610ff0e7816 */ /* 0x008fe4000000000e */
[----:B------:R-:W-:Y:S01]  /*f650*/  ISETP.GT.AND P0, PT, R3, 0x39, PT ;  /* 0x000000390300780c */ /* 0x000fe20003f04270 */
[----:B--2---:R-:W-:Y:S01]  /*f660*/  STL [R1+0x242c], R24 ;  /* 0x00242c1801007387 */ /* 0x004fe20000100800 */
[----:B----4-:R-:W-:-:S04]  /*f670*/  @P1 LOP3.LUT R5, R5, R4, RZ, 0x3c, !PT ;  /* 0x0000000405051212 */ /* 0x010fc800078e3cff */
        /* <DEDUP_REMOVED lines=121> */
[----:B------:R-:W-:Y:S02]  /*fe10*/  PRMT R28, RZ, 0x7610, R28 ;  /* 0x00007610ff1c7816 */ /* 0x000fe4000000001c */
[----:B------:R-:W-:Y:S02]  /*fe20*/  ISETP.GT.AND P0, PT, R3, 0x3f, PT ;  /* 0x0000003f0300780c */ /* 0x000fe40003f04270 */
[----:B---3--:R-:W-:-:S04]  /*fe30*/  @P1 LOP3.LUT R5, R5, R4, RZ, 0x3c, !PT ;  /* 0x0000000405051212 */ /* 0x008fc800078e3cff */
[----:B------:R-:W-:-:S04]  /*fe40*/  @P1 LOP3.LUT R4, R5, R4, RZ, 0x3c, !PT ;  /* 0x0000000405041212 */ /* 0x000fc800078e3cff */
[----:B------:R-:W-:-:S05]  /*fe50*/  @P1 LOP3.LUT R5, R5, R4, RZ, 0x3c, !PT ;  /* 0x0000000405051212 */ /* 0x000fca00078e3cff */
[----:B------:R-:W3:Y:S04]  /*fe60*/  @P1 LDG.E.U16 R14, [R4.64] ;  /* 0x00000008040e1981 */ /* 0x000ee8000c1e1500 */
[----:B---3--:R0:W-:Y:S04]  /*fe70*/  STL [R1+0x608], R14 ;  /* 0x0006080e01007387 */ /* 0x0081e80000100800 */
[----:B0-----:R-:W3:Y:S04]  /*fe80*/  LDL.LU R14, [R1+0x2a50] ;  /* 0x002a5000010e7983 */ /* 0x001ee80000300800 */
[----:B------:R-:W4:Y:S04]  /*fe90*/  LDL R4, [R1+0x11dc] ;  /* 0x0011dc0001047983 */ /* 0x000f280000100800 */
[----:B------:R-:W4:Y:S02]  /*fea0*/  LDL R5, [R1+0x11e0] ;  /* 0x0011e00001057983 */ /* 0x000f240000100800 */
[----:B----4-:R-:W-:-:S04]  /*feb0*/  @P2 LOP3.LUT R5, R5, R4, RZ, 0x3c, !PT ;  /* 0x0000000405052212 */ /* 0x010fc800078e3cff */
[----:B------:R-:W-:-:S04]  /*fec0*/  @P2 LOP3.LUT R4, R5, R4, RZ, 0x3c, !PT ;  /* 0x0000000405042212 */ /* 0x000fc800078e3cff */
[----:B------:R-:W-:-:S05]  /*fed0*/  @P2 LOP3.LUT R5, R5, R4, RZ, 0x3c, !PT ;  /* 0x0000000405052212 */ /* 0x000fca00078e3cff */
[----:B------:R0:W4:Y:S04]  /*fee0*/  @P2 LDG.E.U16 R26, [R4.64] ;  /* 0x00000008041a2981 */ /* 0x000128000c1e1500 */
[----:B0-----:R-:W3:Y:S04]  /*fef0*/  LDL R4, [R1+0x11d4] ;  /* 0x0011d40001047983 */ /* 0x001ee80000100800 */
[----:B------:R-:W3:Y:S01]  /*ff00*/  LDL R5, [R1+0x11d8] ;  /* 0x0011d80001057983 */ /* 0x000ee20000100800 */
[----:B--2---:R-:W-:Y:S02]  /*ff10*/  PRMT R2, RZ, 0x7610, R2 ;  /* 0x00007610ff027816 */ /* 0x004fe40000000002 */
[----:B------:R-:W-:Y:S01]  /*ff20*/  ISETP.GT.AND P1, PT, R3, 0x40, PT ;  /* 0x000000400300780c */ /* 0x000fe20003f24270 */
[----:B----4-:R-:W-:Y:S01]  /*ff30*/  STL [R1+0x2430], R26 ;  /* 0x0024301a01007387 */ /* 0x010fe20000100800 */
[----:B---3--:R-:W-:-:S04]  /*ff40*/  @P2 LOP3.LUT R5, R5, R4, RZ, 0x3c, !PT ;  /* 0x0000000405052212 */ /* 0x008fc800078e3cff */
[----:B------:R-:W-:-:S04]  /*ff50*/  @P2 LOP3.LUT R4, R5, R4, RZ, 0x3c, !PT ;  /* 0x0000000405042212 */ /* 0x000fc800078e3cff */
[----:B------:R-:W-:-:S05]  /*ff60*/  @P2 LOP3.LUT R5, R5, R4, RZ, 0x3c, !PT ;  /* 0x0000000405052212 */ /* 0x000fca00078e3cff */
[----:B------:R0:W2:Y:S04]  /*ff70*/  @P2 LDG.E.U16 R28, [R4.64] ;  /* 0x00000008041c2981 */ /* 0x0000a8000c1e1500 */
[----:B0-----:R-:W3:Y:S04]  /*ff80*/  LDL R4, [R1+0x11cc] ;  /* 0x0011cc0001047983 */ /* 0x001ee80000100800 */
[----:B------:R-:W3:Y:S01]  /*ff90*/  LDL R5, [R1+0x11d0] ;  /* 0x0011d00001057983 */ /* 0x000ee20000100800 */
[----:B------:R-:W-:Y:S02]  /*ffa0*/  PRMT R14, RZ, 0x7610, R14 ;  /* 0x00007610ff0e7816 */ /* 0x000fe4000000000e */
[----:B------:R-:W-:Y:S01]  /*ffb0*/  ISETP.GT.AND P2, PT, R3, 0x41, PT ;  /* 0x000000410300780c */ /* 0x000fe20003f44270 */
[----:B--2---:R-:W-:Y:S01]  /*ffc0*/  STL [R1+0x2434], R28 ;  /* 0x0024341c01007387 */ /* 0x004fe20000100800 */
        /* <DEDUP_REMOVED lines=131> */
[----:B---3--:R-:W-:-:S02]  /*10800*/  PRMT R14, RZ, 0x7610, R14 ;  /* 0x00007610ff0e7816 */ /* 0x008fc4000000000e */
[----:B----4-:R-:W-:-:S04]  /*10810*/  @P1 LOP3.LUT R5, R5, R4, RZ, 0x3c, !PT ;  /* 0x0000000405051212 */ /* 0x010fc800078e3cff */
[----:B------:R-:W-:-:S04]  /*10820*/  @P1 LOP3.LUT R4, R5, R4, RZ, 0x3c, !PT ;  /* 0x0000000405041212 */ /* 0x000fc800078e3cff */
[----:B------:R-:W-:-:S05]  /*10830*/  @P1 LOP3.LUT R5, R5, R4, RZ, 0x3c, !PT ;  /* 0x0000000405051212 */ /* 0x000fca00078e3cff */
[----:B------:R0:W3:Y:S04]  /*10840*/  @P1 LDG.E.U16 R29, [R4.64] ;  /* 0x00000008041d1981 */ /* 0x0000e8000c1e1500 */
[----:B0-----:R-:W4:Y:S04]  /*10850*/  LDL R4, [R1+0x1154] ;  /* 0x0011540001047983 */ /* 0x001f280000100800 */
[----:B------:R-:W4:Y:S01]  /*10860*/  LDL R5, [R1+0x1158] ;  /* 0x0011580001057983 */ /* 0x000f220000100800 */
[----:B--2---:R-:W-:Y:S02]  /*10870*/  PRMT R2, RZ, 0x7610, R2 ;  /* 0x00007610ff027816 */ /* 0x004fe40000000002 */
[----:B------:R-:W-:Y:S01]  /*10880*/  ISETP.GT.AND P0, PT, R3, 0x48, PT ;  /* 0x000000480300780c */ /* 0x000fe20003f04270 */
[----:B---3--:R-:W-:Y:S01]  /*10890*/  STL [R1+0x2438], R29 ;  /* 0x0024381d01007387 */ /* 0x008fe20000100800 */
        /* <DEDUP_REMOVED lines=157> */
[----:B0-----:R-:W2:Y:S01]  /*11270*/  LDL.LU R14, [R1+0x29d4] ;  /* 0x0029d400010e7983 */ /* 0x001ea20000300800 */
[----:B------:R-:W3:Y:S02]  /*11280*/  LDL R4, [R1+0x10cc] ;  /* 0x0010cc0001047983 */ /* 0x000ee40000100800 */
        /* <DEDUP_REMOVED lines=11> */
[----:B--2---:R-:W-:-:S02]  /*11340*/  PRMT R2, RZ, 0x7610, R2 ;  /* 0x00007610ff027816 */ /* 0x004fc40000000002 */
        /* <DEDUP_REMOVED lines=1908> */
[----:B------:R-:W-:-:S02]  /*18a90*/  PRMT R29, RZ, 0x7610, R29 ;  /* 0x00007610ff1d7816 */ /* 0x000fc4000000001d */
[----:B------:R-:W-:Y:S02]  /*18aa0*/  PRMT R28, RZ, 0x7610, R28 ;  /* 0x00007610ff1c7816 */ /* 0x000fe4000000001c */
[----:B------:R-:W-:Y:S02]  /*18ab0*/  ISETP.GT.AND P2, PT, R3, 0xb6, PT ;  /* 0x000000b60300780c */ /* 0x000fe40003f44270 */
        /* <DEDUP_REMOVED lines=8> */
[----:B------:R-:W3:Y:S02]  /*18b40*/  LDL R5, [R1+0xa78] ;  /* 0x000a780001057983 */ /* 0x000ee40000100800 */
[----:B---3--:R-:W-:-:S04]  /*18b50*/  @P0 LOP3.LUT R5, R5, R4, RZ, 0x3c, !PT ;  /* 0x0000000405050212 */ /* 0x008fc800078e3cff */
[----:B------:R-:W-:-:S04]  /*18b60*/  @P0 LOP3.LUT R4, R5, R4, RZ, 0x3c, !PT ;  /* 0x0000000405040212 */ /* 0x000fc800078e3cff */
[----:B------:R-:W-:-:S05]  /*18b70*/  @P0 LOP3.LUT R5, R5, R4, RZ, 0x3c, !PT ;  /* 0x0000000405050212 */ /* 0x000fca00078e3cff */
[----:B------:R-:W3:Y:S04]  /*18b80*/  @P0 LDG.E.U16 R14, [R4.64] ;  /* 0x00000008040e0981 */ /* 0x000ee8000c1e1500 */
[----:B---3--:R0:W-:Y:S04]  /*18b90*/  STL [R1+0x1f0], R14 ;  /* 0x0001f00e01007387 */ /* 0x0081e80000100800 */
[----:B0-----:R-:W3:Y:S01]  /*18ba0*/  LDL.LU R14, [R1+0x26a4] ;  /* 0x0026a400010e7983 */ /* 0x001ee20000300800 */
[----:B------:R-:W4:Y:S02]  /*18bb0*/  LDL R4, [R1+0xa6c] ;  /* 0x000a6c0001047983 */ /* 0x000f240000100800 */
[----:B------:R-:W4:Y:S02]  /*18bc0*/  LDL R5, [R1+0xa70] ;  /* 0x000a700001057983 */ /* 0x000f240000100800 */
[----:B----4-:R-:W-:-:S04]  /*18bd0*/  @P1 LOP3.LUT R5, R5, R4, RZ, 0x3c, !PT ;  /* 0x0000000405051212 */ /* 0x010fc800078e3cff */
[----:B------:R-:W-:-:S04]  /*18be0*/  @P1 LOP3.LUT R4, R5, R4, RZ, 0x3c, !PT ;  /* 0x0000000405041212 */ /* 0x000fc800078e3cff */
[----:B------:R-:W-:-:S05]  /*18bf0*/  @P1 LOP3.LUT R5, R5, R4, RZ, 0x3c, !PT ;  /* 0x0000000405051212 */ /* 0x000fca00078e3cff */
[----:B------:R0:W4:Y:S04]  /*18c00*/  @P1 LDG.E.U16 R29, [R4.64] ;  /* 0x00000008041d1981 */ /* 0x000128000c1e1500 */
[----:B0-----:R-:W4:Y:S04]  /*18c10*/  LDL R4, [R1+0xa64] ;  /* 0x000a640001047983 */ /* 0x001f280000100800 */
[----:B------:R-:W4:Y:S01]  /*18c20*/  LDL R5, [R1+0xa68] ;  /* 0x000a680001057983 */ /* 0x000f220000100800 */
[----:B---3--:R-:W-:Y:S02]  /*18c30*/  PRMT R14, RZ, 0x7610, R14 ;  /* 0x00007610ff0e7816 */ /* 0x008fe4000000000e */
[----:B--2---:R-:W-:-:S02]  /*18c40*/  PRMT R2, RZ, 0x7610, R2 ;  /* 0x00007610ff027816 */ /* 0x004fc40000000002 */
[----:B------:R-:W-:Y:S01]  /*18c50*/  ISETP.GT.AND P0, PT, R3, 0xb7, PT ;  /* 0x000000b70300780c */ /* 0x000fe20003f04270 */
[----:B----4-:R-:W-:Y:S01]  /*18c60*/  STL [R1+0x2460], R29 ;  /* 0x0024601d01007387 */ /* 0x010fe20000100800 */
[----:B------:R-:W-:-:S04]  /*18c70*/  @P1 LOP3.LUT R5, R5, R4, RZ, 0x3c, !PT ;  /* 0x0000000405051212 */ /* 0x000fc800078e3cff */
[----:B------:R-:W-:-:S04]  /*18c80*/  @P1 LOP3.LUT R4, R5, R4, RZ, 0x3c, !PT ;  /* 0x0000000405041212 */ /* 0x000fc800078e3cff */
[----:B------:R-:W-:-:S05]  /*18c90*/  @P1 LOP3.LUT R5, R5, R4, RZ, 0x3c, !PT ;  /* 0x0000000405051212 */ /* 0x000fca00078e3cff */
[----:B------:R0:W2:Y:S04]  /*18ca0*/  @P1 LDG.E.U16 R28, [R4.64] ;  /* 0x00000008041c1981 */ /* 0x0000a8000c1e1500 */
[----:B0-----:R-:W3:Y:S04]  /*18cb0*/  LDL R4, [R1+0xa5c] ;  /* 0x000a5c0001047983 */ /* 0x001ee80000100800 */
[----:B------:R-:W3:Y:S04]  /*18cc0*/  LDL R5, [R1+0xa60] ;  /* 0x000a600001057983 */ /* 0x000ee80000100800 */
[----:B--2---:R-:W-:Y:S01]  /*18cd0*/  STL [R1+0x2464], R28 ;  /* 0x0024641c01007387 */ /* 0x004fe20000100800 */
        /* <DEDUP_REMOVED lines=129> */
[----:B0-----:R-:W2:Y:S04]  /*194f0*/  LDL R4, [R1+0x9ec] ;  /* 0x0009ec0001047983 */ /* 0x001ea80000100800 */
[----:B------:R-:W2:Y:S04]  /*19500*/  LDL R5, [R1+0x9f0] ;  /* 0x0009f00001057983 */ /* 0x000ea80000100800 */
[----:B----4-:R-:W-:Y:S01]  /*19510*/  STL [R1+0x2480], R29 ;  /* 0x0024801d01007387 */ /* 0x010fe20000100800 */
[----:B--2---:R-:W-:-:S04]  /*19520*/  @P0 LOP3.LUT R5, R5, R4, RZ, 0x3c, !PT ;  /* 0x0000000405050212 */ /* 0x004fc800078e3cff */
[----:B------:R-:W-:-:S04]  /*19530*/  @P0 LOP3.LUT R4, R5, R4, RZ, 0x3c, !PT ;  /* 0x0000000405040212 */ /* 0x000fc800078e3cff */
[----:B------:R-:W-:-:S05]  /*19540*/  @P0 LOP3.LUT R5, R5, R4, RZ, 0x3c, !PT ;  /* 0x0000000405050212 */ /* 0x000fca00078e3cff */
[----:B------:R0:W2:Y:S04]  /*19550*/  @P0 LDG.E.U16 R26, [R4.64] ;  /* 0x00000008041a0981 */ /* 0x0000a8000c1e1500 */
[----:B0-----:R-:W4:Y:S04]  /*19560*/  LDL R4, [R1+0x9e4] ;  /* 0x0009e40001047983 */ /* 0x001f280000100800 */
[----:B------:R-:W4:Y:S01]  /*19570*/  LDL R5, [R1+0x9e8] ;  /* 0x0009e80001057983 */ /* 0x000f220000100800 */
[----:B---3--:R-:W-:Y:S02]  /*19580*/  PRMT R14, RZ, 0x7610, R14 ;  /* 0x00007610ff0e7816 */ /* 0x008fe4000000000e */
[----:B------:R-:W-:-:S02]  /*19590*/  PRMT R2, RZ, 0x7610, R2 ;  /* 0x00007610ff027816 */ /* 0x000fc40000000002 */
[----:B------:R-:W-:Y:S01]  /*195a0*/  ISETP.GT.AND P2, PT, R3, 0xbf, PT ;  /* 0x000000bf0300780c */ /* 0x000fe20003f44270 */
[----:B--2---:R-:W-:Y:S01]  /*195b0*/  STL [R1+0x2468], R26 ;  /* 0x0024681a01007387 */ /* 0x004fe20000100800 */
[----:B----4-:R-:W-:-:S04]  /*195c0*/  @P0 LOP3.LUT R5, R5, R4, RZ, 0x3c, !PT ;  /* 0x0000000405050212 */ /* 0x010fc800078e3cff */
        /* <DEDUP_REMOVED lines=118> */
[----:B--2---:R-:W-:Y:S02]  /*19d30*/  PRMT R2, RZ, 0x7610, R2 ;  /* 0x00007610ff027816 */ /* 0x004fe40000000002 */
[----:B---3--:R-:W-:-:S02]  /*19d40*/  PRMT R14, RZ, 0x7610, R14 ;  /* 0x00007610ff0e7816 */ /* 0x008fc4000000000e */
        /* <DEDUP_REMOVED lines=221> */
[----:B------:R-:W4:Y:S01]  /*1ab20*/  LDL R5, [R1+0x8c0] ;  /* 0x0008c00001057983 */ /* 0x000f220000100800 */
[----:B---3--:R-:W-:-:S02]  /*1ab30*/  PRMT R14, RZ, 0x7610, R14 ;  /* 0x00007610ff0e7816 */ /* 0x008fc4000000000e */
[----:B----4-:R-:W-:-:S04]  /*1ab40*/  @P1 LOP3.LUT R5, R5, R4, RZ, 0x3c, !PT ;  /* 0x0000000405051212 */ /* 0x010fc800078e3cff */
[----:B------:R-:W-:-:S04]  /*1ab50*/  @P1 LOP3.LUT R4, R5, R4, RZ, 0x3c, !PT ;  /* 0x0000000405041212 */ /* 0x000fc800078e3cff */
[----:B------:R-:W-:-:S05]  /*1ab60*/  @P1 LOP3.LUT R5, R5, R4, RZ, 0x3c, !PT ;  /* 0x0000000405051212 */ /* 0x000fca00078e3cff */
[----:B------:R-:W3:Y:S04]  /*1ab70*/  @P1 LDG.E.U16 R14, [R4.64] ;  /* 0x00000008040e1981 */ /* 0x000ee8000c1e1500 */
[----:B---3--:R0:W-:Y:S04]  /*1ab80*/  STL [R1+0x134], R14 ;  /* 0x0001340e01007387 */ /* 0x0081e80000100800 */
[----:B0-----:R-:W3:Y:S01]  /*1ab90*/  LDL.LU R14, [R1+0x25e8] ;  /* 0x0025e800010e7983 */ /* 0x001ee20000300800 */
[----:B------:R-:W4:Y:S02]  /*1aba0*/  LDL R4, [R1+0x8b4] ;  /* 0x0008b40001047983 */ /* 0x000f240000100800 */
[----:B------:R-:W4:Y:S01]  /*1abb0*/  LDL R5, [R1+0x8b8] ;  /* 0x0008b80001057983 */ /* 0x000f220000100800 */
[----:B------:R-:W-:-:S02]  /*1abc0*/  ISETP.GT.AND P0, PT, R3, 0xd1, PT ;  /* 0x000000d10300780c */ /* 0x000fc40003f04270 */
[----:B---3--:R-:W-:Y:S02]  /*1abd0*/  PRMT R14, RZ, 0x7610, R14 ;  /* 0x00007610ff0e7816 */ /* 0x008fe4000000000e */
        /* <DEDUP_REMOVED lines=293> */
[----:B--2---:R-:W-:-:S02]  /*1be30*/  PRMT R2, RZ, 0x7610, R2 ;  /* 0x00007610ff027816 */ /* 0x004fc40000000002 */
[----:B----4-:R-:W-:-:S04]  /*1be40*/  @P1 LOP3.LUT R5, R5, R4, RZ, 0x3c, !PT ;  /* 0x0000000405051212 */ /* 0x010fc800078e3cff */
[----:B------:R-:W-:-:S04]  /*1be50*/  @P1 LOP3.LUT R4, R5, R4, RZ, 0x3c, !PT ;  /* 0x0000000405041212 */ /* 0x000fc800078e3cff */
[----:B------:R-:W-:-:S05]  /*1be60*/  @P1 LOP3.LUT R5, R5, R4, RZ, 0x3c, !PT ;  /* 0x0000000405051212 */ /* 0x000fca00078e3cff */
[----:B------:R-:W2:Y:S04]  /*1be70*/  @P1 LDG.E.U16 R2, [R4.64] ;  /* 0x0000000804021981 */ /* 0x000ea8000c1e1500 */
[----:B--2---:R0:W-:Y:S04]  /*1be80*/  STL [R1+0xb4], R2 ;  /* 0x0000b40201007387 */ /* 0x0041e80000100800 */
[----:B0-----:R-:W2:Y:S01]  /*1be90*/  LDL.LU R2, [R1+0x2568] ;  /* 0x0025680001027983 */ /* 0x001ea20000300800 */
[----:B------:R-:W4:Y:S02]  /*1bea0*/  LDL R4, [R1+0x1638] ;  /* 0x0016380001047983 */ /* 0x000f240000100800 */
[----:B------:R-:W4:Y:S01]  /*1beb0*/  LDL R5, [R1+0x1644] ;  /* 0x0016440001057983 */ /* 0x000f220000100800 */
[----:B------:R-:W-:-:S02]  /*1bec0*/  PRMT R9, RZ, 0x7610, R9 ;  /* 0x00007610ff097816 */ /* 0x000fc40000000009 */
[----:B------:R-:W-:Y:S02]  /*1bed0*/  ISETP.GT.AND P0, PT, R3, 0xe1, PT ;  /* 0x000000e10300780c */ /* 0x000fe40003f04270 */
[----:B----4-:R-:W-:-:S04]  /*1bee0*/  @P1 LOP3.LUT R5, R5, R4, RZ, 0x3c, !PT ;  /* 0x0000000405051212 */ /* 0x010fc800078e3cff */
[----:B------:R-:W-:-:S04]  /*1bef0*/  @P1 LOP3.LUT R4, R5, R4, RZ, 0x3c, !PT ;  /* 0x0000000405041212 */ /* 0x000fc800078e3cff */
[----:B------:R-:W-:-:S05]  /*1bf00*/  @P1 LOP3.LUT R5, R5, R4, RZ, 0x3c, !PT ;  /* 0x0000000405051212 */ /* 0x000fca00078e3cff */
[----:B------:R-:W4:Y:S04]  /*1bf10*/  @P1 LDG.E.U16 R9, [R4.64] ;  /* 0x0000000804091981 */ /* 0x000f28000c1e1500 */
[----:B----4-:R0:W-:Y:S04]  /*1bf20*/  STL [R1+0xb0], R9 ;  /* 0x0000b00901007387 */ /* 0x0101e80000100800 */
[----:B0-----:R-:W4:Y:S01]  /*1bf30*/  LDL.LU R9, [R1+0x2564] ;  /* 0x0025640001097983 */ /* 0x001f220000300800 */
[----:B------:R-:W2:Y:S02]  /*1bf40*/  LDL R4, [R1+0x1640] ;  /* 0x0016400001047983 */ /* 0x000ea40000100800 */
[----:B------:R-:W2:Y:S01]  /*1bf50*/  LDL R5, [R1+0x164c] ;  /* 0x00164c0001057983 */ /* 0x000ea20000100800 */
[----:B------:R-:W-:-:S02]  /*1bf60*/  PRMT R12, RZ, 0x7610, R12 ;  /* 0x00007610ff0c7816 */ /* 0x000fc4000000000c */
[----:B--2---:R-:W-:-:S04]  /*1bf70*/  @P0 LOP3.LUT R5, R5, R4, RZ, 0x3c, !PT ;  /* 0x0000000405050212 */ /* 0x004fc800078e3cff */
[----:B------:R-:W-:-:S04]  /*1bf80*/  @P0 LOP3.LUT R4, R5, R4, RZ, 0x3c, !PT ;  /* 0x0000000405040212 */ /* 0x000fc800078e3cff */
[----:B------:R-:W-:-:S05]  /*1bf90*/  @P0 LOP3.LUT R5, R5, R4, RZ, 0x3c, !PT ;  /* 0x0000000405050212 */ /* 0x000fca00078e3cff */
[----:B------:R-:W2:Y:S04]  /*1bfa0*/  @P0 LDG.E.U16 R12, [R4.64] ;  /* 0x00000008040c0981 */ /* 0x000ea8000c1e1500 */
[----:B--2---:R0:W-:Y:S04]  /*1bfb0*/  STL [R1+0xac], R12 ;  /* 0x0000ac0c01007387 */ /* 0x0041e80000100800 */
[----:B0-----:R-:W2:Y:S01]  /*1bfc0*/  LDL.LU R12, [R1+0x2560] ;  /* 0x00256000010c7983 */ /* 0x001ea20000300800 */
[----:B------:R-:W2:Y:S02]  /*1bfd0*/  LDL R4, [R1+0x1648] ;  /* 0x0016480001047983 */ /* 0x000ea40000100800 */
[----:B------:R-:W2:Y:S01]  /*1bfe0*/  LDL R5, [R1+0x1650] ;  /* 0x0016500001057983 */ /* 0x000ea20000100800 */
[----:B------:R-:W-:-:S02]  /*1bff0*/  PRMT R13, RZ, 0x7610, R13 ;  /* 0x00007610ff0d7816 */ /* 0x000fc4000000000d */
[----:B------:R-:W-:Y:S02]  /*1c000*/  ISETP.GT.AND P1, PT, R3, 0xe2, PT ;  /* 0x000000e20300780c */ /* 0x000fe40003f24270 */
        /* <DEDUP_REMOVED lines=22> */
[----:B------:R0:W2:Y:S04]  /*1c170*/  @P1 LDG.E.U16 R29, [R4.64] ;  /* 0x00000008041d1981 */ /* 0x0000a8000c1e1500 */
[----:B0-----:R-:W3:Y:S04]  /*1c180*/  LDL R4, [R1+0x1660] ;  /* 0x0016600001047983 */ /* 0x001ee80000100800 */
[----:B------:R-:W3:Y:S01]  /*1c190*/  LDL R5, [R1+0x166c] ;  /* 0x00166c0001057983 */ /* 0x000ee20000100800 */
[----:B------:R-:W-:-:S03]  /*1c1a0*/  PRMT R23, RZ, 0x7610, R23 ;  /* 0x00007610ff177816 */ /* 0x000fc60000000017 */
        /* <DEDUP_REMOVED lines=16> */
[----:B0-----:R-:W3:Y:S01]  /*1c2b0*/  LDL.LU R22, [R1+0x2550] ;  /* 0x0025500001167983 */ /* 0x001ee20000300800 */
        /* <DEDUP_REMOVED lines=62> */
[----:B------:R0:W2:Y:S04]  /*1c6a0*/  @P0 LDG.E.U16 R14, [R4.64] ;  /* 0x00000008040e0981 */ /* 0x0000a8000c1e1500 */
[----:B0-----:R-:W3:Y:S04]  /*1c6b0*/  LDL R4, [R1+0x16a8] ;  /* 0x0016a80001047983 */ /* 0x001ee80000100800 */
[----:B------:R-:W3:Y:S01]  /*1c6c0*/  LDL R5, [R1+0x16b0] ;  /* 0x0016b00001057983 */ /* 0x000ee20000100800 */
[----:B------:R-:W-:-:S03]  /*1c6d0*/  PRMT R7, RZ, 0x7610, R7 ;  /* 0x00007610ff077816 */ /* 0x000fc60000000007 */
[----:B--2---:R0:W-:Y:S04]  /*1c6e0*/  STL [R1+0x13c], R14 ;  /* 0x00013c0e01007387 */ /* 0x0041e80000100800 */
[----:B0-----:R-:W2:Y:S01]  /*1c6f0*/  LDL R14, [R1+0x16d0] ;  /* 0x0016d000010e7983 */ /* 0x001ea20000100800 */
[-C--:B---3--:R-:W-:Y:S02]  /*1c700*/  @P0 LOP3.LUT R5, R5, R4.reuse, RZ, 0x3c, !PT ;  /* 0x0000000405050212 */ /* 0x088fe400078e3cff */
[----:B------:R-:W-:Y:S02]  /*1c710*/  ISETP.GT.AND P1, PT, R3, 0xe8, PT ;  /* 0x000000e80300780c */ /* 0x000fe40003f24270 */
        /* <DEDUP_REMOVED lines=30> */
[----:B------:R-:W2:Y:S01]  /*1c900*/  @P0 LDG.E.U16 R15, [R4.64] ;  /* 0x00000008040f0981 */ /* 0x000ea2000c1e1500 */
[----:B------:R-:W-:-:S03]  /*1c910*/  PRMT R29, RZ, 0x7610, R29 ;  /* 0x00007610ff1d7816 */ /* 0x000fc6000000001d */
[----:B--2---:R0:W-:Y:S04]  /*1c920*/  STL [R1+0x3c], R15 ;  /* 0x00003c0f01007387 */ /* 0x0041e80000100800 */
[----:B0-----:R-:W2:Y:S01]  /*1c930*/  LDL.LU R15, [R1+0x252c] ;  /* 0x00252c00010f7983 */ /* 0x001ea20000300800 */
[----:B------:R-:W2:Y:S02]  /*1c940*/  LDL R5, [R1+0x16c8] ;  /* 0x0016c80001057983 */ /* 0x000ea40000100800 */
[----:B------:R-:W-:Y:S01]  /*1c950*/  @P0 IMAD.MOV.U32 R4, RZ, RZ, R14 ;  /* 0x000000ffff040224 */ /* 0x000fe200078e000e */
[----:B------:R-:W-:Y:S02]  /*1c960*/  ISETP.GT.AND P1, PT, R3, 0xea, PT ;  /* 0x000000ea0300780c */ /* 0x000fe40003f24270 */
[----:B------:R-:W-:Y:S01]  /*1c970*/  PRMT R28, RZ, 0x7610, R28 ;  /* 0x00007610ff1c7816 */ /* 0x000fe2000000001c */
[----:B------:R-:W3:Y:S04]  /*1c980*/  LDL R14, [R1+0x16f0] ;  /* 0x0016f000010e7983 */ /* 0x000ee80000100800 */
[----:B--2---:R0:W2:Y:S04]  /*1c990*/  @P0 LDG.E.U16 R29, [R4.64] ;  /* 0x00000008041d0981 */ /* 0x0040a8000c1e1500 */
        /* <DEDUP_REMOVED lines=23> */
[----:B------:R-:W2:Y:S01]  /*1cb10*/  @P0 LDG.E.U16 R6, [R4.64] ;  /* 0x0000000804060981 */ /* 0x000ea2000c1e1500 */
[----:B------:R-:W-:-:S03]  /*1cb20*/  PRMT R24, RZ, 0x7610, R24 ;  /* 0x00007610ff187816 */ /* 0x000fc60000000018 */
[----:B--2---:R0:W-:Y:S04]  /*1cb30*/  STL [R1+0x2c], R6 ;  /* 0x00002c0601007387 */ /* 0x0041e80000100800 */
[----:B0-----:R-:W2:Y:S01]  /*1cb40*/  LDL.LU R6, [R1+0x2528] ;  /* 0x0025280001067983 */ /* 0x001ea20000300800 */
[----:B------:R-:W3:Y:S02]  /*1cb50*/  LDL R5, [R1+0x16e8] ;  /* 0x0016e80001057983 */ /* 0x000ee40000100800 */
[----:B------:R-:W-:Y:S01]  /*1cb60*/  @P0 IMAD.MOV.U32 R4, RZ, RZ, R14 ;  /* 0x000000ffff040224 */ /* 0x000fe200078e000e */
[----:B------:R-:W-:Y:S02]  /*1cb70*/  ISETP.GT.AND P1, PT, R3, 0xec, PT ;  /* 0x000000ec0300780c */ /* 0x000fe40003f24270 */
[----:B------:R-:W-:Y:S01]  /*1cb80*/  PRMT R16, RZ, 0x7610, R16 ;  /* 0x00007610ff107816 */ /* 0x000fe20000000010 */
[----:B------:R-:W2:Y:S04]  /*1cb90*/  LDL R14, [R1+0x173c] ;  /* 0x00173c00010e7983 */ /* 0x000ea80000100800 */
[----:B---3--:R0:W3:Y:S04]  /*1cba0*/  @P0 LDG.E.U16 R24, [R4.64] ;  /* 0x0000000804180981 */ /* 0x0080e8000c1e1500 */
[----:B0-----:R-:W2:Y:S04]  /*1cbb0*/  LDL R4, [R1+0x16d4] ;  /* 0x0016d40001047983 */ /* 0x001ea80000100800 */
[----:B------:R-:W2:Y:S04]  /*1cbc0*/  LDL R5, [R1+0x16fc] ;  /* 0x0016fc0001057983 */ /* 0x000ea80000100800 */
[----:B---3--:R-:W-:Y:S01]  /*1cbd0*/  STL [R1+0x24a0], R24 ;  /* 0x0024a01801007387 */ /* 0x008fe20000100800 */
[----:B--2---:R-:W-:-:S04]  /*1cbe0*/  @P1 LOP3.LUT R5, R5, R4, RZ, 0x3c, !PT ;  /* 0x0000000405051212 */ /* 0x004fc800078e3cff */
        /* <DEDUP_REMOVED lines=12> */
[----:B------:R0:W3:Y:S04]  /*1ccb0*/  @P1 LDG.E.U16 R27, [R4.64] ;  /* 0x00000008041b1981 */ /* 0x0000e8000c1e1500 */
[----:B0-----:R-:W2:Y:S04]  /*1ccc0*/  LDL R4, [R1+0x1700] ;  /* 0x0017000001047983 */ /* 0x001ea80000100800 */
[----:B------:R-:W2:Y:S01]  /*1ccd0*/  LDL R5, [R1+0x170c] ;  /* 0x00170c0001057983 */ /* 0x000ea20000100800 */
[----:B------:R-:W-:-:S03]  /*1cce0*/  PRMT R2, RZ, 0x7610, R2 ;  /* 0x00007610ff027816 */ /* 0x000fc60000000002 */
[----:B---3--:R0:W-:Y:S01]  /*1ccf0*/  STL [R1+0x2490], R27 ;  /* 0x0024901b01007387 */ /* 0x0081e20000100800 */
[----:B--2---:R-:W-:-:S04]  /*1cd00*/  @P0 LOP3.LUT R5, R5, R4, RZ, 0x3c, !PT ;  /* 0x0000000405050212 */ /* 0x004fc800078e3cff */
[----:B------:R-:W-:-:S04]  /*1cd10*/  @P0 LOP3.LUT R4, R5, R4, RZ, 0x3c, !PT ;  /* 0x0000000405040212 */ /* 0x000fc800078e3cff */
[----:B------:R-:W-:-:S05]  /*1cd20*/  @P0 LOP3.LUT R5, R5, R4, RZ, 0x3c, !PT ;  /* 0x0000000405050212 */ /* 0x000fca00078e3cff */
[----:B------:R-:W2:Y:S04]  /*1cd30*/  @P0 LDG.E.U16 R2, [R4.64] ;  /* 0x0000000804020981 */ /* 0x000ea8000c1e1500 */
[----:B--2---:R1:W-:Y:S01]  /*1cd40*/  STL [R1+0x1c], R2 ;  /* 0x00001c0201007387 */ /* 0x0043e20000100800 */
[----:B------:R-:W2:Y:S02]  /*1cd50*/  LDL R4, [R1+0x1708] ;  /* 0x0017080001047983 */ /* 0x000ea40000100800 */
[----:B------:R-:W2:Y:S01]  /*1cd60*/  LDL R5, [R1+0x1710] ;  /* 0x0017100001057983 */ /* 0x000ea20000100800 */
[----:B------:R-:W-:Y:S02]  /*1cd70*/  PRMT R25, RZ, 0x7610, R25 ;  /* 0x00007610ff197816 */ /* 0x000fe40000000019 */
[----:B------:R-:W-:-:S02]  /*1cd80*/  ISETP.GT.AND P1, PT, R3, 0xf0, PT ;  /* 0x000000f00300780c */ /* 0x000fc40003f24270 */
[----:B------:R-:W-:Y:S02]  /*1cd90*/  PRMT R26, RZ, 0x7610, R26 ;  /* 0x00007610ff1a7816 */ /* 0x000fe4000000001a */
[----:B----4-:R-:W-:Y:S02]  /*1cda0*/  PRMT R9, RZ, 0x7610, R9 ;  /* 0x00007610ff097816 */ /* 0x010fe40000000009 */
[----:B------:R-:W-:Y:S02]  /*1cdb0*/  ISETP.GT.AND P2, PT, R3, 0xf8, PT ;  /* 0x000000f80300780c */ /* 0x000fe40003f44270 */
[----:B------:R-:W-:Y:S02]  /*1cdc0*/  PRMT R29, RZ, 0x7610, R29 ;  /* 0x00007610ff1d7816 */ /* 0x000fe4000000001d */
[----:B------:R-:W-:Y:S02]  /*1cdd0*/  PRMT R12, RZ, 0x7610, R12 ;  /* 0x00007610ff0c7816 */ /* 0x000fe4000000000c */
[----:B------:R-:W-:-:S02]  /*1cde0*/  PRMT R13, RZ, 0x7610, R13 ;  /* 0x00007610ff0d7816 */ /* 0x000fc4000000000d */
[----:B------:R-:W-:Y:S02]  /*1cdf0*/  PRMT R8, RZ, 0x7610, R8 ;  /* 0x00007610ff087816 */ /* 0x000fe40000000008 */
[----:B------:R-:W-:Y:S02]  /*1ce00*/  PRMT R28, RZ, 0x7610, R28 ;  /* 0x00007610ff1c7816 */ /* 0x000fe4000000001c */
[----:B0-----:R-:W-:Y:S02]  /*1ce10*/  PRMT R27, RZ, 0x7610, R27 ;  /* 0x00007610ff1b7816 */ /* 0x001fe4000000001b */
[----:B------:R-:W-:Y:S02]  /*1ce20*/  PRMT R24, RZ, 0x7610, R24 ;  /* 0x00007610ff187816 */ /* 0x000fe40000000018 */
[----:B------:R-:W-:Y:S02]  /*1ce30*/  PRMT R23, RZ, 0x7610, R23 ;  /* 0x00007610ff177816 */ /* 0x000fe40000000017 */
[----:B------:R-:W-:-:S02]  /*1ce40*/  PRMT R22, RZ, 0x7610, R22 ;  /* 0x00007610ff167816 */ /* 0x000fc40000000016 */
[----:B------:R-:W-:Y:S02]  /*1ce50*/  PRMT R21, RZ, 0x7610, R21 ;  /* 0x00007610ff157816 */ /* 0x000fe40000000015 */
[----:B------:R-:W-:Y:S02]  /*1ce60*/  PRMT R20, RZ, 0x7610, R20 ;  /* 0x00007610ff147816 */ /* 0x000fe40000000014 */
[----:B------:R-:W-:Y:S02]  /*1ce70*/  PRMT R19, RZ, 0x7610, R19 ;  /* 0x00007610ff137816 */ /* 0x000fe40000000013 */
        /* <DEDUP_REMOVED lines=8> */
[----:B------:R-:W-:Y:S01]  /*1cf00*/  PRMT R16, RZ, 0x7610, R16 ;  /* 0x00007610ff107816 */ /* 0x000fe20000000010 */
[----:B-1----:R-:W0:Y:S02]  /*1cf10*/  S2R R2, SR_TID.X ;  /* 0x0000000000027919 */ /* 0x002e240000002100 */
[----:B0-----:R-:W-:-:S05]  /*1cf20*/  LOP3.LUT R2, R2, 0x7f, RZ, 0xc0, !PT ;  /* 0x0000007f02027812 */ /* 0x001fca00078ec0ff */
[----:B------:R-:W-:Y:S01]  /*1cf30*/  IMAD.SHL.U32 R2, R2, 0x2, RZ ;  /* 0x0000000202027824 */ /* 0x000fe200078e00ff */
[----:B--2---:R-:W-:-:S04]  /*1cf40*/  @P0 LOP3.LUT R5, R5, R4, RZ, 0x3c, !PT ;  /* 0x0000000405050212 */ /* 0x004fc800078e3cff */
[----:B------:R-:W-:-:S04]  /*1cf50*/  @P0 LOP3.LUT R4, R5, R4, RZ, 0x3c, !PT ;  /* 0x0000000405040212 */ /* 0x000fc800078e3cff */
[----:B------:R-:W-:-:S05]  /*1cf60*/  @P0 LOP3.LUT R5, R5, R4, RZ, 0x3c, !PT ;  /* 0x0000000405050212 */ /* 0x000fca00078e3cff */
[----:B------:R0:W2:Y:S04]  /*1cf70*/  @P0 LDG.E.U16 R25, [R4.64] ;  /* 0x0000000804190981 */ /* 0x0000a8000c1e1500 */
[----:B0-----:R-:W3:Y:S01]  /*1cf80*/  LDL R5, [R1+0x1714] ;  /* 0x0017140001057983 */ /* 0x001ee20000100800 */
[----:B------:R-:W-:-:S03]  /*1cf90*/  @P1 IMAD.MOV.U32 R4, RZ, RZ, R14 ;  /* 0x000000ffff041224 */ /* 0x000fc600078e000e */
[----:B--2---:R-:W-:Y:S01]  /*1cfa0*/  STL [R1+0x2444], R25 ;  /* 0x0024441901007387 */ /* 0x004fe20000100800 */
[----:B------:R-:W2:Y:S03]  /*1cfb0*/  LDL R14, [R1+0x171c] ;  /* 0x00171c00010e7983 */ /* 0x000ea60000100800 */
[----:B---3--:R0:W3:Y:S04]  /*1cfc0*/  @P1 LDG.E.U16 R26, [R4.64] ;  /* 0x00000008041a1981 */ /* 0x0080e8000c1e1500 */
[----:B0-----:R-:W4:Y:S04]  /*1cfd0*/  LDL R4, [R1+0x1738] ;  /* 0x0017380001047983 */ /* 0x001f280000100800 */
[----:B------:R-:W4:Y:S02]  /*1cfe0*/  LDL R5, [R1+0x1744] ;  /* 0x0017440001057983 */ /* 0x000f240000100800 */
[----:B----4-:R-:W-:-:S04]  /*1cff0*/  @P1 LOP3.LUT R5, R5, R4, RZ, 0x3c, !PT ;  /* 0x0000000405051212 */ /* 0x010fc800078e3cff */
[----:B------:R-:W-:-:S04]  /*1d000*/  @P1 LOP3.LUT R4, R5, R4, RZ, 0x3c, !PT ;  /* 0x0000000405041212 */ /* 0x000fc800078e3cff */
[----:B------:R-:W-:Y:S01]  /*1d010*/  @P1 LOP3.LUT R5, R5, R4, RZ, 0x3c, !PT ;  /* 0x0000000405051212 */ /* 0x000fe200078e3cff */
[----:B---3--:R0:W-:Y:S04]  /*1d020*/  STL [R1+0x2510], R26 ;  /* 0x0025101a01007387 */ /* 0x0081e80000100800 */
[----:B------:R1:W3:Y:S04]  /*1d030*/  @P1 LDG.E.U16 R9, [R4.64] ;  /* 0x0000000804091981 */ /* 0x0002e8000c1e1500 */
[----:B0-----:R-:W4:Y:S04]  /*1d040*/  LDL R26, [R1+0x17c4] ;  /* 0x0017c400011a7983 */ /* 0x001f280000100800 */
[----:B-1----:R-:W2:Y:S04]  /*1d050*/  LDL R4, [R1+0x1794] ;  /* 0x0017940001047983 */ /* 0x002ea80000100800 */
[----:B------:R-:W2:Y:S02]  /*1d060*/  LDL R5, [R1+0x17bc] ;  /* 0x0017bc0001057983 */ /* 0x000ea40000100800 */
[----:B--2---:R-:W-:-:S04]  /*1d070*/  @P2 LOP3.LUT R5, R5, R4, RZ, 0x3c, !PT ;  /* 0x0000000405052212 */ /* 0x004fc800078e3cff */
[----:B------:R-:W-:-:S04]  /*1d080*/  @P2 LOP3.LUT R4, R5, R4, RZ, 0x3c, !PT ;  /* 0x0000000405042212 */ /* 0x000fc800078e3cff */
[----:B------:R-:W-:Y:S01]  /*1d090*/  @P2 LOP3.LUT R5, R5, R4, RZ, 0x3c, !PT ;  /* 0x0000000405052212 */ /* 0x000fe200078e3cff */
[----:B---3--:R0:W-:Y:S04]  /*1d0a0*/  STL [R1+0x10], R9 ;  /* 0x0000100901007387 */ /* 0x0081e80000100800 */
[----:B------:R1:W2:Y:S04]  /*1d0b0*/  @P2 LDG.E.U16 R29, [R4.64] ;  /* 0x00000008041d2981 */ /* 0x0002a8000c1e1500 */
[----:B0-----:R-:W3:Y:S04]  /*1d0c0*/  LDL R9, [R1+0x1724] ;  /* 0x0017240001097983 */ /* 0x001ee80000100800 */
[----:B-1----:R-:W3:Y:S01]  /*1d0d0*/  LDL R5, [R1+0x17b8] ;  /* 0x0017b80001057983 */ /* 0x002ee20000100800 */
[----:B----4-:R-:W-:Y:S01]  /*1d0e0*/  @P2 IMAD.MOV.U32 R4, RZ, RZ, R26 ;  /* 0x000000ffff042224 */ /* 0x010fe200078e001a */
[----:B------:R-:W-:-:S02]  /*1d0f0*/  ISETP.GT.AND P0, PT, R3, 0xee, PT ;  /* 0x000000ee0300780c */ /* 0x000fc40003f04270 */
[----:B--2---:R0:W-:Y:S01]  /*1d100*/  STL [R1+0xc], R29 ;  /* 0x00000c1d01007387 */ /* 0x0041e20000100800 */
[----:B------:R-:W2:Y:S03]  /*1d110*/  LDL R26, [R1+0x1728] ;  /* 0x00172800011a7983 */ /* 0x000ea60000100800 */
[----:B---3--:R1:W3:Y:S04]  /*1d120*/  @P2 LDG.E.U16 R12, [R4.64] ;  /* 0x00000008040c2981 */ /* 0x0082e8000c1e1500 */
[----:B0-----:R-:W4:Y:S04]  /*1d130*/  LDL R29, [R1+0x172c] ;  /* 0x00172c00011d7983 */ /* 0x001f280000100800 */
[----:B-1----:R-:W2:Y:S01]  /*1d140*/  LDL R5, [R1+0x16f4] ;  /* 0x0016f40001057983 */ /* 0x002ea20000100800 */
[----:B------:R-:W-:-:S03]  /*1d150*/  @P0 IMAD.MOV.U32 R4, RZ, RZ, R14 ;  /* 0x000000ffff040224 */ /* 0x000fc600078e000e */
[----:B---3--:R0:W-:Y:S01]  /*1d160*/  STL [R1+0x8], R12 ;  /* 0x0000080c01007387 */ /* 0x0081e20000100800 */
[----:B------:R-:W3:Y:S03]  /*1d170*/  LDL R14, [R1+0x1740] ;  /* 0x00174000010e7983 */ /* 0x000ee60000100800 */
[----:B--2---:R1:W2:Y:S04]  /*1d180*/  @P0 LDG.E.U16 R13, [R4.64] ;  /* 0x00000008040d0981 */ /* 0x0042a8000c1e1500 */
[----:B0-----:R-:W2:Y:S04]  /*1d190*/  LDL R12, [R1+0x1730] ;  /* 0x00173000010c7983 */ /* 0x001ea80000100800 */
[----:B-1----:R-:W2:Y:S01]  /*1d1a0*/  LDL R5, [R1+0x1718] ;  /* 0x0017180001057983 */ /* 0x002ea20000100800 */
[----:B------:R-:W-:Y:S01]  /*1d1b0*/  @P0 IMAD.MOV.U32 R4, RZ, RZ, R9 ;  /* 0x000000ffff040224 */ /* 0x000fe200078e0009 */
[----:B------:R-:W-:-:S04]  /*1d1c0*/  ISETP.GT.AND P1, PT, R3, 0xef, PT ;  /* 0x000000ef0300780c */ /* 0x000fc80003f24270 */
[----:B--2---:R0:W2:Y:S04]  /*1d1d0*/  @P0 LDG.E.U16 R8, [R4.64] ;  /* 0x0000000804080981 */ /* 0x0040a8000c1e1500 */
[----:B------:R1:W-:Y:S01]  /*1d1e0*/  STL [R1+0xf0], R13 ;  /* 0x0000f00d01007387 */ /* 0x0003e20000100800 */
[----:B------:R-:W3:Y:S03]  /*1d1f0*/  LDL R9, [R1+0x1748] ;  /* 0x0017480001097983 */ /* 0x000ee60000100800 */
[----:B0-----:R-:W3:Y:S04]  /*1d200*/  LDL R5, [R1+0x1720] ;  /* 0x0017200001057983 */ /* 0x001ee80000100800 */
[----:B-1----:R-:W3:Y:S01]  /*1d210*/  LDL R13, [R1+0x174c] ;  /* 0x00174c00010d7983 */ /* 0x002ee20000100800 */
[----:B------:R-:W-:Y:S01]  /*1d220*/  ISETP.GT.AND P0, PT, R3, 0xf1, PT ;  /* 0x000000f10300780c */ /* 0x000fe20003f04270 */
[----:B----4-:R-:W-:Y:S01]  /*1d230*/  @P1 IMAD.MOV.U32 R4, RZ, RZ, R29 ;  /* 0x000000ffff041224 */ /* 0x010fe200078e001d */
[----:B------:R-:W-:Y:S01]  /*1d240*/  PRMT R25, RZ, 0x7610, R25 ;  /* 0x00007610ff197816 */ /* 0x000fe20000000019 */
[----:B--2---:R0:W-:Y:S04]  /*1d250*/  STL [R1+0xe8], R8 ;  /* 0x0000e80801007387 */ /* 0x0041e80000100800 */
[----:B0-----:R-:W2:Y:S04]  /*1d260*/  LDL R8, [R1+0x1750] ;  /* 0x0017500001087983 */ /* 0x001ea80000100800 */
[----:B---3--:R0:W3:Y:S02]  /*1d270*/  @P1 LDG.E.U16 R28, [R4.64] ;  /* 0x00000008041c1981 */ /* 0x0080e4000c1e1500 */
[----:B0-----:R-:W-:-:S02]  /*1d280*/  @P1 IMAD.MOV.U32 R4, RZ, RZ, R12 ;  /* 0x000000ffff041224 */ /* 0x001fc400078e000c */
[----:B------:R-:W-:Y:S01]  /*1d290*/  @P1 IMAD.MOV.U32 R5, RZ, RZ, R26 ;  /* 0x000000ffff051224 */ /* 0x000fe200078e001a */
[----:B------:R-:W4:Y:S04]  /*1d2a0*/  LDL R12, [R1+0x175c] ;  /* 0x00175c00010c7983 */ /* 0x000f280000100800 */
[----:B------:R-:W3:Y:S04]  /*1d2b0*/  LDL R26, [R1+0x1734] ;  /* 0x00173400011a7983 */ /* 0x000ee80000100800 */
[----:B------:R0:W3:Y:S02]  /*1d2c0*/  @P1 LDG.E.U16 R27, [R4.64] ;  /* 0x00000008041b1981 */ /* 0x0000e4000c1e1500 */
[----:B0-----:R-:W-:-:S02]  /*1d2d0*/  @P0 IMAD.MOV.U32 R4, RZ, RZ, R13 ;  /* 0x000000ffff040224 */ /* 0x001fc400078e000d */
[----:B------:R-:W-:Y:S01]  /*1d2e0*/  @P0 IMAD.MOV.U32 R5, RZ, RZ, R14 ;  /* 0x000000ffff050224 */ /* 0x000fe200078e000e */
[----:B------:R-:W-:Y:S01]  /*1d2f0*/  ISETP.GT.AND P1, PT, R3, 0xf2, PT ;  /* 0x000000f20300780c */ /* 0x000fe20003f24270 */
[----:B------:R-:W3:Y:S04]  /*1d300*/  LDL R14, [R1+0x17c0] ;  /* 0x0017c000010e7983 */ /* 0x000ee80000100800 */
[----:B------:R0:W3:Y:S04]  /*1d310*/  @P0 LDG.E.U16 R25, [R4.64] ;  /* 0x0000000804190981 */ /* 0x0000e8000c1e1500 */
[----:B------:R-:W3:Y:S01]  /*1d320*/  LDL R13, [R1+0x17cc] ;  /* 0x0017cc00010d7983 */ /* 0x000ee20000100800 */
[----:B0-----:R-:W-:-:S02]  /*1d330*/  @P0 IMAD.MOV.U32 R5, RZ, RZ, R9 ;  /* 0x000000ffff050224 */ /* 0x001fc400078e0009 */
[----:B--2---:R-:W-:-:S05]  /*1d340*/  @P0 IMAD.MOV.U32 R4, RZ, RZ, R8 ;  /* 0x000000ffff040224 */ /* 0x004fca00078e0008 */
[----:B------:R4:W2:Y:S02]  /*1d350*/  @P0 LDG.E.U16 R24, [R4.64] ;  /* 0x0000000804180981 */ /* 0x0008a4000c1e1500 */
[----:B----4-:R-:W-:Y:S02]  /*1d360*/  @P1 IMAD.MOV.U32 R4, RZ, RZ, R12 ;  /* 0x000000ffff041224 */ /* 0x010fe400078e000c */
[----:B---3--:R-:W-:-:S05]  /*1d370*/  @P1 IMAD.MOV.U32 R5, RZ, RZ, R26 ;  /* 0x000000ffff051224 */ /* 0x008fca00078e001a */
[----:B------:R0:W3:Y:S04]  /*1d380*/  @P1 LDG.E.U16 R23, [R4.64] ;  /* 0x0000000804171981 */ /* 0x0000e8000c1e1500 */
[----:B------:R-:W-:Y:S01]  /*1d390*/  STL [R1+0x24e8], R25 ;  /* 0x0024e81901007387 */ /* 0x000fe20000100800 */
[----:B------:R-:W4:Y:S02]  /*1d3a0*/  LDL R9, [R1+0x17c8] ;  /* 0x0017c80001097983 */ /* 0x000f240000100800 */
[----:B------:R-:W4:Y:S01]  /*1d3b0*/  LDL R8, [R1+0x17d0] ;  /* 0x0017d00001087983 */ /* 0x000f220000100800 */
[----:B------:R-:W-:-:S13]  /*1d3c0*/  ISETP.GT.AND P0, PT, R3, 0xf9, PT ;  /* 0x000000f90300780c */ /* 0x000fda0003f04270 */
[----:B0-----:R-:W-:Y:S02]  /*1d3d0*/  @P0 IMAD.MOV.U32 R4, RZ, RZ, R13 ;  /* 0x000000ffff040224 */ /* 0x001fe400078e000d */
[----:B------:R-:W-:-:S05]  /*1d3e0*/  @P0 IMAD.MOV.U32 R5, RZ, RZ, R14 ;  /* 0x000000ffff050224 */ /* 0x000fca00078e000e */
[----:B------:R4:W4:Y:S04]  /*1d3f0*/  @P0 LDG.E.U16 R22, [R4.64] ;  /* 0x0000000804160981 */ /* 0x000928000c1e1500 */
[----:B--2---:R0:W-:Y:S01]  /*1d400*/  STL [R1+0x24ec], R24 ;  /* 0x0024ec1801007387 */ /* 0x0041e20000100800 */
[----:B------:R-:W2:Y:S03]  /*1d410*/  LDL R12, [R1+0x1764] ;  /* 0x00176400010c7983 */ /* 0x000ea60000100800 */
[----:B0-----:R-:W2:Y:S04]  /*1d420*/  LDL R24, [R1+0x1758] ;  /* 0x0017580001187983 */ /* 0x001ea80000100800 */
[----:B---3--:R-:W-:Y:S01]  /*1d430*/  STL [R1+0x24bc], R23 ;  /* 0x0024bc1701007387 */ /* 0x008fe20000100800 */
[----:B------:R-:W3:Y:S02]  /*1d440*/  LDL R14, [R1+0x1760] ;  /* 0x00176000010e7983 */ /* 0x000ee40000100800 */
[----:B------:R-:W3:Y:S02]  /*1d450*/  LDL R13, [R1+0x176c] ;  /* 0x00176c00010d7983 */ /* 0x000ee40000100800 */
[----:B----4-:R-:W-:-:S02]  /*1d460*/  @P0 IMAD.MOV.U32 R5, RZ, RZ, R9 ;  /* 0x000000ffff050224 */ /* 0x010fc400078e0009 */
[----:B------:R-:W-:-:S05]  /*1d470*/  @P0 IMAD.MOV.U32 R4, RZ, RZ, R8 ;  /* 0x000000ffff040224 */ /* 0x000fca00078e0008 */
[----:B------:R2:W4:Y:S01]  /*1d480*/  @P0 LDG.E.U16 R21, [R4.64] ;  /* 0x0000000804150981 */ /* 0x000522000c1e1500 */
[----:B------:R-:W-:-:S03]  /*1d490*/  ISETP.GT.AND P0, PT, R3, 0xf3, PT ;  /* 0x000000f30300780c */ /* 0x000fc60003f04270 */
[----:B------:R-:W-:Y:S04]  /*1d4a0*/  STL [R1+0xe0], R28 ;  /* 0x0000e01c01007387 */ /* 0x000fe80000100800 */
[----:B------:R-:W-:Y:S01]  /*1d4b0*/  STL [R1+0x24f0], R22 ;  /* 0x0024f01601007387 */ /* 0x000fe20000100800 */
[----:B------:R-:W4:Y:S02]  /*1d4c0*/  LDL R9, [R1+0x1768] ;  /* 0x0017680001097983 */ /* 0x000f240000100800 */
[----:B------:R-:W4:Y:S02]  /*1d4d0*/  LDL R8, [R1+0x1770] ;  /* 0x0017700001087983 */ /* 0x000f240000100800 */
[----:B------:R-:W-:Y:S02]  /*1d4e0*/  STL [R1+0xd8], R27 ;  /* 0x0000d81b01007387 */ /* 0x000fe40000100800 */
[----:B--2---:R-:W-:-:S02]  /*1d4f0*/  @P1 IMAD.MOV.U32 R4, RZ, RZ, R12 ;  /* 0x000000ffff041224 */ /* 0x004fc400078e000c */
[----:B------:R-:W-:-:S05]  /*1d500*/  @P1 IMAD.MOV.U32 R5, RZ, RZ, R24 ;  /* 0x000000ffff051224 */ /* 0x000fca00078e0018 */
[----:B------:R3:W2:Y:S02]  /*1d510*/  @P1 LDG.E.U16 R20, [R4.64] ;  /* 0x0000000804141981 */ /* 0x0006a4000c1e1500 */
[----:B---3--:R-:W-:Y:S02]  /*1d520*/  @P0 IMAD.MOV.U32 R4, RZ, RZ, R13 ;  /* 0x000000ffff040224 */ /* 0x008fe400078e000d */
[----:B------:R-:W-:Y:S01]  /*1d530*/  @P0 IMAD.MOV.U32 R5, RZ, RZ, R14 ;  /* 0x000000ffff050224 */ /* 0x000fe200078e000e */
[----:B----4-:R0:W-:Y:S04]  /*1d540*/  STL [R1+0x24f4], R21 ;  /* 0x0024f41501007387 */ /* 0x0101e80000100800 */
[----:B------:R1:W3:Y:S01]  /*1d550*/  @P0 LDG.E.U16 R19, [R4.64] ;  /* 0x0000000804130981 */ /* 0x0002e2000c1e1500 */
[----:B------:R-:W4:Y:S03]  /*1d560*/  LDL R12, [R1+0x177c] ;  /* 0x00177c00010c7983 */ /* 0x000f260000100800 */
[----:B0-----:R-:W4:Y:S01]  /*1d570*/  LDL R21, [R1+0x1754] ;  /* 0x0017540001157983 */ /* 0x001f220000100800 */
[----:B------:R-:W-:Y:S01]  /*1d580*/  ISETP.GT.AND P1, PT, R3, 0xf4, PT ;  /* 0x000000f40300780c */ /* 0x000fe20003f24270 */
[----:B-1----:R-:W-:-:S02]  /*1d590*/  @P0 IMAD.MOV.U32 R5, RZ, RZ, R9 ;  /* 0x000000ffff050224 */ /* 0x002fc400078e0009 */
[----:B------:R-:W-:-:S05]  /*1d5a0*/  @P0 IMAD.MOV.U32 R4, RZ, RZ, R8 ;  /* 0x000000ffff040224 */ /* 0x000fca00078e0008 */
[----:B------:R4:W4:Y:S04]  /*1d5b0*/  @P0 LDG.E.U16 R18, [R4.64] ;  /* 0x0000000804120981 */ /* 0x000928000c1e1500 */
[----:B--2---:R0:W-:Y:S01]  /*1d5c0*/  STL [R1+0x24c0], R20 ;  /* 0x0024c01401007387 */ /* 0x0041e20000100800 */
[----:B------:R-:W2:Y:S02]  /*1d5d0*/  LDL R14, [R1+0x1778] ;  /* 0x00177800010e7983 */ /* 0x000ea40000100800 */
[----:B------:R-:W2:Y:S01]  /*1d5e0*/  LDL R13, [R1+0x1784] ;  /* 0x00178400010d7983 */ /* 0x000ea20000100800 */
[----:B---3--:R1:W-:Y:S01]  /*1d5f0*/  STL [R1+0x24a4], R19 ;  /* 0x0024a41301007387 */ /* 0x0083e20000100800 */
[----:B------:R-:W3:Y:S02]  /*1d600*/  LDL R9, [R1+0x1780] ;  /* 0x0017800001097983 */ /* 0x000ee40000100800 */
[----:B------:R-:W3:Y:S02]  /*1d610*/  LDL R8, [R1+0x178c] ;  /* 0x00178c0001087983 */ /* 0x000ee40000100800 */
[----:B----4-:R-:W-:-:S02]  /*1d620*/  @P1 IMAD.MOV.U32 R4, RZ, RZ, R12 ;  /* 0x000000ffff041224 */ /* 0x010fc400078e000c */
[----:B------:R-:W-:-:S05]  /*1d630*/  @P1 IMAD.MOV.U32 R5, RZ, RZ, R21 ;  /* 0x000000ffff051224 */ /* 0x000fca00078e0015 */
[----:B------:R2:W2:Y:S01]  /*1d640*/  @P1 LDG.E.U16 R17, [R4.64] ;  /* 0x0000000804111981 */ /* 0x0004a2000c1e1500 */
[----:B------:R-:W-:-:S03]  /*1d650*/  ISETP.GT.AND P0, PT, R3, 0xf5, PT ;  /* 0x000000f50300780c */ /* 0x000fc60003f04270 */
[----:B------:R-:W-:Y:S01]  /*1d660*/  STL [R1+0x24a8], R18 ;  /* 0x0024a81201007387 */ /* 0x000fe20000100800 */
[----:B------:R-:W2:Y:S02]  /*1d670*/  LDL R21, [R1+0x17b4] ;  /* 0x0017b40001157983 */ /* 0x000ea40000100800 */
[----:B------:R-:W2:Y:S02]  /*1d680*/  LDL R12, [R1+0x17dc] ;  /* 0x0017dc00010c7983 */ /* 0x000ea40000100800 */
[----:B--2---:R-:W-:Y:S02]  /*1d690*/  @P1 IMAD.MOV.U32 R5, RZ, RZ, R14 ;  /* 0x000000ffff051224 */ /* 0x004fe400078e000e */
[----:B------:R-:W-:-:S05]  /*1d6a0*/  @P1 IMAD.MOV.U32 R4, RZ, RZ, R13 ;  /* 0x000000ffff041224 */ /* 0x000fca00078e000d */
[----:B------:R2:W4:Y:S02]  /*1d6b0*/  @P1 LDG.E.U16 R7, [R4.64] ;  /* 0x0000000804071981 */ /* 0x000524000c1e1500 */
[----:B--2---:R-:W-:-:S06]  /*1d6c0*/  PRMT R5, RZ, 0x7610, R5 ;  /* 0x00007610ff057816 */ /* 0x004fcc0000000005 */
[----:B---3--:R2:W3:Y:S04]  /*1d6d0*/  @P0 LDG.E.U16 R5, [R8.64] ;  /* 0x0000000808050981 */ /* 0x0084e8000c1e1500 */
[----:B------:R-:W-:Y:S01]  /*1d6e0*/  STL [R1+0x2494], R17 ;  /* 0x0024941101007387 */ /* 0x000fe20000100800 */
[----:B0-----:R-:W3:Y:S02]  /*1d6f0*/  LDL R20, [R1+0x17d8] ;  /* 0x0017d80001147983 */ /* 0x001ee40000100800 */
[----:B-1----:R-:W3:Y:S01]  /*1d700*/  LDL R19, [R1+0x17e4] ;  /* 0x0017e40001137983 */ /* 0x002ee20000100800 */
[----:B------:R-:W-:-:S13]  /*1d710*/  ISETP.GT.AND P1, PT, R3, 0xfa, PT ;  /* 0x000000fa0300780c */ /* 0x000fda0003f24270 */
[----:B--2---:R-:W-:Y:S02]  /*1d720*/  @P1 IMAD.MOV.U32 R8, RZ, RZ, R12 ;  /* 0x000000ffff081224 */ /* 0x004fe400078e000c */
[----:B------:R-:W-:-:S05]  /*1d730*/  @P1 IMAD.MOV.U32 R9, RZ, RZ, R21 ;  /* 0x000000ffff091224 */ /* 0x000fca00078e0015 */
[----:B------:R0:W2:Y:S04]  /*1d740*/  @P1 LDG.E.U16 R11, [R8.64] ;  /* 0x00000008080b1981 */ /* 0x0000a8000c1e1500 */
[----:B----4-:R1:W-:Y:S01]  /*1d750*/  STL [R1+0x2498], R7 ;  /* 0x0024980701007387 */ /* 0x0103e20000100800 */
[----:B------:R-:W4:Y:S02]  /*1d760*/  LDL R14, [R1+0x1788] ;  /* 0x00178800010e7983 */ /* 0x000f240000100800 */
[----:B------:R-:W4:Y:S01]  /*1d770*/  LDL R13, [R1+0x1790] ;  /* 0x00179000010d7983 */ /* 0x000f220000100800 */
[----:B---3--:R-:W-:Y:S01]  /*1d780*/  STL [R1+0x2448], R5 ;  /* 0x0024480501007387 */ /* 0x008fe20000100800 */
[----:B------:R-:W3:Y:S02]  /*1d790*/  LDL R12, [R1+0x1774] ;  /* 0x00177400010c7983 */ /* 0x000ee40000100800 */
[----:B-1----:R-:W3:Y:S02]  /*1d7a0*/  LDL R7, [R1+0x179c] ;  /* 0x00179c0001077983 */ /* 0x002ee40000100800 */
[----:B0-----:R-:W-:-:S02]  /*1d7b0*/  @P1 IMAD.MOV.U32 R9, RZ, RZ, R20 ;  /* 0x000000ffff091224 */ /* 0x001fc400078e0014 */
[----:B------:R-:W-:-:S05]  /*1d7c0*/  @P1 IMAD.MOV.U32 R8, RZ, RZ, R19 ;  /* 0x000000ffff081224 */ /* 0x000fca00078e0013 */
[----:B------:R4:W3:Y:S01]  /*1d7d0*/  @P1 LDG.E.U16 R10, [R8.64] ;  /* 0x00000008080a1981 */ /* 0x0008e2000c1e1500 */
[----:B------:R-:W-:Y:S02]  /*1d7e0*/  PRMT R4, RZ, 0x7610, R4 ;  /* 0x00007610ff047816 */ /* 0x000fe40000000004 */
[----:B------:R-:W-:Y:S01]  /*1d7f0*/  ISETP.GT.AND P1, PT, R3, 0xf6, PT ;  /* 0x000000f60300780c */ /* 0x000fe20003f24270 */
[----:B--2---:R0:W-:Y:S01]  /*1d800*/  STL [R1+0x24c4], R11 ;  /* 0x0024c40b01007387 */ /* 0x0041e20000100800 */
[----:B------:R-:W2:Y:S02]  /*1d810*/  LDL R20, [R1+0x1798] ;  /* 0x0017980001147983 */ /* 0x000ea40000100800 */
[----:B------:R-:W2:Y:S02]  /*1d820*/  LDL R19, [R1+0x17a4] ;  /* 0x0017a40001137983 */ /* 0x000ea40000100800 */
[----:B----4-:R-:W-:Y:S02]  /*1d830*/  @P0 IMAD.MOV.U32 R9, RZ, RZ, R14 ;  /* 0x000000ffff090224 */ /* 0x010fe400078e000e */
[----:B------:R-:W-:-:S05]  /*1d840*/  @P0 IMAD.MOV.U32 R8, RZ, RZ, R13 ;  /* 0x000000ffff080224 */ /* 0x000fca00078e000d */
[----:B------:R3:W4:Y:S02]  /*1d850*/  @P0 LDG.E.U16 R4, [R8.64] ;  /* 0x0000000808040981 */ /* 0x000724000c1e1500 */
[----:B---3--:R-:W-:Y:S02]  /*1d860*/  @P1 IMAD.MOV.U32 R9, RZ, RZ, R12 ;  /* 0x000000ffff091224 */ /* 0x008fe400078e000c */
[----:B------:R-:W-:-:S05]  /*1d870*/  @P1 IMAD.MOV.U32 R8, RZ, RZ, R7 ;  /* 0x000000ffff081224 */ /* 0x000fca00078e0007 */
[----:B------:R2:W3:Y:S04]  /*1d880*/  @P1 LDG.E.U16 R0, [R8.64] ;  /* 0x0000000808001981 */ /* 0x0004e8000c1e1500 */
[----:B------:R1:W-:Y:S01]  /*1d890*/  STL [R1+0x24c8], R10 ;  /* 0x0024c80a01007387 */ /* 0x0003e20000100800 */
[----:B------:R-:W3:Y:S02]  /*1d8a0*/  LDL R14, [R1+0x17a0] ;  /* 0x0017a000010e7983 */ /* 0x000ee40000100800 */
[----:B0-----:R-:W3:Y:S01]  /*1d8b0*/  LDL R11, [R1+0x17ac] ;  /* 0x0017ac00010b7983 */ /* 0x001ee20000100800 */
[----:B------:R-:W-:Y:S02]  /*1d8c0*/  ISETP.GT.AND P0, PT, R3, 0xf7, PT ;  /* 0x000000f70300780c */ /* 0x000fe40003f04270 */
[----:B------:R-:W-:Y:S01]  /*1d8d0*/  PRMT R18, RZ, 0x7610, R18 ;  /* 0x00007610ff127816 */ /* 0x000fe20000000012 */
[----:B--2---:R-:W-:-:S02]  /*1d8e0*/  @P1 IMAD.MOV.U32 R9, RZ, RZ, R20 ;  /* 0x000000ffff091224 */ /* 0x004fc400078e0014 */
[----:B------:R-:W-:-:S05]  /*1d8f0*/  @P1 IMAD.MOV.U32 R8, RZ, RZ, R19 ;  /* 0x000000ffff081224 */ /* 0x000fca00078e0013 */
[----:B------:R0:W2:Y:S04]  /*1d900*/  @P1 LDG.E.U16 R18, [R8.64] ;  /* 0x0000000808121981 */ /* 0x0000a8000c1e1500 */
[----:B----4-:R4:W-:Y:S01]  /*1d910*/  STL [R1+0x244c], R4 ;  /* 0x00244c0401007387 */ /* 0x0109e20000100800 */
[----:B-1----:R-:W2:Y:S02]  /*1d920*/  LDL R10, [R1+0x17a8] ;  /* 0x0017a800010a7983 */ /* 0x002ea40000100800 */
[----:B------:R-:W2:Y:S02]  /*1d930*/  LDL R7, [R1+0x17b0] ;  /* 0x0017b00001077983 */ /* 0x000ea40000100800 */
[----:B------:R-:W2:Y:S01]  /*1d940*/  LDL R13, [R1+0x17e0] ;  /* 0x0017e000010d7983 */ /* 0x000ea20000100800 */
[----:B------:R-:W2:Y:S04]  /*1d950*/  LDL R12, [R1+0x17ec] ;  /* 0x0017ec00010c7983 */ /* 0x000ea80000100800 */
[----:B---3--:R1:W-:Y:S01]  /*1d960*/  STL [R1+0x243c], R0 ;  /* 0x00243c0001007387 */ /* 0x0083e20000100800 */
[----:B----4-:R-:W3:Y:S03]  /*1d970*/  LDL R4, [R1+0x17e8] ;  /* 0x0017e80001047983 */ /* 0x010ee60000100800 */
[----:B-1----:R-:W4:Y:S01]  /*1d980*/  LDL R0, [R1+0x17f0] ;  /* 0x0017f00001007983 */ /* 0x002f220000100800 */
[----:B0-----:R-:W-:-:S02]  /*1d990*/  @P0 IMAD.MOV.U32 R8, RZ, RZ, R11 ;  /* 0x000000ffff080224 */ /* 0x001fc400078e000b */
[----:B------:R-:W-:Y:S02]  /*1d9a0*/  @P0 IMAD.MOV.U32 R9, RZ, RZ, R14 ;  /* 0x000000ffff090224 */ /* 0x000fe400078e000e */
[----:B------:R-:W3:Y:S01]  /*1d9b0*/  LDL R11, [R1+0x17fc] ;  /* 0x0017fc00010b7983 */ /* 0x000ee20000100800 */
[----:B------:R-:W3:Y:S01]  /*1d9c0*/  LDL R14, [R1+0x17d4] ;  /* 0x0017d400010e7983 */ /* 0x000ee20000100800 */
[----:B------:R-:W-:Y:S02]  /*1d9d0*/  PRMT R17, RZ, 0x7610, R17 ;  /* 0x00007610ff117816 */ /* 0x000fe40000000011 */
[----:B------:R-:W-:-:S04]  /*1d9e0*/  ISETP.GT.AND P1, PT, R3, 0xfb, PT ;  /* 0x000000fb0300780c */ /* 0x000fc80003f24270 */
[----:B------:R2:W3:Y:S02]  /*1d9f0*/  @P0 LDG.E.U16 R17, [R8.64] ;  /* 0x0000000808110981 */ /* 0x0004e4000c1e1500 */
[----:B--2---:R-:W-:Y:S02]  /*1da00*/  @P0 IMAD.MOV.U32 R9, RZ, RZ, R10 ;  /* 0x000000ffff090224 */ /* 0x004fe400078e000a */
[----:B------:R-:W-:Y:S01]  /*1da10*/  @P0 IMAD.MOV.U32 R8, RZ, RZ, R7 ;  /* 0x000000ffff080224 */ /* 0x000fe200078e0007 */
[----:B------:R-:W2:Y:S04]  /*1da20*/  LDL R10, [R1+0x17f8] ;  /* 0x0017f800010a7983 */ /* 0x000ea80000100800 */
[----:B------:R-:W2:Y:S04]  /*1da30*/  LDL R7, [R1+0x1804] ;  /* 0x0018040001077983 */ /* 0x000ea80000100800 */
[----:B------:R0:W2:Y:S01]  /*1da40*/  @P0 LDG.E.U16 R15, [R8.64] ;  /* 0x00000008080f0981 */ /* 0x0000a2000c1e1500 */
[----:B------:R-:W-:-:S02]  /*1da50*/  ISETP.GT.AND P0, PT, R3, 0xfc, PT ;  /* 0x000000fc0300780c */ /* 0x000fc40003f04270 */
[----:B0-----:R-:W-:Y:S02]  /*1da60*/  PRMT R9, RZ, 0x7610, R9 ;  /* 0x00007610ff097816 */ /* 0x001fe40000000009 */
[----:B------:R-:W-:-:S04]  /*1da70*/  PRMT R8, RZ, 0x7610, R8 ;  /* 0x00007610ff087816 */ /* 0x000fc80000000008 */
[----:B------:R4:W2:Y:S02]  /*1da80*/  @P1 LDG.E.U16 R9, [R12.64] ;  /* 0x000000080c091981 */ /* 0x0008a4000c1e1500 */
[----:B----4-:R-:W-:Y:S02]  /*1da90*/  @P1 IMAD.MOV.U32 R12, RZ, RZ, R0 ;  /* 0x000000ffff0c1224 */ /* 0x010fe400078e0000 */
[----:B---3--:R-:W-:-:S05]  /*1daa0*/  @P1 IMAD.MOV.U32 R13, RZ, RZ, R4 ;  /* 0x000000ffff0d1224 */ /* 0x008fca00078e0004 */
[----:B------:R0:W3:Y:S02]  /*1dab0*/  @P1 LDG.E.U16 R8, [R12.64] ;  /* 0x000000080c081981 */ /* 0x0000e4000c1e1500 */
[----:B0-----:R-:W-:Y:S02]  /*1dac0*/  @P0 IMAD.MOV.U32 R12, RZ, RZ, R11 ;  /* 0x000000ffff0c0224 */ /* 0x001fe400078e000b */
[----:B------:R-:W-:-:S05]  /*1dad0*/  @P0 IMAD.MOV.U32 R13, RZ, RZ, R14 ;  /* 0x000000ffff0d0224 */ /* 0x000fca00078e000e */
[----:B------:R0:W4:Y:S02]  /*1dae0*/  @P0 LDG.E.U16 R6, [R12.64] ;  /* 0x000000080c060981 */ /* 0x000124000c1e1500 */
[----:B0-----:R-:W-:Y:S01]  /*1daf0*/  PRMT R12, RZ, 0x7610, R12 ;  /* 0x00007610ff0c7816 */ /* 0x001fe2000000000c */
[----:B--2---:R-:W-:Y:S01]  /*1db00*/  @P0 IMAD.MOV.U32 R14, RZ, RZ, R7 ;  /* 0x000000ffff0e0224 */ /* 0x004fe200078e0007 */
[----:B------:R-:W-:Y:S01]  /*1db10*/  STL [R1+0x24ac], R9 ;  /* 0x0024ac0901007387 */ /* 0x000fe20000100800 */
[----:B------:R-:W2:Y:S02]  /*1db20*/  LDL R4, [R1+0x1800] ;  /* 0x0018000001047983 */ /* 0x000ea40000100800 */
[----:B------:R-:W2:Y:S01]  /*1db30*/  LDL R0, [R1+0x180c] ;  /* 0x00180c0001007983 */ /* 0x000ea20000100800 */
[----:B---3--:R-:W-:Y:S01]  /*1db40*/  STL [R1+0x24cc], R8 ;  /* 0x0024cc0801007387 */ /* 0x008fe20000100800 */
[----:B------:R-:W3:Y:S02]  /*1db50*/  LDL R20, [R1+0x1808] ;  /* 0x0018080001147983 */ /* 0x000ee40000100800 */
[----:B------:R-:W3:Y:S02]  /*1db60*/  LDL R19, [R1+0x1810] ;  /* 0x0018100001137983 */ /* 0x000ee40000100800 */
[----:B------:R0:W-:Y:S02]  /*1db70*/  STL [R1+0x98], R17 ;  /* 0x0000981101007387 */ /* 0x0001e40000100800 */
[----:B0-----:R-:W3:Y:S01]  /*1db80*/  LDL R17, [R1+0x17f4] ;  /* 0x0017f40001117983 */ /* 0x001ee20000100800 */
[----:B----4-:R-:W-:Y:S03]  /*1db90*/  STL [R1+0x24d0], R6 ;  /* 0x0024d00601007387 */ /* 0x010fe60000100800 */
[----:B------:R0:W-:Y:S01]  /*1dba0*/  STL [R1+0xa0], R18 ;  /* 0x0000a01201007387 */ /* 0x0001e20000100800 */
[----:B------:R1:W-:Y:S01]  /*1dbb0*/  STL [R1+0x90], R15 ;  /* 0x0000900f01007387 */ /* 0x0003e20000100800 */
[----:B------:R-:W-:-:S02]  /*1dbc0*/  ISETP.GT.AND P1, PT, R3, 0xfd, PT ;  /* 0x000000fd0300780c */ /* 0x000fc40003f24270 */
[----:B------:R-:W4:Y:S04]  /*1dbd0*/  LDL R11, [R1+0x834] ;  /* 0x00083400010b7983 */ /* 0x000f280000100800 */
[----:B0-----:R-:W4:Y:S01]  /*1dbe0*/  LDL R18, [R1+0x83c] ;  /* 0x00083c0001127983 */ /* 0x001f220000100800 */
[----:B-1----:R-:W-:Y:S02]  /*1dbf0*/  @P0 IMAD.MOV.U32 R15, RZ, RZ, R10 ;  /* 0x000000ffff0f0224 */ /* 0x002fe400078e000a */
[----:B------:R-:W4:Y:S03]  /*1dc00*/  LDL R10, [R1+0x838] ;  /* 0x00083800010a7983 */ /* 0x000f260000100800 */
[----:B------:R2:W4:Y:S01]  /*1dc10*/  @P0 LDG.E.U16 R12, [R14.64] ;  /* 0x000000080e0c0981 */ /* 0x000522000c1e1500 */
[----:B------:R-:W-:Y:S01]  /*1dc20*/  PRMT R13, RZ, 0x7610, R13 ;  /* 0x00007610ff0d7816 */ /* 0x000fe2000000000d */
[----:B--2---:R-:W-:-:S02]  /*1dc30*/  @P1 IMAD.MOV.U32 R15, RZ, RZ, R4 ;  /* 0x000000ffff0f1224 */ /* 0x004fc400078e0004 */
[----:B------:R-:W-:-:S05]  /*1dc40*/  @P1 IMAD.MOV.U32 R14, RZ, RZ, R0 ;  /* 0x000000ffff0e1224 */ /* 0x000fca00078e0000 */
[----:B------:R3:W2:Y:S02]  /*1dc50*/  @P1 LDG.E.U16 R13, [R14.64] ;  /* 0x000000080e0d1981 */ /* 0x0006a4000c1e1500 */
[----:B---3--:R-:W-:Y:S02]  /*1dc60*/  @P1 IMAD.MOV.U32 R15, RZ, RZ, R20 ;  /* 0x000000ffff0f1224 */ /* 0x008fe400078e0014 */
[----:B------:R-:W-:-:S05]  /*1dc70*/  @P1 IMAD.MOV.U32 R14, RZ, RZ, R19 ;  /* 0x000000ffff0e1224 */ /* 0x000fca00078e0013 */
[----:B------:R0:W3:Y:S04]  /*1dc80*/  @P1 LDG.E.U16 R16, [R14.64] ;  /* 0x000000080e101981 */ /* 0x0000e8000c1e1500 */
[----:B----4-:R1:W-:Y:S01]  /*1dc90*/  STL [R1+0x24d4], R12 ;  /* 0x0024d40c01007387 */ /* 0x0103e20000100800 */
[----:B------:R-:W4:Y:S02]  /*1dca0*/  LDL R8, [R1+0x82c] ;  /* 0x00082c0001087983 */ /* 0x000f240000100800 */
[----:B------:R-:W4:Y:S02]  /*1dcb0*/  LDL R7, [R1+0x830] ;  /* 0x0008300001077983 */ /* 0x000f240000100800 */
[----:B------:R-:W4:Y:S01]  /*1dcc0*/  LDL R4, [R1+0x824] ;  /* 0x0008240001047983 */ /* 0x000f220000100800 */
[----:B------:R-:W4:Y:S01]  /*1dcd0*/  LDL R0, [R1+0x828] ;  /* 0x0008280001007983 */ /* 0x000f220000100800 */
[----:B------:R-:W-:-:S02]  /*1dce0*/  ISETP.GT.AND P0, PT, R3, 0xfe, PT ;  /* 0x000000fe0300780c */ /* 0x000fc40003f04270 */
[----:B------:R-:W-:Y:S02]  /*1dcf0*/  ISETP.GT.AND P1, PT, R3, 0xff, PT ;  /* 0x000000ff0300780c */ /* 0x000fe40003f24270 */
[----:B-1----:R-:W-:Y:S02]  /*1dd00*/  PRMT R12, RZ, 0x7610, R12 ;  /* 0x00007610ff0c7816 */ /* 0x002fe4000000000c */
[----:B------:R-:W-:-:S07]  /*1dd10*/  PRMT R9, RZ, 0x7610, R9 ;  /* 0x00007610ff097816 */ /* 0x000fce0000000009 */
[----:B0-----:R-:W-:Y:S02]  /*1dd20*/  @P0 IMAD.MOV.U32 R14, RZ, RZ, R17 ;  /* 0x000000ffff0e0224 */ /* 0x001fe400078e0011 */
[----:B------:R-:W-:-:S05]  /*1dd30*/  @P0 IMAD.MOV.U32 R15, RZ, RZ, R18 ;  /* 0x000000ffff0f0224 */ /* 0x000fca00078e0012 */
[----:B------:R0:W4:Y:S01]  /*1dd40*/  @P0 LDG.E.U16 R12, [R14.64] ;  /* 0x000000080e0c0981 */ /* 0x000122000c1e1500 */
[----:B------:R-:W-:Y:S01]  /*1dd50*/  PRMT R6, RZ, 0x7610, R6 ;  /* 0x00007610ff067816 */ /* 0x000fe20000000006 */
[----:B0-----:R-:W-:Y:S02]  /*1dd60*/  @P0 IMAD.MOV.U32 R14, RZ, RZ, R10 ;  /* 0x000000ffff0e0224 */ /* 0x001fe400078e000a */
[----:B------:R-:W-:-:S05]  /*1dd70*/  @P0 IMAD.MOV.U32 R15, RZ, RZ, R11 ;  /* 0x000000ffff0f0224 */ /* 0x000fca00078e000b */
[----:B------:R4:W4:Y:S01]  /*1dd80*/  @P0 LDG.E.U16 R9, [R14.64] ;  /* 0x000000080e090981 */ /* 0x000922000c1e1500 */
[----:B------:R-:W-:-:S03]  /*1dd90*/  PRMT R5, RZ, 0x7610, R5 ;  /* 0x00007610ff057816 */ /* 0x000fc60000000005 */
[----:B--2---:R-:W-:Y:S04]  /*1dda0*/  STL [R1+0x2450], R13 ;  /* 0x0024500d01007387 */ /* 0x004fe80000100800 */
[----:B---3--:R-:W-:Y:S01]  /*1ddb0*/  STL [R1+0x2454], R16 ;  /* 0x0024541001007387 */ /* 0x008fe20000100800 */
[----:B----4-:R-:W-:Y:S02]  /*1ddc0*/  @P1 IMAD.MOV.U32 R15, RZ, RZ, R8 ;  /* 0x000000ffff0f1224 */ /* 0x010fe400078e0008 */
[----:B------:R-:W-:-:S05]  /*1ddd0*/  @P1 IMAD.MOV.U32 R14, RZ, RZ, R7 ;  /* 0x000000ffff0e1224 */ /* 0x000fca00078e0007 */
[----:B------:R0:W2:Y:S02]  /*1dde0*/  @P1 LDG.E.U16 R6, [R14.64] ;  /* 0x000000080e061981 */ /* 0x0000a4000c1e1500 */
[----:B0-----:R-:W-:Y:S02]  /*1ddf0*/  @P1 IMAD.MOV.U32 R14, RZ, RZ, R0 ;  /* 0x000000ffff0e1224 */ /* 0x001fe400078e0000 */
[----:B------:R-:W-:-:S03]  /*1de00*/  @P1 IMAD.MOV.U32 R15, RZ, RZ, R4 ;  /* 0x000000ffff0f1224 */ /* 0x000fc600078e0004 */
[----:B------:R0:W-:Y:S04]  /*1de10*/  STL [R1+0x2440], R14 ;  /* 0x0024400e01007387 */ /* 0x0001e80000100800 */
[----:B------:R0:W3:Y:S04]  /*1de20*/  @P1 LDG.E.U16 R5, [R14.64] ;  /* 0x000000080e051981 */ /* 0x0000e8000c1e1500 */
[----:B------:R-:W1:Y:S01]  /*1de30*/  S2R R29, SR_TID.X ;  /* 0x00000000001d7919 */ /* 0x000e620000002100 */
[----:B------:R-:W-:Y:S06]  /*1de40*/  BAR.SYNC.DEFER_BLOCKING 0x0 ;  /* 0x0000000000007b1d */ /* 0x000fec0000010000 */
[----:B0-----:R-:W4:Y:S01]  /*1de50*/  LDL.LU R14, [R1+0x7c0] ;  /* 0x0007c000010e7983 */ /* 0x001f220000300800 */
[----:B-1----:R-:W-:-:S02]  /*1de60*/  LOP3.LUT R28, R29, 0x7f, RZ, 0xc0, !PT ;  /* 0x0000007f1d1c7812 */ /* 0x002fc400078ec0ff */
[----:B------:R-:W-:Y:S02]  /*1de70*/  LOP3.LUT R0, R29, 0x7f, RZ, 0xc0, !PT ;  /* 0x0000007f1d007812 */ /* 0x000fe400078ec0ff */
[----:B------:R-:W-:Y:S02]  /*1de80*/  LOP3.LUT R4, R28, 0x80, RZ, 0xfc, !PT ;  /* 0x000000801c047812 */ /* 0x000fe400078efcff */
[-C--:B------:R-:W-:Y:S02]  /*1de90*/  ISETP.GE.AND P0, PT, R0, R3.reuse, PT ;  /* 0x000000030000720c */ /* 0x080fe40003f06270 */
[----:B------:R-:W-:Y:S01]  /*1dea0*/  ISETP.GE.AND P1, PT, R4, R3, PT ;  /* 0x000000030400720c */ /* 0x000fe20003f26270 */
[----:B----4-:R0:W-:Y:S04]  /*1deb0*/  STL [R1+0x2520], R14 ;  /* 0x0025200e01007387 */ /* 0x0101e80000100800 */
[----:B0-----:R-:W4:Y:S01]  /*1dec0*/  LDL.LU R14, [R1+0x800] ;  /* 0x00080000010e7983 */ /* 0x001f220000300800 */
[----:B------:R-:W4:Y:S02]  /*1ded0*/  LDL.LU R15, [R1+0x7bc] ;  /* 0x0007bc00010f7983 */ /* 0x000f240000300800 */
[----:B------:R-:W4:Y:S02]  /*1dee0*/  LDL.LU R16, [R1+0x780] ;  /* 0x0007800001107983 */ /* 0x000f240000300800 */
[----:B------:R-:W4:Y:S01]  /*1def0*/  LDL.LU R13, [R1+0x77c] ;  /* 0x00077c00010d7983 */ /* 0x000f220000300800 */
[----:B------:R0:W-:Y:S04]  /*1df00*/  STL [R1+0x74], R12 ;  /* 0x0000740c01007387 */ /* 0x0001e80000100800 */
[----:B0-----:R-:W4:Y:S01]  /*1df10*/  LDL.LU R12, [R1+0x740] ;  /* 0x00074000010c7983 */ /* 0x001f220000300800 */
[----:B--2---:R0:W-:Y:S03]  /*1df20*/  STL [R1+0x6c], R6 ;  /* 0x00006c0601007387 */ /* 0x0041e60000100800 */
[----:B0-----:R-:W2:Y:S01]  /*1df30*/  LDL.LU R6, [R1+0x73c] ;  /* 0x00073c0001067983 */ /* 0x001ea20000300800 */
[----:B------:R-:W2:Y:S02]  /*1df40*/  LDL.LU R8, [R1+0x700] ;  /* 0x0007000001087983 */ /* 0x000ea40000300800 */
[----:B------:R0:W-:Y:S02]  /*1df50*/  STL [R1+0x70], R9 ;  /* 0x0000700901007387 */ /* 0x0001e40000100800 */
[----:B0-----:R-:W2:Y:S01]  /*1df60*/  LDL.LU R9, [R1+0x6fc] ;  /* 0x0006fc0001097983 */ /* 0x001ea20000300800 */
[----:B------:R-:W2:Y:S02]  /*1df70*/  LDL.LU R0, [R1+0x6c0] ;  /* 0x0006c00001007983 */ /* 0x000ea40000300800 */
[----:B------:R-:W2:Y:S02]  /*1df80*/  LDL.LU R4, [R1+0x6bc] ;  /* 0x0006bc0001047983 */ /* 0x000ea40000300800 */
[----:B------:R-:W2:Y:S01]  /*1df90*/  LDL.LU R10, [R1+0x67c] ;  /* 0x00067c00010a7983 */ /* 0x000ea20000300800 */
[----:B------:R-:W2:Y:S01]  /*1dfa0*/  LDL.LU R11, [R1+0x678] ;  /* 0x00067800010b7983 */ /* 0x000ea20000300800 */
[----:B---3--:R0:W-:Y:S03]  /*1dfb0*/  STL [R1+0x68], R5 ;  /* 0x0000680501007387 */ /* 0x0081e60000100800 */
[----:B0-----:R-:W3:Y:S01]  /*1dfc0*/  LDL.LU R5, [R1+0x634] ;  /* 0x0006340001057983 */ /* 0x001ee20000300800 */
[----:B------:R-:W2:Y:S02]  /*1dfd0*/  LDL.LU R7, [R1+0x630] ;  /* 0x0006300001077983 */ /* 0x000ea40000300800 */
[----:B------:R-:W2:Y:S02]  /*1dfe0*/  LDL.LU R17, [R1+0x5ec] ;  /* 0x0005ec0001117983 */ /* 0x000ea40000300800 */
[----:B------:R-:W2:Y:S01]  /*1dff0*/  LDL.LU R18, [R1+0x5e8] ;  /* 0x0005e80001127983 */ /* 0x000ea20000300800 */
[----:B------:R-:W2:Y:S01]  /*1e000*/  LDL.LU R19, [R1+0x5a8] ;  /* 0x0005a80001137983 */ /* 0x000ea20000300800 */
[----:B------:R-:W2:Y:S02]  /*1e010*/  LDL.LU R20, [R1+0x5a4] ;  /* 0x0005a40001147983 */ /* 0x000ea40000300800 */
[----:B------:R-:W2:Y:S02]  /*1e020*/  LDL.LU R21, [R1+0x568] ;  /* 0x0005680001157983 */ /* 0x000ea40000300800 */
[----:B------:R-:W2:Y:S01]  /*1e030*/  LDL.LU R22, [R1+0x564] ;  /* 0x0005640001167983 */ /* 0x000ea20000300800 */
[----:B------:R-:W2:Y:S01]  /*1e040*/  LDL.LU R23, [R1+0x528] ;  /* 0x0005280001177983 */ /* 0x000ea20000300800 */
[----:B------:R-:W2:Y:S02]  /*1e050*/  LDL.LU R24, [R1+0x524] ;  /* 0x0005240001187983 */ /* 0x000ea40000300800 */
[----:B------:R-:W2:Y:S02]  /*1e060*/  LDL.LU R25, [R1+0x4e8] ;  /* 0x0004e80001197983 */ /* 0x000ea40000300800 */
[----:B------:R-:W2:Y:S01]  /*1e070*/  LDL.LU R26, [R1+0x4e4] ;  /* 0x0004e400011a7983 */ /* 0x000ea20000300800 */
[----:B------:R-:W3:Y:S01]  /*1e080*/  LDL.LU R27, [R1+0x4a8] ;  /* 0x0004a800011b7983 */ /* 0x000ee20000300800 */
[----:B------:R-:W3:Y:S02]  /*1e090*/  LDL.LU R28, [R1+0x4a4] ;  /* 0x0004a400011c7983 */ /* 0x000ee40000300800 */
[----:B------:R-:W3:Y:S02]  /*1e0a0*/  LDL.LU R29, [R1+0x468] ;  /* 0x00046800011d7983 */ /* 0x000ee40000300800 */
[----:B------:R0:W-:Y:S02]  /*1e0b0*/  STL [R1+0x2458], R3 ;  /* 0x0024580301007387 */ /* 0x0001e40000100800 */
[----:B0-----:R-:W3:Y:S04]  /*1e0c0*/  LDL.LU R3, [R1+0x7fc] ;  /* 0x0007fc0001037983 */ /* 0x001ee80000300800 */
[----:B----4-:R0:W-:Y:S04]  /*1e0d0*/  STS.U16 [R2], R14 ;  /* 0x0000000e02007388 */ /* 0x0101e80000000400 */
[----:B0-----:R-:W4:Y:S04]  /*1e0e0*/  LDL.LU R14, [R1+0x2520] ;  /* 0x00252000010e7983 */ /* 0x001f280000300800 */
[----:B--2---:R0:W-:Y:S04]  /*1e0f0*/  STS.U16 [R2+0xc100], R26 ;  /* 0x00c1001a02007388 */ /* 0x0041e80000000400 */
[----:B0-----:R-:W2:Y:S04]  /*1e100*/  LDL.LU R26, [R1+0x3e8] ;  /* 0x0003e800011a7983 */ /* 0x001ea80000300800 */
[----:B--2---:R0:W-:Y:S04]  /*1e110*/  STL [R1+0x2514], R26 ;  /* 0x0025141a01007387 */ /* 0x0041e80000100800 */
[----:B0-----:R-:W2:Y:S04]  /*1e120*/  LDL.LU R26, [R1+0x424] ;  /* 0x00042400011a7983 */ /* 0x001ea80000300800 */
[----:B--2---:R0:W-:Y:S04]  /*1e130*/  STL [R1+0x2518], R26 ;  /* 0x0025181a01007387 */ /* 0x0041e80000100800 */
[----:B0-----:R-:W2:Y:S04]  /*1e140*/  LDL.LU R26, [R1+0x428] ;  /* 0x00042800011a7983 */ /* 0x001ea80000300800 */
[----:B---3--:R-:W-:Y:S04]  /*1e150*/  STS.U16 [R2+0x100], R3 ;  /* 0x0001000302007388 */ /* 0x008fe80000000400 */
[----:B----4-:R-:W-:Y:S04]  /*1e160*/  STS.U16 [R2+0x1000], R14 ;  /* 0x0010000e02007388 */ /* 0x010fe80000000400 */
[----:B------:R-:W-:Y:S04]  /*1e170*/  STS.U16 [R2+0x1100], R15 ;  /* 0x0011000f02007388 */ /* 0x000fe80000000400 */
        /* <DEDUP_REMOVED lines=10> */
[----:B--2---:R0:W-:Y:S04]  /*1e220*/  STL [R1+0x251c], R26 ;  /* 0x00251c1a01007387 */ /* 0x0041e80000100800 */
[----:B0-----:R-:W2:Y:S01]  /*1e230*/  LDL.LU R26, [R1+0x464] ;  /* 0x00046400011a7983 */ /* 0x001ea20000300800 */
[----:B------:R-:W3:Y:S02]  /*1e240*/  LDL.LU R3, [R1+0x3e4] ;  /* 0x0003e40001037983 */ /* 0x000ee40000300800 */
[----:B------:R-:W4:Y:S02]  /*1e250*/  LDL.LU R14, [R1+0x3a8] ;  /* 0x0003a800010e7983 */ /* 0x000f240000300800 */
[----:B------:R-:W3:Y:S01]  /*1e260*/  LDL.LU R15, [R1+0x3a4] ;  /* 0x0003a400010f7983 */ /* 0x000ee20000300800 */
[----:B------:R-:W3:Y:S01]  /*1e270*/  LDL.LU R16, [R1+0x368] ;  /* 0x0003680001107983 */ /* 0x000ee20000300800 */
[----:B------:R-:W3:Y:S02]  /*1e280*/  LDL.LU R13, [R1+0x364] ;  /* 0x00036400010d7983 */ /* 0x000ee40000300800 */
[----:B------:R-:W3:Y:S02]  /*1e290*/  LDL.LU R12, [R1+0x324] ;  /* 0x00032400010c7983 */ /* 0x000ee40000300800 */
[----:B------:R-:W3:Y:S01]  /*1e2a0*/  LDL.LU R6, [R1+0x320] ;  /* 0x0003200001067983 */ /* 0x000ee20000300800 */
[----:B------:R-:W3:Y:S01]  /*1e2b0*/  LDL.LU R8, [R1+0x2e4] ;  /* 0x0002e40001087983 */ /* 0x000ee20000300800 */
[----:B------:R-:W3:Y:S02]  /*1e2c0*/  LDL.LU R9, [R1+0x2e0] ;  /* 0x0002e00001097983 */ /* 0x000ee40000300800 */
[----:B------:R-:W3:Y:S02]  /*1e2d0*/  LDL.LU R0, [R1+0x2a4] ;  /* 0x0002a40001007983 */ /* 0x000ee40000300800 */
[----:B------:R-:W3:Y:S01]  /*1e2e0*/  LDL.LU R4, [R1+0x2a0] ;  /* 0x0002a00001047983 */ /* 0x000ee20000300800 */
[----:B------:R-:W3:Y:S04]  /*1e2f0*/  LDL.LU R10, [R1+0x214] ;  /* 0x00021400010a7983 */ /* 0x000ee80000300800 */
[----:B------:R0:W-:Y:S01]  /*1e300*/  STS.U16 [R2+0x7000], R5 ;  /* 0x0070000502007388 */ /* 0x0001e20000000400 */
[----:B------:R-:W3:Y:S03]  /*1e310*/  LDL.LU R11, [R1+0x210] ;  /* 0x00021000010b7983 */ /* 0x000ee60000300800 */
[----:B------:R1:W-:Y:S04]  /*1e320*/  STS.U16 [R2+0x7100], R7 ;  /* 0x0071000702007388 */ /* 0x0003e80000000400 */
[----:B------:R1:W-:Y:S04]  /*1e330*/  STS.U16 [R2+0x8000], R17 ;  /* 0x0080001102007388 */ /* 0x0003e80000000400 */
[----:B------:R1:W-:Y:S04]  /*1e340*/  STS.U16 [R2+0x8100], R18 ;  /* 0x0081001202007388 */ /* 0x0003e80000000400 */
[----:B------:R1:W-:Y:S04]  /*1e350*/  STS.U16 [R2+0x9000], R19 ;  /* 0x0090001302007388 */ /* 0x0003e80000000400 */
[----:B------:R1:W-:Y:S04]  /*1e360*/  STS.U16 [R2+0x9100], R20 ;  /* 0x0091001402007388 */ /* 0x0003e80000000400 */
[----:B0-----:R-:W3:Y:S01]  /*1e370*/  LDL.LU R5, [R1+0x1dc] ;  /* 0x0001dc0001057983 */ /* 0x001ee20000300800 */
[----:B-1----:R-:W3:Y:S02]  /*1e380*/  LDL.LU R7, [R1+0x1d8] ;  /* 0x0001d80001077983 */ /* 0x002ee40000300800 */
[----:B------:R-:W3:Y:S01]  /*1e390*/  LDL.LU R17, [R1+0x1ac] ;  /* 0x0001ac0001117983 */ /* 0x000ee20000300800 */
[----:B------:R-:W3:Y:S01]  /*1e3a0*/  LDL.LU R18, [R1+0x1a4] ;  /* 0x0001a40001127983 */ /* 0x000ee20000300800 */
[----:B------:R-:W3:Y:S03]  /*1e3b0*/  LDL.LU R19, [R1+0x178] ;  /* 0x0001780001137983 */ /* 0x000ee60000300800 */
        /* <DEDUP_REMOVED lines=15> */
[----:B0-----:R-:W3:Y:S01]  /*1e4b0*/  LDL.LU R28, [R1+0x64] ;  /* 0x00006400011c7983 */ /* 0x001ee20000300800 */
[----:B-1----:R-:W3:Y:S03]  /*1e4c0*/  LDL.LU R29, [R1+0x60] ;  /* 0x00006000011d7983 */ /* 0x002ee60000300800 */
[----:B--2---:R0:W-:Y:S04]  /*1e4d0*/  STS.U16 [R2+0xe100], R26 ;  /* 0x00e1001a02007388 */ /* 0x0041e80000000400 */
[----:B0-----:R-:W2:Y:S04]  /*1e4e0*/  LDL.LU R26, [R1+0x251c] ;  /* 0x00251c00011a7983 */ /* 0x001ea80000300800 */
[----:B--2---:R0:W-:Y:S04]  /*1e4f0*/  STS.U16 [R2+0xf000], R26 ;  /* 0x00f0001a02007388 */ /* 0x0041e80000000400 */
[----:B0-----:R-:W2:Y:S04]  /*1e500*/  LDL.LU R26, [R1+0x2518] ;  /* 0x00251800011a7983 */ /* 0x001ea80000300800 */
[----:B--2---:R0:W-:Y:S04]  /*1e510*/  STS.U16 [R2+0xf100], R26 ;  /* 0x00f1001a02007388 */ /* 0x0041e80000000400 */
[----:B0-----:R-:W2:Y:S04]  /*1e520*/  LDL.LU R26, [R1+0x2514] ;  /* 0x00251400011a7983 */ /* 0x001ea80000300800 */
[----:B---3--:R-:W-:Y:S04]  /*1e530*/  STS.U16 [R2+0x10100], R3 ;  /* 0x0101000302007388 */ /* 0x008fe80000000400 */
[----:B--2---:R0:W-:Y:S04]  /*1e540*/  STS.U16 [R2+0x10000], R26 ;  /* 0x0100001a02007388 */ /* 0x0041e80000000400 */
[----:B0-----:R-:W2:Y:S01]  /*1e550*/  LDL.LU R26, [R1+0x2510] ;  /* 0x00251000011a7983 */ /* 0x001ea20000300800 */
[----:B------:R-:W3:Y:S03]  /*1e560*/  LDL.LU R3, [R1+0x7f4] ;  /* 0x0007f40001037983 */ /* 0x000ee60000300800 */
[----:B---3--:R0:W-:Y:S04]  /*1e570*/  STL [R1+0x2504], R3 ;  /* 0x0025040301007387 */ /* 0x0081e80000100800 */
[----:B0-----:R-:W3:Y:S04]  /*1e580*/  LDL.LU R3, [R1+0x8] ;  /* 0x0000080001037983 */ /* 0x001ee80000300800 */
[----:B---3--:R0:W-:Y:S04]  /*1e590*/  STL [R1+0x2508], R3 ;  /* 0x0025080301007387 */ /* 0x0081e80000100800 */
[----:B0-----:R-:W3:Y:S04]  /*1e5a0*/  LDL.LU R3, [R1+0xc] ;  /* 0x00000c0001037983 */ /* 0x001ee80000300800 */
        /* <DEDUP_REMOVED lines=13> */
[----:B---3--:R0:W-:Y:S04]  /*1e680*/  STL [R1+0x250c], R3 ;  /* 0x00250c0301007387 */ /* 0x0081e80000100800 */
[----:B0-----:R-:W3:Y:S01]  /*1e690*/  LDL.LU R3, [R1+0x10] ;  /* 0x0000100001037983 */ /* 0x001ee20000300800 */
[----:B------:R-:W4:Y:S02]  /*1e6a0*/  LDL.LU R14, [R1+0x7b8] ;  /* 0x0007b800010e7983 */ /* 0x000f240000300800 */
[----:B------:R-:W4:Y:S02]  /*1e6b0*/  LDL.LU R15, [R1+0x7b4] ;  /* 0x0007b400010f7983 */ /* 0x000f240000300800 */
[----:B------:R-:W4:Y:S01]  /*1e6c0*/  LDL.LU R16, [R1+0x778] ;  /* 0x0007780001107983 */ /* 0x000f220000300800 */
[----:B------:R-:W4:Y:S01]  /*1e6d0*/  LDL.LU R13, [R1+0x774] ;  /* 0x00077400010d7983 */ /* 0x000f220000300800 */
[----:B------:R-:W4:Y:S02]  /*1e6e0*/  LDL.LU R12, [R1+0x738] ;  /* 0x00073800010c7983 */ /* 0x000f240000300800 */
[----:B------:R-:W4:Y:S02]  /*1e6f0*/  LDL.LU R6, [R1+0x734] ;  /* 0x0007340001067983 */ /* 0x000f240000300800 */
[----:B------:R-:W4:Y:S01]  /*1e700*/  LDL.LU R8, [R1+0x6f8] ;  /* 0x0006f80001087983 */ /* 0x000f220000300800 */
[----:B------:R-:W4:Y:S01]  /*1e710*/  LDL.LU R9, [R1+0x6f4] ;  /* 0x0006f40001097983 */ /* 0x000f220000300800 */
[----:B------:R-:W4:Y:S02]  /*1e720*/  LDL.LU R0, [R1+0x6b8] ;  /* 0x0006b80001007983 */ /* 0x000f240000300800 */
[----:B------:R-:W4:Y:S02]  /*1e730*/  LDL.LU R4, [R1+0x6b4] ;  /* 0x0006b40001047983 */ /* 0x000f240000300800 */
[----:B------:R-:W4:Y:S01]  /*1e740*/  LDL.LU R10, [R1+0x674] ;  /* 0x00067400010a7983 */ /* 0x000f220000300800 */
[----:B------:R-:W4:Y:S04]  /*1e750*/  LDL.LU R11, [R1+0x670] ;  /* 0x00067000010b7983 */ /* 0x000f280000300800 */
[----:B------:R0:W-:Y:S01]  /*1e760*/  STS.U16 [R2+0x18000], R17 ;  /* 0x0180001102007388 */ /* 0x0001e20000000400 */
[----:B------:R-:W4:Y:S03]  /*1e770*/  LDL.LU R7, [R1+0x62c] ;  /* 0x00062c0001077983 */ /* 0x000f260000300800 */
[----:B------:R1:W-:Y:S04]  /*1e780*/  STS.U16 [R2+0x18100], R18 ;  /* 0x0181001202007388 */ /* 0x0003e80000000400 */
[----:B------:R1:W-:Y:S04]  /*1e790*/  STS.U16 [R2+0x19000], R19 ;  /* 0x0190001302007388 */ /* 0x0003e80000000400 */
[----:B------:R2:W-:Y:S04]  /*1e7a0*/  STS.U16 [R2+0x19100], R20 ;  /* 0x0191001402007388 */ /* 0x0005e80000000400 */
[----:B------:R2:W-:Y:S04]  /*1e7b0*/  STS.U16 [R2+0x1a000], R21 ;  /* 0x01a0001502007388 */ /* 0x0005e80000000400 */
[----:B------:R2:W-:Y:S04]  /*1e7c0*/  STS.U16 [R2+0x1a100], R22 ;  /* 0x01a1001602007388 */ /* 0x0005e80000000400 */
[----:B0-----:R-:W4:Y:S01]  /*1e7d0*/  LDL.LU R17, [R1+0x628] ;  /* 0x0006280001117983 */ /* 0x001f220000300800 */
[----:B-1----:R-:W4:Y:S02]  /*1e7e0*/  LDL.LU R18, [R1+0x5e4] ;  /* 0x0005e40001127983 */ /* 0x002f240000300800 */
[----:B------:R-:W4:Y:S01]  /*1e7f0*/  LDL.LU R19, [R1+0x5e0] ;  /* 0x0005e00001137983 */ /* 0x000f220000300800 */
[----:B--2---:R-:W2:Y:S01]  /*1e800*/  LDL.LU R20, [R1+0x5a0] ;  /* 0x0005a00001147983 */ /* 0x004ea20000300800 */
[----:B------:R-:W2:Y:S03]  /*1e810*/  LDL.LU R21, [R1+0x59c] ;  /* 0x00059c0001157983 */ /* 0x000ea60000300800 */
[----:B------:R0:W-:Y:S01]  /*1e820*/  STS.U16 [R2+0x1b000], R23 ;  /* 0x01b0001702007388 */ /* 0x0001e20000000400 */
[----:B------:R-:W2:Y:S03]  /*1e830*/  LDL.LU R22, [R1+0x560] ;  /* 0x0005600001167983 */ /* 0x000ea60000300800 */
[----:B------:R1:W-:Y:S04]  /*1e840*/  STS.U16 [R2+0x1b100], R24 ;  /* 0x01b1001802007388 */ /* 0x0003e80000000400 */
[----:B------:R1:W-:Y:S04]  /*1e850*/  STS.U16 [R2+0x1c000], R25 ;  /* 0x01c0001902007388 */ /* 0x0003e80000000400 */
[----:B------:R1:W-:Y:S04]  /*1e860*/  STS.U16 [R2+0x1c100], R27 ;  /* 0x01c1001b02007388 */ /* 0x0003e80000000400 */
[----:B------:R1:W-:Y:S04]  /*1e870*/  STS.U16 [R2+0x1e000], R26 ;  /* 0x01e0001a02007388 */ /* 0x0003e80000000400 */
[----:B------:R1:W-:Y:S04]  /*1e880*/  STS.U16 [R2+0x1d000], R28 ;  /* 0x01d0001c02007388 */ /* 0x0003e80000000400 */
[----:B0-----:R-:W2:Y:S01]  /*1e890*/  LDL.LU R23, [R1+0x55c] ;  /* 0x00055c0001177983 */ /* 0x001ea20000300800 */
[----:B-1----:R-:W2:Y:S02]  /*1e8a0*/  LDL.LU R24, [R1+0x520] ;  /* 0x0005200001187983 */ /* 0x002ea40000300800 */
[----:B------:R-:W2:Y:S01]  /*1e8b0*/  LDL.LU R25, [R1+0x51c] ;  /* 0x00051c0001197983 */ /* 0x000ea20000300800 */
[----:B------:R-:W2:Y:S01]  /*1e8c0*/  LDL.LU R27, [R1+0x4e0] ;  /* 0x0004e000011b7983 */ /* 0x000ea20000300800 */
[----:B------:R-:W2:Y:S03]  /*1e8d0*/  LDL.LU R26, [R1+0x4dc] ;  /* 0x0004dc00011a7983 */ /* 0x000ea60000300800 */
[----:B------:R0:W-:Y:S01]  /*1e8e0*/  STS.U16 [R2+0x1d100], R29 ;  /* 0x01d1001d02007388 */ /* 0x0001e20000000400 */
[----:B------:R-:W2:Y:S03]  /*1e8f0*/  LDL.LU R28, [R1+0x4a0] ;  /* 0x0004a000011c7983 */ /* 0x000ea60000300800 */
[----:B0-----:R-:W2:Y:S04]  /*1e900*/  LDL.LU R29, [R1+0x49c] ;  /* 0x00049c00011d7983 */ /* 0x001ea80000300800 */
[----:B---3--:R0:W-:Y:S04]  /*1e910*/  STS.U16 [R2+0x1e100], R3 ;  /* 0x01e1000302007388 */ /* 0x0081e80000000400 */
[----:B0-----:R-:W3:Y:S04]  /*1e920*/  LDL.LU R3, [R1+0x250c] ;  /* 0x00250c0001037983 */ /* 0x001ee80000300800 */
[----:B---3--:R0:W-:Y:S04]  /*1e930*/  STS.U16 [R2+0x1f000], R3 ;  /* 0x01f0000302007388 */ /* 0x0081e80000000400 */
[----:B0-----:R-:W3:Y:S04]  /*1e940*/  LDL.LU R3, [R1+0x2508] ;  /* 0x0025080001037983 */ /* 0x001ee80000300800 */
[----:B------:R0:W-:Y:S02]  /*1e950*/  STS.U16 [R2+0x17000], R5 ;  /* 0x0170000502007388 */ /* 0x0001e40000000400 */
[----:B0-----:R-:W-:-:S02]  /*1e960*/  LOP3.LUT R5, R2, 0x10, RZ, 0x3c, !PT ;  /* 0x0000001002057812 */ /* 0x001fc400078e3cff */
[----:B---3--:R0:W-:Y:S04]  /*1e970*/  STS.U16 [R2+0x1f100], R3 ;  /* 0x01f1000302007388 */ /* 0x0081e80000000400 */
[----:B0-----:R-:W3:Y:S01]  /*1e980*/  LDL.LU R3, [R1+0x2504] ;  /* 0x0025040001037983 */ /* 0x001ee20000300800 */
[----:B------:R-:W2:Y:S03]  /*1e990*/  LDL.LU R2, [R1+0x7f8] ;  /* 0x0007f80001027983 */ /* 0x000ea60000300800 */
[----:B--2---:R-:W-:Y:S01]  /*1e9a0*/  STS.U16 [R5+0x200], R2 ;  /* 0x0002000205007388 */ /* 0x004fe20000000400 */
[----:B---3--:R-:W-:Y:S02]  /*1e9b0*/  STS.U16 [R5+0x300], R3 ;  /* 0x0003000305007388 */ /* 0x008fe40000000400 */
[----:B----4-:R-:W-:Y:S02]  /*1e9c0*/  STS.U16 [R5+0x1200], R14 ;  /* 0x0012000e05007388 */ /* 0x010fe40000000400 */
[----:B------:R-:W-:Y:S01]  /*1e9d0*/  STS.U16 [R5+0x1300], R15 ;  /* 0x0013000f05007388 */ /* 0x000fe20000000400 */
[----:B------:R-:W-:Y:S01]  /*1e9e0*/  STS.U16 [R5+0x2200], R16 ;  /* 0x0022001005007388 */ /* 0x000fe20000000400 */
[----:B------:R-:W-:Y:S02]  /*1e9f0*/  STS.U16 [R5+0x2300], R13 ;  /* 0x0023000d05007388 */ /* 0x000fe40000000400 */
[----:B------:R-:W-:Y:S02]  /*1ea00*/  STS.U16 [R5+0x3200], R12 ;  /* 0x0032000c05007388 */ /* 0x000fe40000000400 */
        /* <DEDUP_REMOVED lines=12> */
[----:B------:R0:W-:Y:S02]  /*1ead0*/  STS.U16 [R5+0x9300], R21 ;  /* 0x0093001505007388 */ /* 0x0001e40000000400 */
[----:B0-----:R-:W2:Y:S04]  /*1eae0*/  LDL.LU R21, [R1+0x41c] ;  /* 0x00041c0001157983 */ /* 0x001ea80000300800 */
[----:B--2---:R0:W-:Y:S04]  /*1eaf0*/  STL [R1+0x24f8], R21 ;  /* 0x0024f81501007387 */ /* 0x0041e80000100800 */
[----:B0-----:R-:W2:Y:S04]  /*1eb00*/  LDL.LU R21, [R1+0x420] ;  /* 0x0004200001157983 */ /* 0x001ea80000300800 */
[----:B--2---:R0:W-:Y:S04]  /*1eb10*/  STL [R1+0x24fc], R21 ;  /* 0x0024fc1501007387 */ /* 0x0041e80000100800 */
[----:B0-----:R-:W2:Y:S04]  /*1eb20*/  LDL.LU R21, [R1+0x45c] ;  /* 0x00045c0001157983 */ /* 0x001ea80000300800 */
        /* <DEDUP_REMOVED lines=37> */
[----:B--2---:R0:W-:Y:S04]  /*1ed80*/  STS.U16 [R5+0xe200], R21 ;  /* 0x00e2001505007388 */ /* 0x0041e80000000400 */
[----:B0-----:R-:W2:Y:S04]  /*1ed90*/  LDL.LU R21, [R1+0x2500] ;  /* 0x0025000001157983 */ /* 0x001ea80000300800 */
[----:B--2---:R0:W-:Y:S04]  /*1eda0*/  STS.U16 [R5+0xe300], R21 ;  /* 0x00e3001505007388 */ /* 0x0041e80000000400 */
[----:B0-----:R-:W2:Y:S04]  /*1edb0*/  LDL.LU R21, [R1+0x24fc] ;  /* 0x0024fc0001157983 */ /* 0x001ea80000300800 */
[----:B--2---:R0:W-:Y:S04]  /*1edc0*/  STS.U16 [R5+0xf200], R21 ;  /* 0x00f2001505007388 */ /* 0x0041e80000000400 */
[----:B0-----:R-:W2:Y:S04]  /*1edd0*/  LDL.LU R21, [R1+0x24f8] ;  /* 0x0024f80001157983 */ /* 0x001ea80000300800 */
[----:B--2---:R0:W-:Y:S01]  /*1ede0*/  STS.U16 [R5+0xf300], R21 ;  /* 0x00f3001505007388 */ /* 0x0041e20000000400 */
[----:B---3--:R1:W-:Y:S02]  /*1edf0*/  STS.U16 [R5+0x10200], R22 ;  /* 0x0102001605007388 */ /* 0x0083e40000000400 */
[----:B----4-:R2:W-:Y:S02]  /*1ee00*/  STS.U16 [R5+0x10300], R24 ;  /* 0x0103001805007388 */ /* 0x0105e40000000400 */
[----:B------:R3:W-:Y:S01]  /*1ee10*/  STS.U16 [R5+0x11200], R25 ;  /* 0x0112001905007388 */ /* 0x0007e20000000400 */
[----:B------:R3:W-:Y:S04]  /*1ee20*/  STS.U16 [R5+0x11300], R29 ;  /* 0x0113001d05007388 */ /* 0x0007e80000000400 */
[----:B0-----:R-:W4:Y:S01]  /*1ee30*/  LDL.LU R21, [R1+0x24f4] ;  /* 0x0024f40001157983 */ /* 0x001f220000300800 */
[----:B-1----:R-:W4:Y:S02]  /*1ee40*/  LDL.LU R22, [R1+0x24f0] ;  /* 0x0024f00001167983 */ /* 0x002f240000300800 */
[----:B--2---:R-:W2:Y:S02]  /*1ee50*/  LDL.LU R24, [R1+0x24ec] ;  /* 0x0024ec0001187983 */ /* 0x004ea40000300800 */
[----:B---3--:R-:W3:Y:S01]  /*1ee60*/  LDL.LU R25, [R1+0x24e8] ;  /* 0x0024e80001197983 */ /* 0x008ee20000300800 */
[----:B------:R-:W2:Y:S04]  /*1ee70*/  LDL.LU R29, [R1+0x24e4] ;  /* 0x0024e400011d7983 */ /* 0x000ea80000300800 */
[----:B------:R0:W-:Y:S01]  /*1ee80*/  STS.U16 [R5+0x12200], R2 ;  /* 0x0122000205007388 */ /* 0x0001e20000000400 */
[----:B------:R1:W-:Y:S02]  /*1ee90*/  STS.U16 [R5+0x12300], R3 ;  /* 0x0123000305007388 */ /* 0x0003e40000000400 */
[----:B------:R1:W-:Y:S02]  /*1eea0*/  STS.U16 [R5+0x13200], R14 ;  /* 0x0132000e05007388 */ /* 0x0003e40000000400 */
[----:B------:R1:W-:Y:S01]  /*1eeb0*/  STS.U16 [R5+0x13300], R15 ;  /* 0x0133000f05007388 */ /* 0x0003e20000000400 */
[----:B0-----:R-:W0:Y:S04]  /*1eec0*/  S2R R2, SR_TID.X ;  /* 0x0000000000027919 */ /* 0x001e280000002100 */
[----:B------:R1:W-:Y:S01]  /*1eed0*/  STS.U16 [R5+0x14200], R16 ;  /* 0x0142001005007388 */ /* 0x0003e20000000400 */
[----:B------:R1:W-:Y:S02]  /*1eee0*/  STS.U16 [R5+0x14300], R13 ;  /* 0x0143000d05007388 */ /* 0x0003e40000000400 */
[----:B------:R1:W-:Y:S02]  /*1eef0*/  STS.U16 [R5+0x15200], R12 ;  /* 0x0152000c05007388 */ /* 0x0003e40000000400 */
[----:B-1----:R-:W4:Y:S01]  /*1ef00*/  LDL.LU R3, [R1+0x7ec] ;  /* 0x0007ec0001037983 */ /* 0x002f220000300800 */
[----:B------:R1:W-:Y:S02]  /*1ef10*/  STS.U16 [R5+0x15300], R6 ;  /* 0x0153000605007388 */ /* 0x0003e40000000400 */
[----:B------:R-:W4:Y:S02]  /*1ef20*/  LDL.LU R14, [R1+0x7b0] ;  /* 0x0007b000010e7983 */ /* 0x000f240000300800 */
[----:B------:R1:W-:Y:S01]  /*1ef30*/  STS.U16 [R5+0x16200], R8 ;  /* 0x0162000805007388 */ /* 0x0003e20000000400 */
[----:B------:R-:W4:Y:S04]  /*1ef40*/  LDL.LU R15, [R1+0x7ac] ;  /* 0x0007ac00010f7983 */ /* 0x000f280000300800 */
[----:B------:R1:W-:Y:S01]  /*1ef50*/  STS.U16 [R5+0x16300], R9 ;  /* 0x0163000905007388 */ /* 0x0003e20000000400 */
[----:B------:R-:W4:Y:S02]  /*1ef60*/  LDL.LU R16, [R1+0x770] ;  /* 0x0007700001107983 */ /* 0x000f240000300800 */
[----:B------:R0:W-:Y:S02]  /*1ef70*/  STS.U16 [R5+0x17200], R0 ;  /* 0x0172000005007388 */ /* 0x0001e40000000400 */
[----:B------:R-:W4:Y:S01]  /*1ef80*/  LDL.LU R13, [R1+0x76c] ;  /* 0x00076c00010d7983 */ /* 0x000f220000300800 */
[----:B------:R0:W-:Y:S04]  /*1ef90*/  STS.U16 [R5+0x17300], R4 ;  /* 0x0173000405007388 */ /* 0x0001e80000000400 */
[----:B------:R-:W4:Y:S01]  /*1efa0*/  LDL.LU R12, [R1+0x730] ;  /* 0x00073000010c7983 */ /* 0x000f220000300800 */
[----:B------:R0:W-:Y:S02]  /*1efb0*/  STS.U16 [R5+0x18200], R10 ;  /* 0x0182000a05007388 */ /* 0x0001e40000000400 */
[----:B-1----:R-:W4:Y:S02]  /*1efc0*/  LDL.LU R6, [R1+0x72c] ;  /* 0x00072c0001067983 */ /* 0x002f240000300800 */
[----:B------:R1:W-:Y:S01]  /*1efd0*/  STS.U16 [R5+0x18300], R11 ;  /* 0x0183000b05007388 */ /* 0x0003e20000000400 */
[----:B------:R-:W4:Y:S04]  /*1efe0*/  LDL.LU R8, [R1+0x6f0] ;  /* 0x0006f00001087983 */ /* 0x000f280000300800 */
[----:B------:R1:W-:Y:S01]  /*1eff0*/  STS.U16 [R5+0x19200], R7 ;  /* 0x0192000705007388 */ /* 0x0003e20000000400 */
[----:B------:R-:W4:Y:S02]  /*1f000*/  LDL.LU R9, [R1+0x6ec] ;  /* 0x0006ec0001097983 */ /* 0x000f240000300800 */
[----:B------:R1:W-:Y:S02]  /*1f010*/  STS.U16 [R5+0x19300], R17 ;  /* 0x0193001105007388 */ /* 0x0003e40000000400 */
[----:B0-----:R-:W4:Y:S01]  /*1f020*/  LDL.LU R0, [R1+0x6b0] ;  /* 0x0006b00001007983 */ /* 0x001f220000300800 */
[----:B------:R0:W-:Y:S04]  /*1f030*/  STS.U16 [R5+0x1a200], R18 ;  /* 0x01a2001205007388 */ /* 0x0001e80000000400 */
[----:B------:R-:W4:Y:S01]  /*1f040*/  LDL.LU R4, [R1+0x6ac] ;  /* 0x0006ac0001047983 */ /* 0x000f220000300800 */
[----:B------:R0:W-:Y:S02]  /*1f050*/  STS.U16 [R5+0x1a300], R19 ;  /* 0x01a3001305007388 */ /* 0x0001e40000000400 */
[----:B------:R-:W4:Y:S02]  /*1f060*/  LDL.LU R10, [R1+0x66c] ;  /* 0x00066c00010a7983 */ /* 0x000f240000300800 */
[----:B------:R0:W-:Y:S01]  /*1f070*/  STS.U16 [R5+0x1b200], R20 ;  /* 0x01b2001405007388 */ /* 0x0001e20000000400 */
[----:B-1----:R-:W4:Y:S04]  /*1f080*/  LDL.LU R11, [R1+0x668] ;  /* 0x00066800010b7983 */ /* 0x002f280000300800 */
[----:B------:R1:W-:Y:S01]  /*1f090*/  STS.U16 [R5+0x1b300], R23 ;  /* 0x01b3001705007388 */ /* 0x0003e20000000400 */
[----:B------:R-:W4:Y:S01]  /*1f0a0*/  LDL.LU R7, [R1+0x624] ;  /* 0x0006240001077983 */ /* 0x000f220000300800 */
[----:B------:R-:W-:Y:S01]  /*1f0b0*/  LOP3.LUT R2, R2, 0x7f, RZ, 0xc0, !PT ;  /* 0x0000007f02027812 */ /* 0x000fe200078ec0ff */
[----:B------:R-:W-:Y:S01]  /*1f0c0*/  STS.U16 [R5+0x1c200], R27 ;  /* 0x01c2001b05007388 */ /* 0x000fe20000000400 */
[----:B------:R-:W4:Y:S04]  /*1f0d0*/  LDL.LU R17, [R1+0x620] ;  /* 0x0006200001117983 */ /* 0x000f280000300800 */
[----:B------:R-:W-:Y:S01]  /*1f0e0*/  STS.U16 [R5+0x1c300], R26 ;  /* 0x01c3001a05007388 */ /* 0x000fe20000000400 */
[----:B0-----:R-:W4:Y:S02]  /*1f0f0*/  LDL.LU R18, [R1+0x5dc] ;  /* 0x0005dc0001127983 */ /* 0x001f240000300800 */
[----:B------:R-:W-:Y:S02]  /*1f100*/  STS.U16 [R5+0x1d200], R28 ;  /* 0x01d2001c05007388 */ /* 0x000fe40000000400 */
[----:B------:R-:W4:Y:S01]  /*1f110*/  LDL.LU R19, [R1+0x5d8] ;  /* 0x0005d80001137983 */ /* 0x000f220000300800 */
[----:B------:R-:W4:Y:S01]  /*1f120*/  LDL.LU R20, [R1+0x598] ;  /* 0x0005980001147983 */ /* 0x000f220000300800 */
[----:B-1----:R-:W4:Y:S02]  /*1f130*/  LDL.LU R23, [R1+0x594] ;  /* 0x0005940001177983 */ /* 0x002f240000300800 */
[----:B------:R-:W-:Y:S01]  /*1f140*/  IMAD.SHL.U32 R2, R2, 0x2, RZ ;  /* 0x0000000202027824 */ /* 0x000fe200078e00ff */
[----:B--2---:R-:W-:Y:S01]  /*1f150*/  STS.U16 [R5+0x1d300], R29 ;  /* 0x01d3001d05007388 */ /* 0x004fe20000000400 */
[----:B---3--:R0:W-:Y:S02]  /*1f160*/  STS.U16 [R5+0x1e200], R25 ;  /* 0x01e2001905007388 */ /* 0x0081e40000000400 */
[----:B------:R1:W-:Y:S02]  /*1f170*/  STS.U16 [R5+0x1e300], R24 ;  /* 0x01e3001805007388 */ /* 0x0003e40000000400 */
[----:B----4-:R2:W-:Y:S01]  /*1f180*/  STS.U16 [R5+0x1f200], R22 ;  /* 0x01f2001605007388 */ /* 0x0105e20000000400 */
[----:B0-----:R-:W3:Y:S01]  /*1f190*/  LDL.LU R25, [R1+0x558] ;  /* 0x0005580001197983 */ /* 0x001ee20000300800 */
[----:B------:R-:W4:Y:S02]  /*1f1a0*/  LDL.LU R27, [R1+0x554] ;  /* 0x00055400011b7983 */ /* 0x000f240000300800 */
[----:B-1----:R-:W3:Y:S02]  /*1f1b0*/  LDL.LU R24, [R1+0x518] ;  /* 0x0005180001187983 */ /* 0x002ee40000300800 */
[----:B------:R-:W3:Y:S01]  /*1f1c0*/  LDL.LU R26, [R1+0x514] ;  /* 0x00051400011a7983 */ /* 0x000ee20000300800 */
[----:B------:R-:W3:Y:S01]  /*1f1d0*/  LDL.LU R28, [R1+0x4d8] ;  /* 0x0004d800011c7983 */ /* 0x000ee20000300800 */
[----:B------:R-:W3:Y:S01]  /*1f1e0*/  LDL.LU R29, [R1+0x4d4] ;  /* 0x0004d400011d7983 */ /* 0x000ee20000300800 */
[----:B--2---:R-:W-:-:S02]  /*1f1f0*/  LOP3.LUT R5, R2, 0x20, RZ, 0x3c, !PT ;  /* 0x0000002002057812 */ /* 0x004fc400078e3cff */
[----:B------:R-:W2:Y:S01]  /*1f200*/  LDL.LU R2, [R1+0x7f0] ;  /* 0x0007f00001027983 */ /* 0x000ea20000300800 */
[----:B------:R0:W-:Y:S03]  /*1f210*/  STL [R1+0x245c], R22 ;  /* 0x00245c1601007387 */ /* 0x0001e60000100800 */
[----:B0-----:R-:W0:Y:S01]  /*1f220*/  S2R R22, SR_TID.X ;  /* 0x0000000000167919 */ /* 0x001e220000002100 */
[----:B------:R-:W-:Y:S01]  /*1f230*/  STL [R1+0x2470], R21 ;  /* 0x0024701501007387 */ /* 0x000fe20000100800 */
[----:B0-----:R-:W-:-:S05]  /*1f240*/  LOP3.LUT R22, R22, 0x7f, RZ, 0xc0, !PT ;  /* 0x0000007f16167812 */ /* 0x001fca00078ec0ff */
[----:B------:R-:W-:-:S05]  /*1f250*/  IMAD.SHL.U32 R22, R22, 0x2, RZ ;  /* 0x0000000216167824 */ /* 0x000fca00078e00ff */
[----:B------:R-:W-:-:S05]  /*1f260*/  LOP3.LUT R22, R22, 0x10, RZ, 0x3c, !PT ;  /* 0x0000001016167812 */ /* 0x000fca00078e3cff */
[----:B------:R-:W-:Y:S04]  /*1f270*/  STS.U16 [R22+0x1f300], R21 ;  /* 0x01f3001516007388 */ /* 0x000fe80000000400 */
[----:B--2---:R-:W-:Y:S01]  /*1f280*/  STS.U16 [R5+0x400], R2 ;  /* 0x0004000205007388 */ /* 0x004fe20000000400 */
[----:B------:R-:W-:Y:S02]  /*1f290*/  STS.U16 [R5+0x500], R3 ;  /* 0x0005000305007388 */ /* 0x000fe40000000400 */
[----:B------:R-:W-:Y:S02]  /*1f2a0*/  STS.U16 [R5+0x1400], R14 ;  /* 0x0014000e05007388 */ /* 0x000fe40000000400 */
[----:B------:R-:W-:Y:S01]  /*1f2b0*/  STS.U16 [R5+0x1500], R15 ;  /* 0x0015000f05007388 */ /* 0x000fe20000000400 */
[----:B------:R-:W-:Y:S01]  /*1f2c0*/  STS.U16 [R5+0x2400], R16 ;  /* 0x0024001005007388 */ /* 0x000fe20000000400 */
[----:B------:R-:W-:Y:S02]  /*1f2d0*/  STS.U16 [R5+0x2500], R13 ;  /* 0x0025000d05007388 */ /* 0x000fe40000000400 */
[----:B------:R0:W-:Y:S02]  /*1f2e0*/  STS.U16 [R5+0x3400], R12 ;  /* 0x0034000c05007388 */ /* 0x0001e40000000400 */
[----:B0-----:R-:W2:Y:S04]  /*1f2f0*/  LDL.LU R12, [R1+0x454] ;  /* 0x00045400010c7983 */ /* 0x001ea80000300800 */
[----:B--2---:R0:W-:Y:S04]  /*1f300*/  STL [R1+0x24d8], R12 ;  /* 0x0024d80c01007387 */ /* 0x0041e80000100800 */
[----:B0-----:R-:W2:Y:S04]  /*1f310*/  LDL.LU R12, [R1+0x458] ;  /* 0x00045800010c7983 */ /* 0x001ea80000300800 */
[----:B--2---:R0:W-:Y:S04]  /*1f320*/  STL [R1+0x24dc], R12 ;  /* 0x0024dc0c01007387 */ /* 0x0041e80000100800 */
[----:B0-----:R-:W2:Y:S01]  /*1f330*/  LDL.LU R12, [R1+0x494] ;  /* 0x00049400010c7983 */ /* 0x001ea20000300800 */
        /* <DEDUP_REMOVED lines=13> */
[----:B---3--:R-:W-:Y:S02]  /*1f410*/  STS.U16 [R5+0xa400], R25 ;  /* 0x00a4001905007388 */ /* 0x008fe40000000400 */
[----:B----4-:R-:W-:Y:S01]  /*1f420*/  STS.U16 [R5+0xa500], R27 ;  /* 0x00a5001b05007388 */ /* 0x010fe20000000400 */
[----:B------:R-:W-:Y:S01]  /*1f430*/  STS.U16 [R5+0xb400], R24 ;  /* 0x00b4001805007388 */ /* 0x000fe20000000400 */
        /* <DEDUP_REMOVED lines=11> */
[----:B------:R0:W-:Y:S04]  /*1f4f0*/  STS.U16 [R5+0xc500], R29 ;  /* 0x00c5001d05007388 */ /* 0x0001e80000000400 */
[----:B------:R-:W3:Y:S04]  /*1f500*/  LDL.LU R28, [R1+0x354] ;  /* 0x00035400011c7983 */ /* 0x000ee80000300800 */
[----:B0-----:R-:W3:Y:S01]  /*1f510*/  LDL.LU R29, [R1+0x314] ;  /* 0x00031400011d7983 */ /* 0x001ee20000300800 */
        /* <DEDUP_REMOVED lines=28> */
[----:B------:R3:W-:Y:S01]  /*1f6e0*/  STS.U16 [R5+0x10500], R11 ;  /* 0x0105000b05007388 */ /* 0x0007e20000000400 */
[----:B------:R3:W-:Y:S03]  /*1f6f0*/  STS.U16 [R5+0x11400], R20 ;  /* 0x0114001405007388 */ /* 0x0007e60000000400 */
[----:B0-----:R-:W4:Y:S01]  /*1f700*/  LDL.LU R12, [R1+0x24d4] ;  /* 0x0024d400010c7983 */ /* 0x001f220000300800 */
[----:B-1----:R-:W4:Y:S02]  /*1f710*/  LDL.LU R6, [R1+0x24d0] ;  /* 0x0024d00001067983 */ /* 0x002f240000300800 */
[----:B--2---:R-:W2:Y:S02]  /*1f720*/  LDL.LU R8, [R1+0x24cc] ;  /* 0x0024cc0001087983 */ /* 0x004ea40000300800 */
[----:B---3--:R-:W3:Y:S01]  /*1f730*/  LDL.LU R10, [R1+0x24c8] ;  /* 0x0024c800010a7983 */ /* 0x008ee20000300800 */
[----:B------:R-:W2:Y:S01]  /*1f740*/  LDL.LU R11, [R1+0x24c4] ;  /* 0x0024c400010b7983 */ /* 0x000ea20000300800 */
[----:B------:R-:W2:Y:S03]  /*1f750*/  LDL.LU R20, [R1+0x24c0] ;  /* 0x0024c00001147983 */ /* 0x000ea60000300800 */
[----:B------:R0:W-:Y:S01]  /*1f760*/  STS.U16 [R5+0x11500], R23 ;  /* 0x0115001705007388 */ /* 0x0001e20000000400 */
[----:B------:R1:W-:Y:S02]  /*1f770*/  STS.U16 [R5+0x12400], R26 ;  /* 0x0124001a05007388 */ /* 0x0003e40000000400 */
[----:B------:R1:W-:Y:S02]  /*1f780*/  STS.U16 [R5+0x12500], R28 ;  /* 0x0125001c05007388 */ /* 0x0003e40000000400 */
[----:B------:R1:W-:Y:S01]  /*1f790*/  STS.U16 [R5+0x13400], R29 ;  /* 0x0134001d05007388 */ /* 0x0003e20000000400 */
[----:B0-----:R-:W2:Y:S01]  /*1f7a0*/  LDL.LU R23, [R1+0x24bc] ;  /* 0x0024bc0001177983 */ /* 0x001ea20000300800 */
[----:B-1----:R-:W2:Y:S02]  /*1f7b0*/  LDL.LU R26, [R1+0x24b8] ;  /* 0x0024b800011a7983 */ /* 0x002ea40000300800 */
[----:B------:R-:W2:Y:S02]  /*1f7c0*/  LDL.LU R28, [R1+0x24b4] ;  /* 0x0024b400011c7983 */ /* 0x000ea40000300800 */
[----:B------:R-:W2:Y:S01]  /*1f7d0*/  LDL.LU R29, [R1+0x24b0] ;  /* 0x0024b000011d7983 */ /* 0x000ea20000300800 */
[----:B------:R0:W-:Y:S01]  /*1f7e0*/  STS.U16 [R5+0x13500], R2 ;  /* 0x0135000205007388 */ /* 0x0001e20000000400 */
[----:B------:R1:W-:Y:S02]  /*1f7f0*/  STS.U16 [R5+0x14400], R21 ;  /* 0x0144001505007388 */ /* 0x0003e40000000400 */
[----:B------:R-:W-:Y:S02]  /*1f800*/  STS.U16 [R5+0x14500], R22 ;  /* 0x0145001605007388 */ /* 0x000fe40000000400 */
[----:B------:R-:W-:Y:S01]  /*1f810*/  STS.U16 [R5+0x15400], R3 ;  /* 0x0154000305007388 */ /* 0x000fe20000000400 */
[----:B------:R-:W-:Y:S01]  /*1f820*/  STS.U16 [R5+0x15500], R14 ;  /* 0x0155000e05007388 */ /* 0x000fe20000000400 */
[----:B------:R-:W-:Y:S02]  /*1f830*/  STS.U16 [R5+0x16400], R15 ;  /* 0x0164000f05007388 */ /* 0x000fe40000000400 */
[----:B------:R-:W-:Y:S01]  /*1f840*/  STS.U16 [R5+0x16500], R16 ;  /* 0x0165001005007388 */ /* 0x000fe20000000400 */
[----:B0-----:R-:W0:Y:S01]  /*1f850*/  S2R R2, SR_TID.X ;  /* 0x0000000000027919 */ /* 0x001e220000002100 */
[----:B------:R-:W-:Y:S02]  /*1f860*/  STS.U16 [R5+0x17400], R13 ;  /* 0x0174000d05007388 */ /* 0x000fe40000000400 */
[----:B------:R-:W-:Y:S02]  /*1f870*/  STS.U16 [R5+0x17500], R9 ;  /* 0x0175000905007388 */ /* 0x000fe40000000400 */
[----:B------:R0:W-:Y:S01]  /*1f880*/  STS.U16 [R5+0x18400], R0 ;  /* 0x0184000005007388 */ /* 0x0001e20000000400 */
        /* <DEDUP_REMOVED lines=8> */
[----:B-1----:R-:W3:Y:S01]  /*1f910*/  LDL.LU R21, [R1+0x764] ;  /* 0x0007640001157983 */ /* 0x002ee20000300800 */
[----:B0-----:R-:W-:-:S05]  /*1f920*/  LOP3.LUT R2, R2, 0x7f, RZ, 0xc0, !PT ;  /* 0x0000007f02027812 */ /* 0x001fca00078ec0ff */
[----:B------:R-:W-:-:S05]  /*1f930*/  IMAD.SHL.U32 R2, R2, 0x2, RZ ;  /* 0x0000000202027824 */ /* 0x000fca00078e00ff */
[----:B------:R-:W-:Y:S01]  /*1f940*/  LOP3.LUT R0, R2, 0x30, RZ, 0x3c, !PT ;  /* 0x0000003002007812 */ /* 0x000fe200078e3cff */
[----:B--2---:R-:W-:Y:S01]  /*1f950*/  STS.U16 [R5+0x1c500], R29 ;  /* 0x01c5001d05007388 */ /* 0x004fe20000000400 */
[----:B------:R-:W-:Y:S02]  /*1f960*/  STS.U16 [R5+0x1d400], R28 ;  /* 0x01d4001c05007388 */ /* 0x000fe40000000400 */
[----:B------:R0:W-:Y:S02]  /*1f970*/  STS.U16 [R5+0x1d500], R26 ;  /* 0x01d5001a05007388 */ /* 0x0001e40000000400 */
[----:B0-----:R-:W2:Y:S01]  /*1f980*/  LDL.LU R26, [R1+0x728] ;  /* 0x00072800011a7983 */ /* 0x001ea20000300800 */
        /* <DEDUP_REMOVED lines=11> */
[----:B------:R-:W-:Y:S04]  /*1fa40*/  STS.U16 [R5+0x1e400], R23 ;  /* 0x01e4001705007388 */ /* 0x000fe80000000400 */
[----:B------:R0:W-:Y:S01]  /*1fa50*/  STL [R1+0x2474], R23 ;  /* 0x0024741701007387 */ /* 0x0001e20000100800 */
[----:B------:R-:W-:Y:S02]  /*1fa60*/  STS.U16 [R5+0x1e500], R20 ;  /* 0x01e5001405007388 */ /* 0x000fe40000000400 */
[----:B------:R-:W-:Y:S02]  /*1fa70*/  STS.U16 [R5+0x1f400], R11 ;  /* 0x01f4000b05007388 */ /* 0x000fe40000000400 */
[----:B---3--:R-:W-:Y:S01]  /*1fa80*/  STS.U16 [R5+0x1f500], R10 ;  /* 0x01f5000a05007388 */ /* 0x008fe20000000400 */
[----:B0-----:R-:W3:Y:S01]  /*1fa90*/  LDL.LU R23, [R1+0x768] ;  /* 0x0007680001177983 */ /* 0x001ee20000300800 */
[----:B------:R0:W-:Y:S03]  /*1faa0*/  STL [R1+0x2478], R20 ;  /* 0x0024781401007387 */ /* 0x0001e60000100800 */
        /* <DEDUP_REMOVED lines=10> */
[----:B------:R0:W-:Y:S02]  /*1fb50*/  STL [R1+0x247c], R10 ;  /* 0x00247c0a01007387 */ /* 0x0001e40000100800 */
[----:B0-----:R-:W2:Y:S04]  /*1fb60*/  LDL.LU R10, [R1+0x7e8] ;  /* 0x0007e800010a7983 */ /* 0x001ea80000300800 */
[----:B--2---:R-:W-:Y:S01]  /*1fb70*/  STS.U16 [R0+0x600], R10 ;  /* 0x0006000a00007388 */ /* 0x004fe20000000400 */
[----:B------:R-:W-:Y:S02]  /*1fb80*/  STS.U16 [R0+0x700], R11 ;  /* 0x0007000b00007388 */ /* 0x000fe40000000400 */
[----:B------:R-:W-:Y:S02]  /*1fb90*/  STS.U16 [R0+0x1600], R2 ;  /* 0x0016000200007388 */ /* 0x000fe40000000400 */
[----:B------:R-:W-:Y:S01]  /*1fba0*/  STS.U16 [R0+0x1700], R20 ;  /* 0x0017001400007388 */ /* 0x000fe20000000400 */
[----:B---3--:R-:W-:Y:S01]  /*1fbb0*/  STS.U16 [R0+0x2600], R23 ;  /* 0x0026001700007388 */ /* 0x008fe20000000400 */
[----:B------:R-:W-:Y:S02]  /*1fbc0*/  STS.U16 [R0+0x2700], R21 ;  /* 0x0027001500007388 */ /* 0x000fe40000000400 */
[----:B------:R0:W-:Y:S02]  /*1fbd0*/  STS.U16 [R0+0x3600], R26 ;  /* 0x0036001a00007388 */ /* 0x0001e40000000400 */
[----:B------:R-:W-:Y:S01]  /*1fbe0*/  STS.U16 [R0+0x3700], R22 ;  /* 0x0037001600007388 */ /* 0x000fe20000000400 */
[----:B------:R-:W-:Y:S01]  /*1fbf0*/  STS.U16 [R0+0x4600], R3 ;  /* 0x0046000300007388 */ /* 0x000fe20000000400 */
[----:B------:R-:W-:Y:S02]  /*1fc00*/  STS.U16 [R0+0x4700], R14 ;  /* 0x0047000e00007388 */ /* 0x000fe40000000400 */
[----:B------:R-:W-:Y:S02]  /*1fc10*/  STS.U16 [R0+0x5600], R15 ;  /* 0x0056000f00007388 */ /* 0x000fe40000000400 */
[----:B------:R-:W-:Y:S01]  /*1fc20*/  STS.U16 [R0+0x5700], R16 ;  /* 0x0057001000007388 */ /* 0x000fe20000000400 */
[----:B------:R1:W-:Y:S01]  /*1fc30*/  STS.U16 [R0+0x6600], R28 ;  /* 0x0066001c00007388 */ /* 0x0003e20000000400 */
[----:B------:R-:W-:Y:S02]  /*1fc40*/  STS.U16 [R0+0x6700], R13 ;  /* 0x0067000d00007388 */ /* 0x000fe40000000400 */
[----:B------:R2:W-:Y:S01]  /*1fc50*/  STS.U16 [R0+0x7600], R4 ;  /* 0x0076000400007388 */ /* 0x0005e20000000400 */
[----:B0-----:R-:W3:Y:S01]  /*1fc60*/  LDL.LU R26, [R1+0x4cc] ;  /* 0x0004cc00011a7983 */ /* 0x001ee20000300800 */
[----:B------:R0:W-:Y:S02]  /*1fc70*/  STS.U16 [R0+0x7700], R7 ;  /* 0x0077000700007388 */ /* 0x0001e40000000400 */
[----:B------:R4:W-:Y:S01]  /*1fc80*/  STS.U16 [R0+0x8600], R17 ;  /* 0x0086001100007388 */ /* 0x0009e20000000400 */
[----:B-1----:R-:W3:Y:S01]  /*1fc90*/  LDL.LU R28, [R1+0x490] ;  /* 0x00049000011c7983 */ /* 0x002ee20000300800 */
[----:B------:R1:W-:Y:S02]  /*1fca0*/  STS.U16 [R0+0x8700], R25 ;  /* 0x0087001900007388 */ /* 0x0003e40000000400 */
[----:B--2---:R-:W2:Y:S02]  /*1fcb0*/  LDL.LU R4, [R1+0x48c] ;  /* 0x00048c0001047983 */ /* 0x004ea40000300800 */
[----:B------:R1:W-:Y:S01]  /*1fcc0*/  STS.U16 [R0+0x9600], R9 ;  /* 0x0096000900007388 */ /* 0x0003e20000000400 */
[----:B------:R-:W-:Y:S04]  /*1fcd0*/  STS.U16 [R0+0x9700], R5 ;  /* 0x0097000500007388 */ /* 0x000fe80000000400 */
[----:B0-----:R-:W2:Y:S01]  /*1fce0*/  LDL.LU R7, [R1+0x450] ;  /* 0x0004500001077983 */ /* 0x001ea20000300800 */
[----:B----4-:R-:W4:Y:S02]  /*1fcf0*/  LDL.LU R17, [R1+0x44c] ;  /* 0x00044c0001117983 */ /* 0x010f240000300800 */
[----:B------:R0:W-:Y:S02]  /*1fd00*/  STS.U16 [R0+0xa600], R18 ;  /* 0x00a6001200007388 */ /* 0x0001e40000000400 */
[----:B------:R0:W-:Y:S01]  /*1fd10*/  STS.U16 [R0+0xa700], R19 ;  /* 0x00a7001300007388 */ /* 0x0001e20000000400 */
[----:B------:R-:W-:Y:S04]  /*1fd20*/  STS.U16 [R0+0xb600], R27 ;  /* 0x00b6001b00007388 */ /* 0x000fe80000000400 */
[----:B-1----:R-:W4:Y:S01]  /*1fd30*/  LDL.LU R25, [R1+0x410] ;  /* 0x0004100001197983 */ /* 0x002f220000300800 */
[----:B------:R-:W4:Y:S02]  /*1fd40*/  LDL.LU R9, [R1+0x40c] ;  /* 0x00040c0001097983 */ /* 0x000f240000300800 */
[----:B------:R1:W-:Y:S02]  /*1fd50*/  STS.U16 [R0+0xb700], R24 ;  /* 0x00b7001800007388 */ /* 0x0003e40000000400 */
[----:B------:R1:W-:Y:S01]  /*1fd60*/  STS.U16 [R0+0xc600], R29 ;  /* 0x00c6001d00007388 */ /* 0x0003e20000000400 */
[----:B0-----:R-:W4:Y:S01]  /*1fd70*/  LDL.LU R18, [R1+0x3d0] ;  /* 0x0003d00001127983 */ /* 0x001f220000300800 */
[----:B------:R-:W4:Y:S03]  /*1fd80*/  LDL.LU R19, [R1+0x3cc] ;  /* 0x0003cc0001137983 */ /* 0x000f260000300800 */
[----:B-1----:R-:W4:Y:S01]  /*1fd90*/  LDL.LU R24, [R1+0x390] ;  /* 0x0003900001187983 */ /* 0x002f220000300800 */
        /* <DEDUP_REMOVED lines=12> */
[----:B---3--:R0:W-:Y:S04]  /*1fe60*/  STS.U16 [R0+0xc700], R26 ;  /* 0x00c7001a00007388 */ /* 0x0081e80000000400 */
[----:B------:R1:W-:Y:S04]  /*1fe70*/  STS.U16 [R0+0xd600], R28 ;  /* 0x00d6001c00007388 */ /* 0x0003e80000000400 */
[----:B0-----:R-:W3:Y:S01]  /*1fe80*/  LDL.LU R26, [R1+0x1c0] ;  /* 0x0001c000011a7983 */ /* 0x001ee20000300800 */
[----:B--2---:R0:W-:Y:S02]  /*1fe90*/  STS.U16 [R0+0xd700], R4 ;  /* 0x00d7000400007388 */ /* 0x0041e40000000400 */
[----:B------:R2:W-:Y:S01]  /*1fea0*/  STS.U16 [R0+0xe600], R7 ;  /* 0x00e6000700007388 */ /* 0x0005e20000000400 */
[----:B-1----:R-:W3:Y:S01]  /*1feb0*/  LDL.LU R28, [R1+0x190] ;  /* 0x00019000011c7983 */ /* 0x002ee20000300800 */
[----:B------:R-:W3:Y:S02]  /*1fec0*/  LDL.LU R15, [R1+0x15c] ;  /* 0x00015c00010f7983 */ /* 0x000ee40000300800 */
[----:B------:R-:W3:Y:S02]  /*1fed0*/  LDL.LU R16, [R1+0x158] ;  /* 0x0001580001107983 */ /* 0x000ee40000300800 */
[----:B------:R-:W3:Y:S01]  /*1fee0*/  LDL.LU R13, [R1+0x11c] ;  /* 0x00011c00010d7983 */ /* 0x000ee20000300800 */
[----:B----4-:R1:W-:Y:S04]  /*1fef0*/  STS.U16 [R0+0xe700], R17 ;  /* 0x00e7001100007388 */ /* 0x0103e80000000400 */
[----:B0-----:R-:W4:Y:S01]  /*1ff00*/  LDL.LU R4, [R1+0x118] ;  /* 0x0001180001047983 */ /* 0x001f220000300800 */
[----:B--2---:R-:W2:Y:S02]  /*1ff10*/  LDL.LU R7, [R1+0xcc] ;  /* 0x0000cc0001077983 */ /* 0x004ea40000300800 */
[----:B------:R0:W-:Y:S02]  /*1ff20*/  STS.U16 [R0+0xf600], R25 ;  /* 0x00f6001900007388 */ /* 0x0001e40000000400 */
[----:B------:R0:W-:Y:S01]  /*1ff30*/  STS.U16 [R0+0xf700], R9 ;  /* 0x00f7000900007388 */ /* 0x0001e20000000400 */
[----:B------:R0:W-:Y:S01]  /*1ff40*/  STS.U16 [R0+0x10600], R18 ;  /* 0x0106001200007388 */ /* 0x0001e20000000400 */
[----:B------:R0:W-:Y:S03]  /*1ff50*/  STS.U16 [R0+0x10700], R19 ;  /* 0x0107001300007388 */ /* 0x0001e60000000400 */
[----:B-1----:R-:W2:Y:S01]  /*1ff60*/  LDL.LU R17, [R1+0xc8] ;  /* 0x0000c80001117983 */ /* 0x002ea20000300800 */
[----:B0-----:R-:W2:Y:S03]  /*1ff70*/  LDL.LU R25, [R1+0x8c] ;  /* 0x00008c0001197983 */ /* 0x001ea60000300800 */
[----:B------:R0:W-:Y:S04]  /*1ff80*/  STS.U16 [R0+0x11600], R24 ;  /* 0x0116001800007388 */ /* 0x0001e80000000400 */
[----:B------:R-:W2:Y:S01]  /*1ff90*/  LDL.LU R9, [R1+0x24ac] ;  /* 0x0024ac0001097983 */ /* 0x000ea20000300800 */
[----:B------:R-:W2:Y:S02]  /*1ffa0*/  LDL.LU R18, [R1+0x24a8] ;  /* 0x0024a80001127983 */ /* 0x000ea40000300800 */
[----:B------:R-:W2:Y:S02]  /*1ffb0*/  LDL.LU R19, [R1+0x24a4] ;  /* 0x0024a40001137983 */ /* 0x000ea40000300800 */
[----:B------:R1:W-:Y:S01]  /*1ffc0*/  STS.U16 [R0+0x11700], R29 ;  /* 0x0117001d00007388 */ /* 0x0003e20000000400 */
[----:B0-----:R-:W2:Y:S04]  /*1ffd0*/  LDL.LU R24, [R1+0x24a0] ;  /* 0x0024a00001187983 */ /* 0x001ea80000300800 */
[----:B-1----:R-:W2:Y:S04]  /*1ffe0*/  LDL.LU R29, [R1+0x249c] ;  /* 0x00249c00011d7983 */ /* 0x002ea80000300800 */
[----:B------:R-:W-:Y:S01]  /*1fff0*/  STS.U16 [R0+0x12600], R2 ;  /* 0x0126000200007388 */ /* 0x000fe20000000400 */
[----:B------:R0:W-:Y:S02]  /*20000*/  STS.U16 [R0+0x12700], R27 ;  /* 0x0127001b00007388 */ /* 0x0001e40000000400 */
[----:B------:R-:W-:Y:S02]  /*20010*/  STS.U16 [R0+0x13600], R10 ;  /* 0x0136000a00007388 */ /* 0x000fe40000000400 */
[----:B------:R-:W-:Y:S01]  /*20020*/  STS.U16 [R0+0x13700], R11 ;  /* 0x0137000b00007388 */ /* 0x000fe20000000400 */
[----:B------:R-:W-:Y:S01]  /*20030*/  STS.U16 [R0+0x14600], R20 ;  /* 0x0146001400007388 */ /* 0x000fe20000000400 */
[----:B------:R-:W-:Y:S02]  /*20040*/  STS.U16 [R0+0x14700], R23 ;  /* 0x0147001700007388 */ /* 0x000fe40000000400 */
[----:B------:R-:W-:Y:S02]  /*20050*/  STS.U16 [R0+0x15600], R21 ;  /* 0x0156001500007388 */ /* 0x000fe40000000400 */
[----:B------:R1:W-:Y:S01]  /*20060*/  STS.U16 [R0+0x15700], R5 ;  /* 0x0157000500007388 */ /* 0x0003e20000000400 */
[----:B0-----:R-:W4:Y:S04]  /*20070*/  LDL.LU R27, [R1+0x88] ;  /* 0x00008800011b7983 */ /* 0x001f280000300800 */
[----:B------:R-:W-:Y:S04]  /*20080*/  STS.U16 [R0+0x16600], R22 ;  /* 0x0166001600007388 */ /* 0x000fe80000000400 */
[----:B-1----:R-:W4:Y:S01]  /*20090*/  LDL.LU R5, [R1+0x2c] ;  /* 0x00002c0001057983 */ /* 0x002f220000300800 */
[----:B------:R-:W-:Y:S02]  /*200a0*/  STS.U16 [R0+0x16700], R3 ;  /* 0x0167000300007388 */ /* 0x000fe40000000400 */
[----:B------:R-:W-:Y:S01]  /*200b0*/  STS.U16 [R0+0x17600], R14 ;  /* 0x0176000e00007388 */ /* 0x000fe20000000400 */
[----:B---3--:R0:W-:Y:S04]  /*200c0*/  STS.U16 [R0+0x17700], R26 ;  /* 0x0177001a00007388 */ /* 0x0081e80000000400 */
[----:B------:R1:W-:Y:S04]  /*200d0*/  STS.U16 [R0+0x18600], R28 ;  /* 0x0186001c00007388 */ /* 0x0003e80000000400 */
[----:B0-----:R-:W3:Y:S04]  /*200e0*/  LDL.LU R26, [R1+0x7e0] ;  /* 0x0007e000011a7983 */ /* 0x001ee80000300800 */
[----:B-1----:R-:W3:Y:S04]  /*200f0*/  LDL.LU R28, [R1+0x7dc] ;  /* 0x0007dc00011c7983 */ /* 0x002ee80000300800 */
[----:B--2---:R0:W-:Y:S04]  /*20100*/  STS.U16 [R0+0x18700], R29 ;  /* 0x0187001d00007388 */ /* 0x0041e80000000400 */
[----:B0-----:R-:W2:Y:S04]  /*20110*/  LDL.LU R29, [R1+0x7a0] ;  /* 0x0007a000011d7983 */ /* 0x001ea80000300800 */
[----:B------:R-:W0:Y:S01]  /*20120*/  S2R R2, SR_TID.X ;  /* 0x0000000000027919 */ /* 0x000e220000002100 */
[----:B------:R-:W-:Y:S02]  /*20130*/  STS.U16 [R0+0x19600], R15 ;  /* 0x0196000f00007388 */ /* 0x000fe40000000400 */
[----:B------:R-:W-:Y:S02]  /*20140*/  STS.U16 [R0+0x19700], R16 ;  /* 0x0197001000007388 */ /* 0x000fe40000000400 */
[----:B------:R-:W2:Y:S01]  /*20150*/  LDL.LU R20, [R1+0x79c] ;  /* 0x00079c0001147983 */ /* 0x000ea20000300800 */
[----:B------:R-:W-:Y:S04]  /*20160*/  STS.U16 [R0+0x1a600], R13 ;  /* 0x01a6000d00007388 */ /* 0x000fe80000000400 */
[----:B------:R-:W2:Y:S01]  /*20170*/  LDL.LU R23, [R1+0x760] ;  /* 0x0007600001177983 */ /* 0x000ea20000300800 */
[----:B----4-:R-:W-:Y:S02]  /*20180*/  STS.U16 [R0+0x1a700], R4 ;  /* 0x01a7000400007388 */ /* 0x010fe40000000400 */
[----:B------:R-:W4:Y:S01]  /*20190*/  LDL.LU R21, [R1+0x75c] ;  /* 0x00075c0001157983 */ /* 0x000f220000300800 */
[----:B------:R-:W-:Y:S04]  /*201a0*/  STS.U16 [R0+0x1b600], R7 ;  /* 0x01b6000700007388 */ /* 0x000fe80000000400 */
[----:B------:R-:W4:Y:S04]  /*201b0*/  LDL.LU R22, [R1+0x720] ;  /* 0x0007200001167983 */ /* 0x000f280000300800 */
[----:B------:R-:W-:Y:S01]  /*201c0*/  STS.U16 [R0+0x1b700], R17 ;  /* 0x01b7001100007388 */ /* 0x000fe20000000400 */
[----:B------:R-:W4:Y:S02]  /*201d0*/  LDL.LU R3, [R1+0x71c] ;  /* 0x00071c0001037983 */ /* 0x000f240000300800 */
[----:B------:R1:W-:Y:S02]  /*201e0*/  STS.U16 [R0+0x1c600], R25 ;  /* 0x01c6001900007388 */ /* 0x0003e40000000400 */
[----:B------:R-:W4:Y:S01]  /*201f0*/  LDL.LU R14, [R1+0x6e0] ;  /* 0x0006e000010e7983 */ /* 0x000f220000300800 */
[----:B------:R0:W-:Y:S01]  /*20200*/  STS.U16 [R0+0x1c700], R27 ;  /* 0x01c7001b00007388 */ /* 0x0001e20000000400 */
[----:B------:R-:W-:Y:S02]  /*20210*/  STS.U16 [R0+0x1d600], R5 ;  /* 0x01d6000500007388 */ /* 0x000fe40000000400 */
[----:B------:R-:W-:Y:S01]  /*20220*/  STS.U16 [R0+0x1d700], R24 ;  /* 0x01d7001800007388 */ /* 0x000fe20000000400 */
[----:B-1----:R-:W4:Y:S01]  /*20230*/  LDL.LU R25, [R1+0x6dc] ;  /* 0x0006dc0001197983 */ /* 0x002f220000300800 */
[----:B------:R-:W4:Y:S01]  /*20240*/  LDL.LU R15, [R1+0x6a0] ;  /* 0x0006a000010f7983 */ /* 0x000f220000300800 */
[----:B0-----:R-:W-:Y:S01]  /*20250*/  LOP3.LUT R2, R2, 0x7f, RZ, 0xc0, !PT ;  /* 0x0000007f02027812 */ /* 0x001fe200078ec0ff */
[----:B------:R-:W4:Y:S01]  /*20260*/  LDL.LU R16, [R1+0x69c] ;  /* 0x00069c0001107983 */ /* 0x000f220000300800 */
[----:B------:R-:W4:Y:S01]  /*20270*/  LDL.LU R13, [R1+0x65c] ;  /* 0x00065c00010d7983 */ /* 0x000f220000300800 */
[----:B------:R-:W4:Y:S02]  /*20280*/  LDL.LU R7, [R1+0x658] ;  /* 0x0006580001077983 */ /* 0x000f240000300800 */
[----:B------:R-:W4:Y:S02]  /*20290*/  LDL.LU R17, [R1+0x614] ;  /* 0x0006140001117983 */ /* 0x000f240000300800 */
[----:B------:R-:W-:Y:S01]  /*202a0*/  IMAD.SHL.U32 R2, R2, 0x2, RZ ;  /* 0x0000000202027824 */ /* 0x000fe200078e00ff */
[----:B------:R-:W4:Y:S04]  /*202b0*/  LDL.LU R27, [R1+0x610] ;  /* 0x00061000011b7983 */ /* 0x000f280000300800 */
[----:B------:R-:W-:Y:S01]  /*202c0*/  STS.U16 [R0+0x1e600], R19 ;  /* 0x01e6001300007388 */ /* 0x000fe20000000400 */
[----:B------:R-:W-:Y:S02]  /*202d0*/  STS.U16 [R0+0x1e700], R18 ;  /* 0x01e7001200007388 */ /* 0x000fe40000000400 */
[----:B------:R-:W-:Y:S01]  /*202e0*/  STS.U16 [R0+0x1f600], R9 ;  /* 0x01f6000900007388 */ /* 0x000fe20000000400 */
[----:B------:R-:W-:Y:S01]  /*202f0*/  LOP3.LUT R10, R2, 0x40, RZ, 0x3c, !PT ;  /* 0x00000040020a7812 */ /* 0x000fe200078e3cff */
[----:B------:R0:W-:Y:S04]  /*20300*/  STS.U16 [R0+0x1f700], R8 ;  /* 0x01f7000800007388 */ /* 0x0001e80000000400 */
[----:B0-----:R-:W4:Y:S01]  /*20310*/  LDL.LU R0, [R1+0x5cc] ;  /* 0x0005cc0001007983 */ /* 0x001f220000300800 */
[----:B------:R-:W4:Y:S02]  /*20320*/  LDL.LU R4, [R1+0x5c8] ;  /* 0x0005c80001047983 */ /* 0x000f240000300800 */
[----:B------:R-:W4:Y:S02]  /*20330*/  LDL.LU R5, [R1+0x588] ;  /* 0x0005880001057983 */ /* 0x000f240000300800 */
[----:B------:R-:W4:Y:S01]  /*20340*/  LDL.LU R24, [R1+0x584] ;  /* 0x0005840001187983 */ /* 0x000f220000300800 */
[----:B---3--:R0:W-:Y:S04]  /*20350*/  STS.U16 [R10+0x800], R26 ;  /* 0x0008001a0a007388 */ /* 0x0081e80000000400 */
[----:B------:R1:W-:Y:S04]  /*20360*/  STS.U16 [R10+0x900], R28 ;  /* 0x0009001c0a007388 */ /* 0x0003e80000000400 */
[----:B0-----:R-:W3:Y:S04]  /*20370*/  LDL.LU R26, [R1+0x548] ;  /* 0x00054800011a7983 */ /* 0x001ee80000300800 */
[----:B-1----:R-:W3:Y:S04]  /*20380*/  LDL.LU R28, [R1+0x544] ;  /* 0x00054400011c7983 */ /* 0x002ee80000300800 */
[----:B--2---:R0:W-:Y:S04]  /*20390*/  STS.U16 [R10+0x1800], R29 ;  /* 0x0018001d0a007388 */ /* 0x0041e80000000400 */
[----:B0-----:R-:W2:Y:S04]  /*203a0*/  LDL.LU R29, [R1+0x508] ;  /* 0x00050800011d7983 */ /* 0x001ea80000300800 */
[----:B------:R-:W-:Y:S01]  /*203b0*/  STS.U16 [R10+0x1900], R20 ;  /* 0x001900140a007388 */ /* 0x000fe20000000400 */
[----:B------:R-:W-:Y:S02]  /*203c0*/  STS.U16 [R10+0x2800], R23 ;  /* 0x002800170a007388 */ /* 0x000fe40000000400 */
[----:B----4-:R-:W-:Y:S01]  /*203d0*/  STS.U16 [R10+0x2900], R21 ;  /* 0x002900150a007388 */ /* 0x010fe20000000400 */
[----:B------:R-:W-:Y:S04]  /*203e0*/  STS.U16 [R10+0x3800], R22 ;  /* 0x003800160a007388 */ /* 0x000fe80000000400 */
[----:B------:R-:W-:Y:S01]  /*203f0*/  STS.U16 [R10+0x3900], R3 ;  /* 0x003900030a007388 */ /* 0x000fe20000000400 */
[----:B------:R-:W-:Y:S03]  /*20400*/  STS.U16 [R10+0x4800], R14 ;  /* 0x0048000e0a007388 */ /* 0x000fe60000000400 */
[----:B------:R0:W-:Y:S01]  /*20410*/  STS.U16 [R10+0x4900], R25 ;  /* 0x004900190a007388 */ /* 0x0001e20000000400 */
[----:B------:R-:W-:Y:S02]  /*20420*/  STS.U16 [R10+0x5800], R15 ;  /* 0x0058000f0a007388 */ /* 0x000fe40000000400 */
[----:B------:R-:W-:Y:S01]  /*20430*/  STS.U16 [R10+0x5900], R16 ;  /* 0x005900100a007388 */ /* 0x000fe20000000400 */
[----:B------:R-:W-:Y:S01]  /*20440*/  STS.U16 [R10+0x6800], R13 ;  /* 0x0068000d0a007388 */ /* 0x000fe20000000400 */
[----:B------:R1:W-:Y:S02]  /*20450*/  STS.U16 [R10+0x6900], R7 ;  /* 0x006900070a007388 */ /* 0x0003e40000000400 */
[----:B------:R4:W-:Y:S01]  /*20460*/  STS.U16 [R10+0x7800], R17 ;  /* 0x007800110a007388 */ /* 0x0009e20000000400 */
[----:B------:R4:W-:Y:S04]  /*20470*/  STS.U16 [R10+0x7900], R27 ;  /* 0x0079001b0a007388 */ /* 0x0009e80000000400 */
[----:B0-----:R-:W2:Y:S04]  /*20480*/  LDL.LU R25, [R1+0x504] ;  /* 0x0005040001197983 */ /* 0x001ea80000300800 */
[----:B-1----:R-:W2:Y:S01]  /*20490*/  LDL.LU R7, [R1+0x4c8] ;  /* 0x0004c80001077983 */ /* 0x002ea20000300800 */
[----:B----4-:R-:W4:Y:S02]  /*204a0*/  LDL.LU R17, [R1+0x4c4] ;  /* 0x0004c40001117983 */ /* 0x010f240000300800 */
[----:B------:R-:W4:Y:S02]  /*204b0*/  LDL.LU R27, [R1+0x488] ;  /* 0x00048800011b7983 */ /* 0x000f240000300800 */
[----:B------:R-:W4:Y:S01]  /*204c0*/  LDL.LU R23, [R1+0x484] ;  /* 0x0004840001177983 */ /* 0x000f220000300800 */
[----:B------:R-:W4:Y:S01]  /*204d0*/  LDL.LU R21, [R1+0x448] ;  /* 0x0004480001157983 */ /* 0x000f220000300800 */
[----:B------:R-:W4:Y:S02]  /*204e0*/  LDL.LU R22, [R1+0x444] ;  /* 0x0004440001167983 */ /* 0x000f240000300800 */
[----:B------:R-:W4:Y:S02]  /*204f0*/  LDL.LU R3, [R1+0x408] ;  /* 0x0004080001037983 */ /* 0x000f240000300800 */
[----:B------:R-:W4:Y:S01]  /*20500*/  LDL.LU R15, [R1+0x404] ;  /* 0x00040400010f7983 */ /* 0x000f220000300800 */
[----:B------:R-:W-:Y:S01]  /*20510*/  STS.U16 [R10+0x8800], R0 ;  /* 0x008800000a007388 */ /* 0x000fe20000000400 */
[----:B------:R-:W-:Y:S03]  /*20520*/  STS.U16 [R10+0x8900], R4 ;  /* 0x008900040a007388 */ /* 0x000fe60000000400 */
[----:B------:R-:W4:Y:S01]  /*20530*/  LDL.LU R16, [R1+0x3c8] ;  /* 0x0003c80001107983 */ /* 0x000f220000300800 */
[----:B------:R-:W-:Y:S02]  /*20540*/  STS.U16 [R10+0x9800], R5 ;  /* 0x009800050a007388 */ /* 0x000fe40000000400 */
[----:B------:R-:W4:Y:S02]  /*20550*/  LDL.LU R13, [R1+0x3c4] ;  /* 0x0003c400010d7983 */ /* 0x000f240000300800 */
[----:B------:R0:W-:Y:S02]  /*20560*/  STS.U16 [R10+0x9900], R24 ;  /* 0x009900180a007388 */ /* 0x0001e40000000400 */
[----:B0-----:R-:W4:Y:S04]  /*20570*/  LDL.LU R24, [R1+0x388] ;  /* 0x0003880001187983 */ /* 0x001f280000300800 */
[----:B---3--:R0:W-:Y:S04]  /*20580*/  STS.U16 [R10+0xa800], R26 ;  /* 0x00a8001a0a007388 */ /* 0x0081e80000000400 */
[----:B------:R1:W-:Y:S04]  /*20590*/  STS.U16 [R10+0xa900], R28 ;  /* 0x00a9001c0a007388 */ /* 0x0003e80000000400 */
[----:B0-----:R-:W3:Y:S04]  /*205a0*/  LDL.LU R26, [R1+0x384] ;  /* 0x00038400011a7983 */ /* 0x001ee80000300800 */
[----:B-1----:R-:W3:Y:S04]  /*205b0*/  LDL.LU R28, [R1+0x348] ;  /* 0x00034800011c7983 */ /* 0x002ee80000300800 */
[----:B--2---:R0:W-:Y:S04]  /*205c0*/  STS.U16 [R10+0xb800], R29 ;  /* 0x00b8001d0a007388 */ /* 0x0041e80000000400 */
        /* <DEDUP_REMOVED lines=8> */
[----:B------:R-:W2:Y:S04]  /*20650*/  LDL.LU R5, [R1+0x1f0] ;  /* 0x0001f00001057983 */ /* 0x000ea80000300800 */
[----:B------:R0:W-:Y:S04]  /*20660*/  STS.U16 [R10+0xb900], R25 ;  /* 0x00b900190a007388 */ /* 0x0001e80000000400 */
[----:B------:R1:W-:Y:S01]  /*20670*/  STS.U16 [R10+0xc800], R7 ;  /* 0x00c800070a007388 */ /* 0x0003e20000000400 */
[----:B----4-:R4:W-:Y:S03]  /*20680*/  STS.U16 [R10+0xc900], R17 ;  /* 0x00c900110a007388 */ /* 0x0109e60000000400 */
[----:B------:R4:W-:Y:S04]  /*20690*/  STS.U16 [R10+0xd800], R27 ;  /* 0x00d8001b0a007388 */ /* 0x0009e80000000400 */
[----:B0-----:R-:W2:Y:S01]  /*206a0*/  LDL.LU R25, [R1+0x1bc] ;  /* 0x0001bc0001197983 */ /* 0x001ea20000300800 */
[----:B------:R0:W-:Y:S02]  /*206b0*/  STS.U16 [R10+0xd900], R23 ;  /* 0x00d900170a007388 */ /* 0x0001e40000000400 */
[----:B------:R4:W-:Y:S01]  /*206c0*/  STS.U16 [R10+0xe800], R21 ;  /* 0x00e800150a007388 */ /* 0x0009e20000000400 */
[----:B-1----:R-:W2:Y:S01]  /*206d0*/  LDL.LU R7, [R1+0x2498] ;  /* 0x0024980001077983 */ /* 0x002ea20000300800 */
[----:B----4-:R-:W4:Y:S02]  /*206e0*/  LDL.LU R17, [R1+0x2494] ;  /* 0x0024940001117983 */ /* 0x010f240000300800 */
[----:B------:R-:W4:Y:S01]  /*206f0*/  LDL.LU R27, [R1+0x2490] ;  /* 0x00249000011b7983 */ /* 0x000f220000300800 */
[----:B------:R1:W-:Y:S04]  /*20700*/  STS.U16 [R10+0xe900], R22 ;  /* 0x00e900160a007388 */ /* 0x0003e80000000400 */
[----:B0-----:R-:W4:Y:S01]  /*20710*/  LDL.LU R23, [R1+0x154] ;  /* 0x0001540001177983 */ /* 0x001f220000300800 */
[----:B------:R-:W4:Y:S03]  /*20720*/  LDL.LU R21, [R1+0x150] ;  /* 0x0001500001157983 */ /* 0x000f260000300800 */
[----:B------:R0:W-:Y:S01]  /*20730*/  STS.U16 [R10+0xf800], R3 ;  /* 0x00f800030a007388 */ /* 0x0001e20000000400 */
[----:B------:R0:W-:Y:S02]  /*20740*/  STS.U16 [R10+0xf900], R15 ;  /* 0x00f9000f0a007388 */ /* 0x0001e40000000400 */
[----:B------:R0:W-:Y:S02]  /*20750*/  STS.U16 [R10+0x10800], R16 ;  /* 0x010800100a007388 */ /* 0x0001e40000000400 */
[----:B------:R0:W-:Y:S01]  /*20760*/  STS.U16 [R10+0x10900], R13 ;  /* 0x0109000d0a007388 */ /* 0x0001e20000000400 */
[----:B-1----:R-:W4:Y:S04]  /*20770*/  LDL.LU R22, [R1+0x114] ;  /* 0x0001140001167983 */ /* 0x002f280000300800 */
[----:B------:R1:W-:Y:S04]  /*20780*/  STS.U16 [R10+0x11800], R24 ;  /* 0x011800180a007388 */ /* 0x0003e80000000400 */
[----:B0-----:R-:W4:Y:S01]  /*20790*/  LDL.LU R3, [R1+0x110] ;  /* 0x0001100001037983 */ /* 0x001f220000300800 */
[----:B------:R-:W4:Y:S03]  /*207a0*/  LDL.LU R15, [R1+0xc4] ;  /* 0x0000c400010f7983 */ /* 0x000f260000300800 */
[----:B------:R-:W4:Y:S01]  /*207b0*/  LDL.LU R16, [R1+0xc0] ;  /* 0x0000c00001107983 */ /* 0x000f220000300800 */
[----:B------:R-:W4:Y:S03]  /*207c0*/  LDL.LU R13, [R1+0x84] ;  /* 0x00008400010d7983 */ /* 0x000f260000300800 */
[----:B-1----:R-:W4:Y:S04]  /*207d0*/  LDL.LU R24, [R1+0x248c] ;  /* 0x00248c0001187983 */ /* 0x002f280000300800 */
[----:B---3--:R0:W-:Y:S04]  /*207e0*/  STS.U16 [R10+0x11900], R26 ;  /* 0x0119001a0a007388 */ /* 0x0081e80000000400 */
[----:B------:R1:W-:Y:S04]  /*207f0*/  STS.U16 [R10+0x12800], R28 ;  /* 0x0128001c0a007388 */ /* 0x0003e80000000400 */
[----:B0-----:R-:W3:Y:S04]  /*20800*/  LDL.LU R26, [R1+0x2488] ;  /* 0x00248800011a7983 */ /* 0x001ee80000300800 */
[----:B-1----:R-:W3:Y:S04]  /*20810*/  LDL.LU R28, [R1+0x2484] ;  /* 0x00248400011c7983 */ /* 0x002ee80000300800 */
[----:B--2---:R0:W-:Y:S04]  /*20820*/  STS.U16 [R10+0x12900], R29 ;  /* 0x0129001d0a007388 */ /* 0x0041e80000000400 */
[----:B0-----:R-:W2:Y:S01]  /*20830*/  LDL.LU R29, [R1+0x2480] ;  /* 0x00248000011d7983 */ /* 0x001ea20000300800 */
[----:B------:R-:W-:Y:S02]  /*20840*/  STS.U16 [R10+0x13800], R2 ;  /* 0x013800020a007388 */ /* 0x000fe40000000400 */
[----:B------:R-:W-:Y:S02]  /*20850*/  STS.U16 [R10+0x13900], R9 ;  /* 0x013900090a007388 */ /* 0x000fe40000000400 */
[----:B------:R0:W-:Y:S01]  /*20860*/  STS.U16 [R10+0x14800], R14 ;  /* 0x0148000e0a007388 */ /* 0x0001e20000000400 */
[----:B------:R-:W-:Y:S01]  /*20870*/  STS.U16 [R10+0x14900], R11 ;  /* 0x0149000b0a007388 */ /* 0x000fe20000000400 */
[----:B------:R-:W-:Y:S02]  /*20880*/  STS.U16 [R10+0x15800], R20 ;  /* 0x015800140a007388 */ /* 0x000fe40000000400 */
[----:B------:R1:W-:Y:S01]  /*20890*/  STS.U16 [R10+0x15900], R0 ;  /* 0x015900000a007388 */ /* 0x0003e20000000400 */
[----:B0-----:R-:W4:Y:S01]  /*208a0*/  LDL.LU R14, [R1+0x24] ;  /* 0x00002400010e7983 */ /* 0x001f220000300800 */
[----:B------:R0:W-:Y:S02]  /*208b0*/  STS.U16 [R10+0x16800], R4 ;  /* 0x016800040a007388 */ /* 0x0001e40000000400 */
[----:B-1----:R-:W4:Y:S02]  /*208c0*/  LDL.LU R0, [R1+0x7d8] ;  /* 0x0007d80001007983 */ /* 0x002f240000300800 */
[----:B------:R1:W-:Y:S01]  /*208d0*/  STS.U16 [R10+0x16900], R5 ;  /* 0x016900050a007388 */ /* 0x0003e20000000400 */
[----:B------:R1:W-:Y:S04]  /*208e0*/  STS.U16 [R10+0x17800], R25 ;  /* 0x017800190a007388 */ /* 0x0003e80000000400 */
[----:B0-----:R-:W4:Y:S01]  /*208f0*/  LDL.LU R4, [R1+0x7d4] ;  /* 0x0007d40001047983 */ /* 0x001f220000300800 */
[----:B-1----:R-:W4:Y:S03]  /*20900*/  LDL.LU R5, [R1+0x798] ;  /* 0x0007980001057983 */ /* 0x002f260000300800 */
[----:B------:R-:W4:Y:S04]  /*20910*/  LDL.LU R25, [R1+0x794] ;  /* 0x0007940001197983 */ /* 0x000f280000300800 */
[----:B------:R-:W0:Y:S04]  /*20920*/  S2R R2, SR_TID.X ;  /* 0x0000000000027919 */ /* 0x000e280000002100 */
[----:B--2---:R-:W-:Y:S01]  /*20930*/  STS.U16 [R10+0x17900], R29 ;  /* 0x0179001d0a007388 */ /* 0x004fe20000000400 */
[----:B---3--:R-:W-:Y:S02]  /*20940*/  STS.U16 [R10+0x18800], R28 ;  /* 0x0188001c0a007388 */ /* 0x008fe40000000400 */
[----:B------:R1:W-:Y:S02]  /*20950*/  STS.U16 [R10+0x18900], R26 ;  /* 0x0189001a0a007388 */ /* 0x0003e40000000400 */
[----:B-1----:R-:W2:Y:S01]  /*20960*/  LDL.LU R26, [R1+0x758] ;  /* 0x00075800011a7983 */ /* 0x002ea20000300800 */
[----:B------:R-:W3:Y:S02]  /*20970*/  LDL.LU R28, [R1+0x754] ;  /* 0x00075400011c7983 */ /* 0x000ee40000300800 */
[----:B------:R-:W3:Y:S01]  /*20980*/  LDL.LU R29, [R1+0x718] ;  /* 0x00071800011d7983 */ /* 0x000ee20000300800 */
[----:B0-----:R-:W-:Y:S01]  /*20990*/  LOP3.LUT R2, R2, 0x7f, RZ, 0xc0, !PT ;  /* 0x0000007f02027812 */ /* 0x001fe200078ec0ff */
[----:B----4-:R-:W-:Y:S01]  /*209a0*/  STS.U16 [R10+0x19800], R23 ;  /* 0x019800170a007388 */ /* 0x010fe20000000400 */
[----:B------:R-:W-:Y:S02]  /*209b0*/  STS.U16 [R10+0x19900], R21 ;  /* 0x019900150a007388 */ /* 0x000fe40000000400 */
[----:B------:R0:W-:Y:S02]  /*209c0*/  STS.U16 [R10+0x1a800], R22 ;  /* 0x01a800160a007388 */ /* 0x0001e40000000400 */
[----:B------:R1:W-:Y:S01]  /*209d0*/  STS.U16 [R10+0x1a900], R3 ;  /* 0x01a900030a007388 */ /* 0x0003e20000000400 */
[----:B------:R4:W-:Y:S01]  /*209e0*/  STS.U16 [R10+0x1b800], R15 ;  /* 0x01b8000f0a007388 */ /* 0x0009e20000000400 */
[----:B------:R-:W-:-:S02]  /*209f0*/  IMAD.SHL.U32 R2, R2, 0x2, RZ ;  /* 0x0000000202027824 */ /* 0x000fc400078e00ff */
[----:B------:R4:W-:Y:S02]  /*20a00*/  STS.U16 [R10+0x1b900], R16 ;  /* 0x01b900100a007388 */ /* 0x0009e40000000400 */
[----:B------:R4:W-:Y:S01]  /*20a10*/  STS.U16 [R10+0x1c800], R13 ;  /* 0x01c8000d0a007388 */ /* 0x0009e20000000400 */
[----:B------:R4:W-:Y:S01]  /*20a20*/  STS.U16 [R10+0x1c900], R24 ;  /* 0x01c900180a007388 */ /* 0x0009e20000000400 */
[----:B------:R-:W-:Y:S03]  /*20a30*/  STS.U16 [R10+0x1d800], R14 ;  /* 0x01d8000e0a007388 */ /* 0x000fe60000000400 */
[----:B0-----:R-:W3:Y:S01]  /*20a40*/  LDL.LU R22, [R1+0x714] ;  /* 0x0007140001167983 */ /* 0x001ee20000300800 */
[----:B-1----:R-:W3:Y:S02]  /*20a50*/  LDL.LU R3, [R1+0x6d8] ;  /* 0x0006d80001037983 */ /* 0x002ee40000300800 */
[----:B----4-:R-:W4:Y:S01]  /*20a60*/  LDL.LU R15, [R1+0x6d4] ;  /* 0x0006d400010f7983 */ /* 0x010f220000300800 */
[----:B------:R0:W-:Y:S04]  /*20a70*/  STS.U16 [R10+0x1d900], R27 ;  /* 0x01d9001b0a007388 */ /* 0x0001e80000000400 */
[----:B------:R-:W4:Y:S01]  /*20a80*/  LDL.LU R16, [R1+0x698] ;  /* 0x0006980001107983 */ /* 0x000f220000300800 */
[----:B------:R-:W4:Y:S02]  /*20a90*/  LDL.LU R13, [R1+0x694] ;  /* 0x00069400010d7983 */ /* 0x000f240000300800 */
[----:B------:R-:W4:Y:S01]  /*20aa0*/  LDL.LU R24, [R1+0x654] ;  /* 0x0006540001187983 */ /* 0x000f220000300800 */
[----:B------:R-:W-:Y:S01]  /*20ab0*/  STS.U16 [R10+0x1e800], R17 ;  /* 0x01e800110a007388 */ /* 0x000fe20000000400 */
[----:B------:R-:W-:Y:S02]  /*20ac0*/  STS.U16 [R10+0x1e900], R7 ;  /* 0x01e900070a007388 */ /* 0x000fe40000000400 */
[----:B------:R-:W-:Y:S01]  /*20ad0*/  STS.U16 [R10+0x1f800], R6 ;  /* 0x01f800060a007388 */ /* 0x000fe20000000400 */
[----:B0-----:R-:W-:Y:S01]  /*20ae0*/  LOP3.LUT R27, R2, 0x50, RZ, 0x3c, !PT ;  /* 0x00000050021b7812 */ /* 0x001fe200078e3cff */
[----:B------:R-:W-:Y:S04]  /*20af0*/  STS.U16 [R10+0x1f900], R12 ;  /* 0x01f9000c0a007388 */ /* 0x000fe80000000400 */
[----:B------:R-:W-:Y:S01]  /*20b00*/  STS.U16 [R27+0xa00], R0 ;  /* 0x000a00001b007388 */ /* 0x000fe20000000400 */
[----:B------:R0:W-:Y:S02]  /*20b10*/  STS.U16 [R27+0xb00], R4 ;  /* 0x000b00041b007388 */ /* 0x0001e40000000400 */
[----:B------:R1:W-:Y:S02]  /*20b20*/  STS.U16 [R27+0x1a00], R5 ;  /* 0x001a00051b007388 */ /* 0x0003e40000000400 */
[----:B------:R1:W-:Y:S01]  /*20b30*/  STS.U16 [R27+0x1b00], R25 ;  /* 0x001b00191b007388 */ /* 0x0003e20000000400 */
[----:B0-----:R-:W4:Y:S01]  /*20b40*/  LDL.LU R4, [R1+0x650] ;  /* 0x0006500001047983 */ /* 0x001f220000300800 */
[----:B-1----:R-:W4:Y:S02]  /*20b50*/  LDL.LU R5, [R1+0x60c] ;  /* 0x00060c0001057983 */ /* 0x002f240000300800 */
[----:B------:R-:W4:Y:S02]  /*20b60*/  LDL.LU R25, [R1+0x608] ;  /* 0x0006080001197983 */ /* 0x000f240000300800 */
[----:B------:R-:W4:Y:S01]  /*20b70*/  LDL.LU R10, [R1+0x5c4] ;  /* 0x0005c400010a7983 */ /* 0x000f220000300800 */
[----:B------:R-:W4:Y:S01]  /*20b80*/  LDL.LU R20, [R1+0x5c0] ;  /* 0x0005c00001147983 */ /* 0x000f220000300800 */
[----:B------:R-:W4:Y:S02]  /*20b90*/  LDL.LU R7, [R1+0x580] ;  /* 0x0005800001077983 */ /* 0x000f240000300800 */
[----:B------:R-:W4:Y:S02]  /*20ba0*/  LDL.LU R14, [R1+0x57c] ;  /* 0x00057c00010e7983 */ /* 0x000f240000300800 */
[----:B------:R-:W4:Y:S01]  /*20bb0*/  LDL.LU R0, [R1+0x540] ;  /* 0x0005400001007983 */ /* 0x000f220000300800 */
[----:B--2---:R0:W-:Y:S01]  /*20bc0*/  STS.U16 [R27+0x2a00], R26 ;  /* 0x002a001a1b007388 */ /* 0x0041e20000000400 */
[----:B---3--:R1:W-:Y:S03]  /*20bd0*/  STS.U16 [R27+0x2b00], R28 ;  /* 0x002b001c1b007388 */ /* 0x0083e60000000400 */
[----:B------:R2:W-:Y:S04]  /*20be0*/  STS.U16 [R27+0x3a00], R29 ;  /* 0x003a001d1b007388 */ /* 0x0005e80000000400 */
[----:B0-----:R-:W3:Y:S04]  /*20bf0*/  LDL.LU R26, [R1+0x53c] ;  /* 0x00053c00011a7983 */ /* 0x001ee80000300800 */
[----:B-1----:R-:W3:Y:S01]  /*20c00*/  LDL.LU R28, [R1+0x500] ;  /* 0x00050000011c7983 */ /* 0x002ee20000300800 */
[----:B--2---:R-:W2:Y:S02]  /*20c10*/  LDL.LU R29, [R1+0x4fc] ;  /* 0x0004fc00011d7983 */ /* 0x004ea40000300800 */
[----:B------:R-:W2:Y:S01]  /*20c20*/  LDL.LU R23, [R1+0x4c0] ;  /* 0x0004c00001177983 */ /* 0x000ea20000300800 */
[----:B------:R-:W2:Y:S04]  /*20c30*/  LDL.LU R21, [R1+0x4bc] ;  /* 0x0004bc0001157983 */ /* 0x000ea80000300800 */
[----:B------:R-:W-:Y:S01]  /*20c40*/  STS.U16 [R27+0x3b00], R22 ;  /* 0x003b00161b007388 */ /* 0x000fe20000000400 */
[----:B------:R-:W-:Y:S02]  /*20c50*/  STS.U16 [R27+0x4a00], R3 ;  /* 0x004a00031b007388 */ /* 0x000fe40000000400 */
[----:B----4-:R-:W-:Y:S01]  /*20c60*/  STS.U16 [R27+0x4b00], R15 ;  /* 0x004b000f1b007388 */ /* 0x010fe20000000400 */
[----:B------:R-:W-:Y:S01]  /*20c70*/  STS.U16 [R27+0x5a00], R16 ;  /* 0x005a00101b007388 */ /* 0x000fe20000000400 */
[----:B------:R-:W-:Y:S02]  /*20c80*/  STS.U16 [R27+0x5b00], R13 ;  /* 0x005b000d1b007388 */ /* 0x000fe40000000400 */
[----:B------:R0:W-:Y:S02]  /*20c90*/  STS.U16 [R27+0x6a00], R24 ;  /* 0x006a00181b007388 */ /* 0x0001e40000000400 */
[----:B0-----:R-:W4:Y:S01]  /*20ca0*/  LDL.LU R24, [R1+0x480] ;  /* 0x0004800001187983 */ /* 0x001f220000300800 */
        /* <DEDUP_REMOVED lines=9> */
[----:B------:R1:W-:Y:S02]  /*20d40*/  STS.U16 [R27+0x7a00], R5 ;  /* 0x007a00051b007388 */ /* 0x0003e40000000400 */
[----:B------:R1:W-:Y:S02]  /*20d50*/  STS.U16 [R27+0x7b00], R25 ;  /* 0x007b00191b007388 */ /* 0x0003e40000000400 */
[----:B------:R1:W-:Y:S01]  /*20d60*/  STS.U16 [R27+0x8a00], R10 ;  /* 0x008a000a1b007388 */ /* 0x0003e20000000400 */
[----:B------:R1:W-:Y:S01]  /*20d70*/  STS.U16 [R27+0x8b00], R20 ;  /* 0x008b00141b007388 */ /* 0x0003e20000000400 */
[----:B------:R-:W-:Y:S02]  /*20d80*/  STS.U16 [R27+0x9a00], R7 ;  /* 0x009a00071b007388 */ /* 0x000fe40000000400 */
[----:B------:R-:W-:Y:S02]  /*20d90*/  STS.U16 [R27+0x9b00], R14 ;  /* 0x009b000e1b007388 */ /* 0x000fe40000000400 */
[----:B------:R-:W-:Y:S01]  /*20da0*/  STS.U16 [R27+0xaa00], R0 ;  /* 0x00aa00001b007388 */ /* 0x000fe20000000400 */
[----:B0-----:R-:W4:Y:S01]  /*20db0*/  LDL.LU R4, [R1+0x37c] ;  /* 0x00037c0001047983 */ /* 0x001f220000300800 */
[----:B-1----:R-:W4:Y:S03]  /*20dc0*/  LDL.LU R5, [R1+0x340] ;  /* 0x0003400001057983 */ /* 0x002f260000300800 */
[----:B------:R-:W4:Y:S01]  /*20dd0*/  LDL.LU R25, [R1+0x33c] ;  /* 0x00033c0001197983 */ /* 0x000f220000300800 */
[----:B------:R-:W4:Y:S03]  /*20de0*/  LDL.LU R10, [R1+0x247c] ;  /* 0x00247c00010a7983 */ /* 0x000f260000300800 */
[----:B------:R-:W4:Y:S04]  /*20df0*/  LDL.LU R20, [R1+0x2478] ;  /* 0x0024780001147983 */ /* 0x000f280000300800 */
[----:B---3--:R0:W-:Y:S01]  /*20e00*/  STS.U16 [R27+0xab00], R26 ;  /* 0x00ab001a1b007388 */ /* 0x0081e20000000400 */
[----:B------:R1:W-:Y:S02]  /*20e10*/  STS.U16 [R27+0xba00], R28 ;  /* 0x00ba001c1b007388 */ /* 0x0003e40000000400 */
[----:B--2---:R2:W-:Y:S01]  /*20e20*/  STS.U16 [R27+0xbb00], R29 ;  /* 0x00bb001d1b007388 */ /* 0x0045e20000000400 */
[----:B0-----:R-:W3:Y:S01]  /*20e30*/  LDL.LU R26, [R1+0x2fc] ;  /* 0x0002fc00011a7983 */ /* 0x001ee20000300800 */
[----:B-1----:R-:W3:Y:S02]  /*20e40*/  LDL.LU R28, [R1+0x2f8] ;  /* 0x0002f800011c7983 */ /* 0x002ee40000300800 */
[----:B--2---:R-:W2:Y:S02]  /*20e50*/  LDL.LU R29, [R1+0x2bc] ;  /* 0x0002bc00011d7983 */ /* 0x004ea40000300800 */
[----:B------:R0:W-:Y:S01]  /*20e60*/  STS.U16 [R27+0xca00], R23 ;  /* 0x00ca00171b007388 */ /* 0x0001e20000000400 */
[----:B------:R-:W2:Y:S04]  /*20e70*/  LDL.LU R7, [R1+0x2b8] ;  /* 0x0002b80001077983 */ /* 0x000ea80000300800 */
[----:B------:R1:W-:Y:S01]  /*20e80*/  STS.U16 [R27+0xcb00], R21 ;  /* 0x00cb00151b007388 */ /* 0x0003e20000000400 */
[----:B------:R-:W2:Y:S02]  /*20e90*/  LDL.LU R14, [R1+0x22c] ;  /* 0x00022c00010e7983 */ /* 0x000ea40000300800 */
[----:B------:R-:W2:Y:S01]  /*20ea0*/  LDL.LU R0, [R1+0x228] ;  /* 0x0002280001007983 */ /* 0x000ea20000300800 */
[----:B----4-:R4:W-:Y:S01]  /*20eb0*/  STS.U16 [R27+0xda00], R24 ;  /* 0x00da00181b007388 */ /* 0x0109e20000000400 */
[----:B------:R-:W-:Y:S03]  /*20ec0*/  STS.U16 [R27+0xdb00], R2 ;  /* 0x00db00021b007388 */ /* 0x000fe60000000400 */
[----:B0-----:R-:W2:Y:S01]  /*20ed0*/  LDL.LU R23, [R1+0x2474] ;  /* 0x0024740001177983 */ /* 0x001ea20000300800 */
[----:B------:R0:W-:Y:S02]  /*20ee0*/  STS.U16 [R27+0xea00], R9 ;  /* 0x00ea00091b007388 */ /* 0x0001e40000000400 */
[----:B-1----:R-:W2:Y:S02]  /*20ef0*/  LDL.LU R21, [R1+0x2470] ;  /* 0x0024700001157983 */ /* 0x002ea40000300800 */
[----:B------:R1:W-:Y:S01]  /*20f00*/  STS.U16 [R27+0xeb00], R11 ;  /* 0x00eb000b1b007388 */ /* 0x0003e20000000400 */
[----:B------:R-:W-:Y:S01]  /*20f10*/  STS.U16 [R27+0xfa00], R22 ;  /* 0x00fa00161b007388 */ /* 0x000fe20000000400 */
[----:B------:R-:W-:Y:S02]  /*20f20*/  STS.U16 [R27+0xfb00], R3 ;  /* 0x00fb00031b007388 */ /* 0x000fe40000000400 */
[----:B------:R4:W-:Y:S02]  /*20f30*/  STS.U16 [R27+0x10a00], R15 ;  /* 0x010a000f1b007388 */ /* 0x0009e40000000400 */
[----:B----4-:R-:W4:Y:S01]  /*20f40*/  LDL.LU R24, [R1+0x246c] ;  /* 0x00246c0001187983 */ /* 0x010f220000300800 */
[----:B0-----:R-:W4:Y:S02]  /*20f50*/  LDL.LU R9, [R1+0x18c] ;  /* 0x00018c0001097983 */ /* 0x001f240000300800 */
[----:B------:R0:W-:Y:S01]  /*20f60*/  STS.U16 [R27+0x10b00], R16 ;  /* 0x010b00101b007388 */ /* 0x0001e20000000400 */
[----:B-1----:R-:W4:Y:S01]  /*20f70*/  LDL.LU R11, [R1+0x188] ;  /* 0x00018800010b7983 */ /* 0x002f220000300800 */
[----:B------:R-:W4:Y:S02]  /*20f80*/  LDL.LU R15, [R1+0x14c] ;  /* 0x00014c00010f7983 */ /* 0x000f240000300800 */
[----:B------:R-:W4:Y:S02]  /*20f90*/  LDL.LU R22, [R1+0x148] ;  /* 0x0001480001167983 */ /* 0x000f240000300800 */
[----:B------:R-:W4:Y:S01]  /*20fa0*/  LDL.LU R3, [R1+0xfc] ;  /* 0x0000fc0001037983 */ /* 0x000f220000300800 */
[----:B------:R1:W-:Y:S04]  /*20fb0*/  STS.U16 [R27+0x11a00], R13 ;  /* 0x011a000d1b007388 */ /* 0x0003e80000000400 */
[----:B0-----:R-:W4:Y:S04]  /*20fc0*/  LDL.LU R16, [R1+0xf8] ;  /* 0x0000f80001107983 */ /* 0x001f280000300800 */
[----:B------:R0:W-:Y:S01]  /*20fd0*/  STS.U16 [R27+0x11b00], R4 ;  /* 0x011b00041b007388 */ /* 0x0001e20000000400 */
[----:B------:R0:W-:Y:S03]  /*20fe0*/  STS.U16 [R27+0x12a00], R5 ;  /* 0x012a00051b007388 */ /* 0x0001e60000000400 */
[----:B------:R0:W-:Y:S04]  /*20ff0*/  STS.U16 [R27+0x12b00], R25 ;  /* 0x012b00191b007388 */ /* 0x0001e80000000400 */
[----:B-1----:R-:W4:Y:S01]  /*21000*/  LDL.LU R13, [R1+0xbc] ;  /* 0x0000bc00010d7983 */ /* 0x002f220000300800 */
[----:B0-----:R-:W4:Y:S02]  /*21010*/  LDL.LU R4, [R1+0xb8] ;  /* 0x0000b80001047983 */ /* 0x001f240000300800 */
[----:B------:R-:W4:Y:S01]  /*21020*/  LDL.LU R5, [R1+0x7c] ;  /* 0x00007c0001057983 */ /* 0x000f220000300800 */
[----:B------:R-:W4:Y:S01]  /*21030*/  LDL.LU R25, [R1+0x78] ;  /* 0x0000780001197983 */ /* 0x000f220000300800 */
[----:B------:R-:W4:Y:S03]  /*21040*/  LDL.LU R2, [R1+0x1c] ;  /* 0x00001c0001027983 */ /* 0x000f260000300800 */
[----:B---3--:R0:W-:Y:S01]  /*21050*/  STS.U16 [R27+0x13a00], R26 ;  /* 0x013a001a1b007388 */ /* 0x0081e20000000400 */
[----:B------:R1:W-:Y:S02]  /*21060*/  STS.U16 [R27+0x13b00], R28 ;  /* 0x013b001c1b007388 */ /* 0x0003e40000000400 */
[----:B--2---:R2:W-:Y:S01]  /*21070*/  STS.U16 [R27+0x14a00], R29 ;  /* 0x014a001d1b007388 */ /* 0x0045e20000000400 */
[----:B0-----:R-:W3:Y:S01]  /*21080*/  LDL.LU R26, [R1+0x2468] ;  /* 0x00246800011a7983 */ /* 0x001ee20000300800 */
[----:B-1----:R-:W3:Y:S03]  /*21090*/  LDL.LU R28, [R1+0x2464] ;  /* 0x00246400011c7983 */ /* 0x002ee60000300800 */
[----:B--2---:R-:W2:Y:S04]  /*210a0*/  LDL.LU R29, [R1+0x2460] ;  /* 0x00246000011d7983 */ /* 0x004ea80000300800 */
[----:B------:R-:W-:Y:S01]  /*210b0*/  STS.U16 [R27+0x14b00], R7 ;  /* 0x014b00071b007388 */ /* 0x000fe20000000400 */
[----:B------:R0:W-:Y:S02]  /*210c0*/  STS.U16 [R27+0x15a00], R14 ;  /* 0x015a000e1b007388 */ /* 0x0001e40000000400 */
[----:B------:R1:W-:Y:S01]  /*210d0*/  STS.U16 [R27+0x15b00], R0 ;  /* 0x015b00001b007388 */ /* 0x0003e20000000400 */
[----:B0-----:R-:W4:Y:S01]  /*210e0*/  LDL.LU R14, [R1+0x7d0] ;  /* 0x0007d000010e7983 */ /* 0x001f220000300800 */
[----:B-1----:R-:W4:Y:S03]  /*210f0*/  LDL.LU R0, [R1+0x7cc] ;  /* 0x0007cc0001007983 */ /* 0x002f260000300800 */
[----:B--2---:R0:W-:Y:S01]  /*21100*/  STS.U16 [R27+0x16a00], R29 ;  /* 0x016a001d1b007388 */ /* 0x0041e20000000400 */
[----:B---3--:R1:W-:Y:S02]  /*21110*/  STS.U16 [R27+0x16b00], R28 ;  /* 0x016b001c1b007388 */ /* 0x0083e40000000400 */
[----:B------:R2:W-:Y:S02]  /*21120*/  STS.U16 [R27+0x17a00], R26 ;  /* 0x017a001a1b007388 */ /* 0x0005e40000000400 */
[----:B----4-:R3:W-:Y:S01]  /*21130*/  STS.U16 [R27+0x17b00], R24 ;  /* 0x017b00181b007388 */ /* 0x0107e20000000400 */
[----:B------:R-:W-:Y:S01]  /*21140*/  STS.U16 [R27+0x18a00], R9 ;  /* 0x018a00091b007388 */ /* 0x000fe20000000400 */
[----:B------:R3:W-:Y:S03]  /*21150*/  STS.U16 [R27+0x18b00], R11 ;  /* 0x018b000b1b007388 */ /* 0x0007e60000000400 */
[----:B0-----:R-:W4:Y:S01]  /*21160*/  LDL.LU R29, [R1+0x790] ;  /* 0x00079000011d7983 */ /* 0x001f220000300800 */
[----:B-1----:R-:W4:Y:S02]  /*21170*/  LDL.LU R28, [R1+0x78c] ;  /* 0x00078c00011c7983 */ /* 0x002f240000300800 */
[----:B--2---:R-:W2:Y:S01]  /*21180*/  LDL.LU R26, [R1+0x750] ;  /* 0x00075000011a7983 */ /* 0x004ea20000300800 */
[----:B---3--:R-:W2:Y:S04]  /*21190*/  LDL.LU R24, [R1+0x74c] ;  /* 0x00074c0001187983 */ /* 0x008ea80000300800 */
[----:B------:R-:W2:Y:S01]  /*211a0*/  LDL.LU R11, [R1+0x6cc] ;  /* 0x0006cc00010b7983 */ /* 0x000ea20000300800 */
[----:B------:R-:W2:Y:S03]  /*211b0*/  LDL.LU R7, [R1+0x690] ;  /* 0x0006900001077983 */ /* 0x000ea60000300800 */
[----:B------:R0:W-:Y:S01]  /*211c0*/  STS.U16 [R27+0x19a00], R15 ;  /* 0x019a000f1b007388 */ /* 0x0001e20000000400 */
[----:B------:R-:W2:Y:S02]  /*211d0*/  LDL.LU R9, [R1+0x68c] ;  /* 0x00068c0001097983 */ /* 0x000ea40000300800 */
[----:B------:R1:W-:Y:S02]  /*211e0*/  STS.U16 [R27+0x19b00], R22 ;  /* 0x019b00161b007388 */ /* 0x0003e40000000400 */
[----:B------:R1:W-:Y:S01]  /*211f0*/  STS.U16 [R27+0x1aa00], R3 ;  /* 0x01aa00031b007388 */ /* 0x0003e20000000400 */
[----:B------:R1:W-:Y:S01]  /*21200*/  STS.U16 [R27+0x1ab00], R16 ;  /* 0x01ab00101b007388 */ /* 0x0003e20000000400 */
[----:B------:R1:W-:Y:S02]  /*21210*/  STS.U16 [R27+0x1ba00], R13 ;  /* 0x01ba000d1b007388 */ /* 0x0003e40000000400 */
[----:B------:R1:W-:Y:S01]  /*21220*/  STS.U16 [R27+0x1bb00], R4 ;  /* 0x01bb00041b007388 */ /* 0x0003e20000000400 */
[----:B0-----:R-:W2:Y:S01]  /*21230*/  LDL.LU R15, [R1+0x64c] ;  /* 0x00064c00010f7983 */ /* 0x001ea20000300800 */
[----:B-1----:R-:W2:Y:S03]  /*21240*/  LDL.LU R22, [R1+0x245c] ;  /* 0x00245c0001167983 */ /* 0x002ea60000300800 */
[----:B------:R-:W2:Y:S04]  /*21250*/  LDL.LU R3, [R1+0x2458] ;  /* 0x0024580001037983 */ /* 0x000ea80000300800 */
[----:B------:R-:W2:Y:S01]  /*21260*/  LDL.LU R16, [R1+0x2454] ;  /* 0x0024540001107983 */ /* 0x000ea20000300800 */
[----:B------:R-:W2:Y:S02]  /*21270*/  LDL.LU R13, [R1+0x2450] ;  /* 0x00245000010d7983 */ /* 0x000ea40000300800 */
[----:B------:R-:W2:Y:S02]  /*21280*/  LDL.LU R4, [R1+0x244c] ;  /* 0x00244c0001047983 */ /* 0x000ea40000300800 */
[----:B------:R0:W-:Y:S01]  /*21290*/  STS.U16 [R27+0x1ca00], R5 ;  /* 0x01ca00051b007388 */ /* 0x0001e20000000400 */
[----:B------:R1:W-:Y:S04]  /*212a0*/  STS.U16 [R27+0x1cb00], R25 ;  /* 0x01cb00191b007388 */ /* 0x0003e80000000400 */
[----:B0-----:R-:W2:Y:S01]  /*212b0*/  LDL.LU R5, [R1+0x2448] ;  /* 0x0024480001057983 */ /* 0x001ea20000300800 */
[----:B-1----:R-:W2:Y:S02]  /*212c0*/  LDL.LU R25, [R1+0x2444] ;  /* 0x0024440001197983 */ /* 0x002ea40000300800 */
[----:B------:R0:W-:Y:S02]  /*212d0*/  STS.U16 [R27+0x1da00], R2 ;  /* 0x01da00021b007388 */ /* 0x0001e40000000400 */
[----:B0-----:R-:W0:Y:S04]  /*212e0*/  S2R R2, SR_TID.X ;  /* 0x0000000000027919 */ /* 0x001e280000002100 */
[----:B--2---:R-:W-:Y:S01]  /*212f0*/  STS.U16 [R27+0x1db00], R25 ;  /* 0x01db00191b007388 */ /* 0x004fe20000000400 */
[----:B------:R1:W-:Y:S02]  /*21300*/  STS.U16 [R27+0x1ea00], R5 ;  /* 0x01ea00051b007388 */ /* 0x0003e40000000400 */
[----:B------:R2:W-:Y:S01]  /*21310*/  STS.U16 [R27+0x1eb00], R4 ;  /* 0x01eb00041b007388 */ /* 0x0005e20000000400 */
[----:B-1----:R-:W3:Y:S01]  /*21320*/  LDL.LU R5, [R1+0x70c] ;  /* 0x00070c0001057983 */ /* 0x002ee20000300800 */
[----:B--2---:R-:W2:Y:S01]  /*21330*/  LDL.LU R4, [R1+0x710] ;  /* 0x0007100001047983 */ /* 0x004ea20000300800 */
[----:B0-----:R-:W-:-:S05]  /*21340*/  LOP3.LUT R2, R2, 0x7f, RZ, 0xc0, !PT ;  /* 0x0000007f02027812 */ /* 0x001fca00078ec0ff */
[----:B------:R-:W-:Y:S01]  /*21350*/  IMAD.SHL.U32 R2, R2, 0x2, RZ ;  /* 0x0000000202027824 */ /* 0x000fe200078e00ff */
[----:B------:R0:W-:Y:S04]  /*21360*/  STS.U16 [R27+0x1fa00], R13 ;  /* 0x01fa000d1b007388 */ /* 0x0001e80000000400 */
[----:B------:R-:W-:Y:S01]  /*21370*/  LOP3.LUT R25, R2, 0x60, RZ, 0x3c, !PT ;  /* 0x0000006002197812 */ /* 0x000fe200078e3cff */
[----:B------:R-:W-:Y:S04]  /*21380*/  STS.U16 [R27+0x1fb00], R16 ;  /* 0x01fb00101b007388 */ /* 0x000fe80000000400 */
[----:B------:R1:W-:Y:S04]  /*21390*/  STS.U16 [R25+0xc00], R14 ;  /* 0x000c000e19007388 */ /* 0x0003e80000000400 */
[----:B0-----:R-:W3:Y:S01]  /*213a0*/  LDL.LU R13, [R1+0x6d0] ;  /* 0x0006d000010d7983 */ /* 0x001ee20000300800 */
[----:B------:R-:W-:Y:S02]  /*213b0*/  STL [R1+0x23a8], R27 ;  /* 0x0023a81b01007387 */ /* 0x000fe40000100800 */
[----:B------:R0:W-:Y:S02]  /*213c0*/  STS.U16 [R25+0xd00], R0 ;  /* 0x000d000019007388 */ /* 0x0001e40000000400 */
[----:B----4-:R4:W-:Y:S01]  /*213d0*/  STS.U16 [R25+0x1c00], R29 ;  /* 0x001c001d19007388 */ /* 0x0109e20000000400 */
[----:B------:R4:W-:Y:S01]  /*213e0*/  STS.U16 [R25+0x1d00], R28 ;  /* 0x001d001c19007388 */ /* 0x0009e20000000400 */
[----:B------:R4:W-:Y:S02]  /*213f0*/  STS.U16 [R25+0x2c00], R26 ;  /* 0x002c001a19007388 */ /* 0x0009e40000000400 */
[----:B------:R4:W-:Y:S01]  /*21400*/  STS.U16 [R25+0x2d00], R24 ;  /* 0x002d001819007388 */ /* 0x0009e20000000400 */
[----:B-1----:R-:W3:Y:S01]  /*21410*/  LDL.LU R14, [R1+0x2440] ;  /* 0x00244000010e7983 */ /* 0x002ee20000300800 */
[----:B0-----:R-:W3:Y:S03]  /*21420*/  LDL.LU R0, [R1+0x243c] ;  /* 0x00243c0001007983 */ /* 0x001ee60000300800 */
[----:B----4-:R-:W4:Y:S01]  /*21430*/  LDL.LU R29, [R1+0x2438] ;  /* 0x00243800011d7983 */ /* 0x010f220000300800 */
[----:B------:R-:W4:Y:S02]  /*21440*/  LDL.LU R28, [R1+0x2434] ;  /* 0x00243400011c7983 */ /* 0x000f240000300800 */
[----:B------:R-:W4:Y:S02]  /*21450*/  LDL.LU R26, [R1+0x2430] ;  /* 0x00243000011a7983 */ /* 0x000f240000300800 */
[----:B------:R-:W4:Y:S01]  /*21460*/  LDL.LU R24, [R1+0x242c] ;  /* 0x00242c0001187983 */ /* 0x000f220000300800 */
[----:B--2---:R0:W-:Y:S01]  /*21470*/  STS.U16 [R25+0x3c00], R4 ;  /* 0x003c000419007388 */ /* 0x0041e20000000400 */
[----:B---3--:R1:W-:Y:S03]  /*21480*/  STS.U16 [R25+0x3d00], R5 ;  /* 0x003d000519007388 */ /* 0x0083e60000000400 */
[----:B0-----:R-:W2:Y:S04]  /*21490*/  LDL R4, [R1+0x1820] ;  /* 0x0018200001047983 */ /* 0x001ea80000100800 */
[----:B-1----:R-:W2:Y:S01]  /*214a0*/  LDL R5, [R1+0x1814] ;  /* 0x0018140001057983 */ /* 0x002ea20000100800 */
[----:B------:R-:W-:-:S03]  /*214b0*/  PRMT R2, RZ, 0x7610, R2 ;  /* 0x00007610ff027816 */ /* 0x000fc60000000002 */
[----:B------:R-:W-:Y:S01]  /*214c0*/  STS.U16 [R25+0x4c00], R13 ;  /* 0x004c000d19007388 */ /* 0x000fe20000000400 */
[----:B------:R0:W-:Y:S02]  /*214d0*/  STS.U16 [R25+0x4d00], R11 ;  /* 0x004d000b19007388 */ /* 0x0001e40000000400 */
[----:B------:R-:W-:Y:S02]  /*214e0*/  STS.U16 [R25+0x5c00], R7 ;  /* 0x005c000719007388 */ /* 0x000fe40000000400 */
[----:B------:R-:W-:Y:S01]  /*214f0*/  STS.U16 [R25+0x5d00], R9 ;  /* 0x005d000919007388 */ /* 0x000fe20000000400 */
[----:B--2---:R-:W2:Y:S04]  /*21500*/  @!P1 LDG.E.U16 R2, [R4.64] ;  /* 0x0000000804029981 */ /* 0x004ea8000c1e1500 */
[----:B------:R-:W-:Y:S04]  /*21510*/  STS.U16 [R25+0x6c00], R15 ;  /* 0x006c000f19007388 */ /* 0x000fe80000000400 */
[----:B0-----:R-:W3:Y:S01]  /*21520*/  LDL R11, [R1+0x1830] ;  /* 0x00183000010b7983 */ /* 0x001ee20000100800 */
[----:B----4-:R0:W-:Y:S02]  /*21530*/  STS.U16 [R25+0x6d00], R24 ;  /* 0x006d001819007388 */ /* 0x0101e40000000400 */
[----:B------:R1:W-:Y:S02]  /*21540*/  STS.U16 [R25+0x7c00], R26 ;  /* 0x007c001a19007388 */ /* 0x0003e40000000400 */
[----:B------:R4:W-:Y:S01]  /*21550*/  STS.U16 [R25+0x7d00], R28 ;  /* 0x007d001c19007388 */ /* 0x0009e20000000400 */
[----:B------:R4:W-:Y:S04]  /*21560*/  STS.U16 [R25+0x8c00], R29 ;  /* 0x008c001d19007388 */ /* 0x0009e80000000400 */
[----:B0-----:R-:W3:Y:S01]  /*21570*/  LDL.LU R24, [R1+0x2428] ;  /* 0x0024280001187983 */ /* 0x001ee20000300800 */
[----:B------:R-:W3:Y:S02]  /*21580*/  LDL R9, [R1+0x1840] ;  /* 0x0018400001097983 */ /* 0x000ee40000100800 */
[----:B-1----:R-:W3:Y:S02]  /*21590*/  LDL.LU R26, [R1+0x2424] ;  /* 0x00242400011a7983 */ /* 0x002ee40000300800 */
[----:B----4-:R-:W4:Y:S01]  /*215a0*/  LDL.LU R28, [R1+0x2420] ;  /* 0x00242000011c7983 */ /* 0x010f220000300800 */
[----:B------:R-:W4:Y:S01]  /*215b0*/  LDL.LU R29, [R1+0x241c] ;  /* 0x00241c00011d7983 */ /* 0x000f220000300800 */
[----:B------:R-:W4:Y:S02]  /*215c0*/  LDL R15, [R1+0x1850] ;  /* 0x00185000010f7983 */ /* 0x000f240000100800 */
[----:B------:R-:W4:Y:S02]  /*215d0*/  LDL R13, [R1+0x1854] ;  /* 0x00185400010d7983 */ /* 0x000f240000100800 */
[----:B------:R-:W4:Y:S01]  /*215e0*/  LDL R7, [R1+0x1860] ;  /* 0x0018600001077983 */ /* 0x000f220000100800 */
[----:B--2---:R-:W-:Y:S01]  /*215f0*/  STL [R1+0x30], R2 ;  /* 0x0000300201007387 */ /* 0x004fe20000100800 */
[----:B------:R-:W2:Y:S01]  /*21600*/  LDL R5, [R1+0x1828] ;  /* 0x0018280001057983 */ /* 0x000ea20000100800 */
[----:B------:R-:W-:Y:S01]  /*21610*/  PRMT R10, RZ, 0x7610, R10 ;  /* 0x00007610ff0a7816 */ /* 0x000fe2000000000a */
[----:B---3--:R-:W-:Y:S01]  /*21620*/  @!P1 IMAD.MOV.U32 R4, RZ, RZ, R11 ;  /* 0x000000ffff049224 */ /* 0x008fe200078e000b */
[----:B------:R-:W-:Y:S01]  /*21630*/  PRMT R8, RZ, 0x7610, R8 ;  /* 0x00007610ff087816 */ /* 0x000fe20000000008 */
[----:B------:R-:W3:Y:S04]  /*21640*/  LDL R11, [R1+0x1864] ;  /* 0x00186400010b7983 */ /* 0x000ee80000100800 */
[----:B--2---:R0:W2:Y:S04]  /*21650*/  @!P1 LDG.E.U16 R10, [R4.64] ;  /* 0x00000008040a9981 */ /* 0x0040a8000c1e1500 */
[----:B0-----:R-:W3:Y:S01]  /*21660*/  LDL R5, [R1+0x1838] ;  /* 0x0018380001057983 */ /* 0x001ee20000100800 */
[----:B------:R-:W-:-:S03]  /*21670*/  @!P1 IMAD.MOV.U32 R4, RZ, RZ, R9 ;  /* 0x000000ffff049224 */ /* 0x000fc600078e0009 */
[----:B--2---:R0:W-:Y:S01]  /*21680*/  STL [R1+0x2c], R10 ;  /* 0x00002c0a01007387 */ /* 0x0041e20000100800 */
[----:B------:R-:W-:Y:S02]  /*21690*/  PRMT R14, RZ, 0x7610, R14 ;  /* 0x00007610ff0e7816 */ /* 0x000fe4000000000e */
[----:B------:R-:W-:Y:S01]  /*216a0*/  PRMT R6, RZ, 0x7610, R6 ;  /* 0x00007610ff067816 */ /* 0x000fe20000000006 */
[----:B------:R-:W2:Y:S01]  /*216b0*/  LDL R9, [R1+0x1874] ;  /* 0x0018740001097983 */ /* 0x000ea20000100800 */
[----:B---3--:R1:W3:Y:S04]  /*216c0*/  @!P1 LDG.E.U16 R8, [R4.64] ;  /* 0x0000000804089981 */ /* 0x0082e8000c1e1500 */
[----:B0-----:R-:W2:Y:S04]  /*216d0*/  LDL R10, [R1+0x1870] ;  /* 0x00187000010a7983 */ /* 0x001ea80000100800 */
[----:B-1----:R-:W2:Y:S01]  /*216e0*/  LDL R5, [R1+0x1844] ;  /* 0x0018440001057983 */ /* 0x002ea20000100800 */
[----:B----4-:R-:W-:-:S05]  /*216f0*/  @!P1 IMAD.MOV.U32 R4, RZ, RZ, R15 ;  /* 0x000000ffff049224 */ /* 0x010fca00078e000f */
[----:B--2---:R0:W2:Y:S02]  /*21700*/  @!P1 LDG.E.U16 R14, [R4.64] ;  /* 0x00000008040e9981 */ /* 0x0040a4000c1e1500 */
[----:B0-----:R-:W-:Y:S02]  /*21710*/  @!P1 IMAD.MOV.U32 R4, RZ, RZ, R7 ;  /* 0x000000ffff049224 */ /* 0x001fe400078e0007 */
[----:B------:R-:W-:-:S05]  /*21720*/  @!P1 IMAD.MOV.U32 R5, RZ, RZ, R13 ;  /* 0x000000ffff059224 */ /* 0x000fca00078e000d */
[----:B------:R0:W4:Y:S04]  /*21730*/  @!P1 LDG.E.U16 R6, [R4.64] ;  /* 0x0000000804069981 */ /* 0x000128000c1e1500 */
[----:B---3--:R1:W-:Y:S01]  /*21740*/  STL [R1+0x28], R8 ;  /* 0x0000280801007387 */ /* 0x0083e20000100800 */
[----:B------:R-:W-:-:S03]  /*21750*/  PRMT R29, RZ, 0x7610, R29 ;  /* 0x00007610ff1d7816 */ /* 0x000fc6000000001d */
[----:B-1----:R-:W3:Y:S01]  /*21760*/  LDL R8, [R1+0x1880] ;  /* 0x0018800001087983 */ /* 0x002ee20000100800 */
[----:B0-----:R-:W-:Y:S02]  /*21770*/  @!P1 IMAD.MOV.U32 R4, RZ, RZ, R10 ;  /* 0x000000ffff049224 */ /* 0x001fe400078e000a */
[----:B------:R-:W-:-:S05]  /*21780*/  @!P1 IMAD.MOV.U32 R5, RZ, RZ, R11 ;  /* 0x000000ffff059224 */ /* 0x000fca00078e000b */
[----:B------:R3:W3:Y:S04]  /*21790*/  @!P1 LDG.E.U16 R29, [R4.64] ;  /* 0x00000008041d9981 */ /* 0x0006e8000c1e1500 */
[----:B--2---:R0:W-:Y:S01]  /*217a0*/  STL [R1+0x24], R14 ;  /* 0x0000240e01007387 */ /* 0x0041e20000100800 */
[----:B------:R-:W2:Y:S02]  /*217b0*/  LDL R13, [R1+0x1890] ;  /* 0x00189000010d7983 */ /* 0x000ea40000100800 */
[----:B------:R-:W2:Y:S01]  /*217c0*/  LDL R7, [R1+0x1894] ;  /* 0x0018940001077983 */ /* 0x000ea20000100800 */
[----:B0-----:R-:W2:Y:S04]  /*217d0*/  LDL R14, [R1+0x1884] ;  /* 0x00188400010e7983 */ /* 0x001ea80000100800 */
[----:B----4-:R0:W-:Y:S01]  /*217e0*/  STL [R1+0x20], R6 ;  /* 0x0000200601007387 */ /* 0x0101e20000100800 */
[----:B------:R-:W4:Y:S02]  /*217f0*/  LDL R11, [R1+0x18a4] ;  /* 0x0018a400010b7983 */ /* 0x000f240000100800 */
[----:B------:R-:W4:Y:S01]  /*21800*/  LDL R10, [R1+0x18b0] ;  /* 0x0018b000010a7983 */ /* 0x000f220000100800 */
[----:B0-----:R-:W4:Y:S01]  /*21810*/  LDL R6, [R1+0x18a0] ;  /* 0x0018a00001067983 */ /* 0x001f220000100800 */
[----:B------:R-:W-:Y:S01]  /*21820*/  PRMT R26, RZ, 0x7610, R26 ;  /* 0x00007610ff1a7816 */ /* 0x000fe2000000001a */
[----:B---3--:R-:W-:-:S02]  /*21830*/  @!P1 IMAD.MOV.U32 R4, RZ, RZ, R8 ;  /* 0x000000ffff049224 */ /* 0x008fc400078e0008 */
[----:B------:R-:W-:Y:S01]  /*21840*/  @!P1 IMAD.MOV.U32 R5, RZ, RZ, R9 ;  /* 0x000000ffff059224 */ /* 0x000fe200078e0009 */
[----:B------:R-:W-:-:S04]  /*21850*/  PRMT R24, RZ, 0x7610, R24 ;  /* 0x00007610ff187816 */ /* 0x000fc80000000018 */
[----:B------:R2:W3:Y:S04]  /*21860*/  @!P1 LDG.E.U16 R26, [R4.64] ;  /* 0x00000008041a9981 */ /* 0x0004e8000c1e1500 */
[----:B------:R0:W-:Y:S01]  /*21870*/  STL [R1+0x23ac], R29 ;  /* 0x0023ac1d01007387 */ /* 0x0001e20000100800 */
[----:B------:R-:W3:Y:S02]  /*21880*/  LDL R9, [R1+0x18b4] ;  /* 0x0018b40001097983 */ /* 0x000ee40000100800 */
[----:B------:R-:W3:Y:S02]  /*21890*/  LDL R8, [R1+0x18c0] ;  /* 0x0018c00001087983 */ /* 0x000ee40000100800 */
[----:B--2---:R-:W-:Y:S02]  /*218a0*/  @!P1 IMAD.MOV.U32 R4, RZ, RZ, R13 ;  /* 0x000000ffff049224 */ /* 0x004fe400078e000d */
[----:B------:R-:W-:-:S05]  /*218b0*/  @!P1 IMAD.MOV.U32 R5, RZ, RZ, R14 ;  /* 0x000000ffff059224 */ /* 0x000fca00078e000e */
[----:B------:R1:W2:Y:S01]  /*218c0*/  @!P1 LDG.E.U16 R24, [R4.64] ;  /* 0x0000000804189981 */ /* 0x0002a2000c1e1500 */
[----:B------:R-:W-:Y:S02]  /*218d0*/  PRMT R12, RZ, 0x7610, R12 ;  /* 0x00007610ff0c7816 */ /* 0x000fe4000000000c */
[----:B0-----:R-:W-:Y:S01]  /*218e0*/  PRMT R29, RZ, 0x7610, R29 ;  /* 0x00007610ff1d7816 */ /* 0x001fe2000000001d */
[----:B-1----:R-:W-:Y:S02]  /*218f0*/  @!P1 IMAD.MOV.U32 R5, RZ, RZ, R7 ;  /* 0x000000ffff059224 */ /* 0x002fe400078e0007 */
[----:B----4-:R-:W-:-:S05]  /*21900*/  @!P1 IMAD.MOV.U32 R4, RZ, RZ, R6 ;  /* 0x000000ffff049224 */ /* 0x010fca00078e0006 */
[----:B------:R0:W4:Y:S02]  /*21910*/  @!P1 LDG.E.U16 R12, [R4.64] ;  /* 0x00000008040c9981 */ /* 0x000124000c1e1500 */
[----:B0-----:R-:W-:Y:S02]  /*21920*/  @!P1 IMAD.MOV.U32 R4, RZ, RZ, R10 ;  /* 0x000000ffff049224 */ /* 0x001fe400078e000a */
[----:B------:R-:W-:-:S05]  /*21930*/  @!P1 IMAD.MOV.U32 R5, RZ, RZ, R11 ;  /* 0x000000ffff059224 */ /* 0x000fca00078e000b */
[----:B------:R0:W4:Y:S04]  /*21940*/  @!P1 LDG.E.U16 R29, [R4.64] ;  /* 0x00000008041d9981 */ /* 0x000128000c1e1500 */
[----:B---3--:R1:W-:Y:S01]  /*21950*/  STL [R1+0x23a4], R26 ;  /* 0x0023a41a01007387 */ /* 0x0083e20000100800 */
[----:B------:R-:W-:Y:S01]  /*21960*/  PRMT R27, RZ, 0x7610, R27 ;  /* 0x00007610ff1b7816 */ /* 0x000fe2000000001b */
[----:B0-----:R-:W-:Y:S02]  /*21970*/  @!P1 IMAD.MOV.U32 R4, RZ, RZ, R8 ;  /* 0x000000ffff049224 */ /* 0x001fe400078e0008 */
[----:B------:R-:W-:-:S05]  /*21980*/  @!P1 IMAD.MOV.U32 R5, RZ, RZ, R9 ;  /* 0x000000ffff059224 */ /* 0x000fca00078e0009 */
[----:B------:R-:W3:Y:S04]  /*21990*/  @!P1 LDG.E.U16 R27, [R4.64] ;  /* 0x00000008041b9981 */ /* 0x000ee8000c1e1500 */
[----:B--2---:R-:W-:Y:S01]  /*219a0*/  STL [R1+0x23b0], R24 ;  /* 0x0023b01801007387 */ /* 0x004fe20000100800 */
[----:B------:R-:W2:Y:S02]  /*219b0*/  LDL R7, [R1+0x18c4] ;  /* 0x0018c40001077983 */ /* 0x000ea40000100800 */
[----:B------:R-:W2:Y:S02]  /*219c0*/  LDL R6, [R1+0x18d0] ;  /* 0x0018d00001067983 */ /* 0x000ea40000100800 */
[----:B------:R-:W2:Y:S01]  /*219d0*/  LDL R11, [R1+0x18d4] ;  /* 0x0018d400010b7983 */ /* 0x000ea20000100800 */
[----:B------:R-:W2:Y:S01]  /*219e0*/  LDL R10, [R1+0x18e0] ;  /* 0x0018e000010a7983 */ /* 0x000ea20000100800 */
[----:B-1----:R-:W-:-:S03]  /*219f0*/  PRMT R26, RZ, 0x7610, R26 ;  /* 0x00007610ff1a7816 */ /* 0x002fc6000000001a */
[----:B----4-:R-:W-:Y:S01]  /*21a00*/  STL [R1+0x23b4], R29 ;  /* 0x0023b41d01007387 */ /* 0x010fe20000100800 */
[----:B------:R-:W4:Y:S02]  /*21a10*/  LDL R13, [R1+0x18e4] ;  /* 0x0018e400010d7983 */ /* 0x000f240000100800 */
[----:B------:R0:W-:Y:S02]  /*21a20*/  STL [R1+0x10], R12 ;  /* 0x0000100c01007387 */ /* 0x0001e40000100800 */
[----:B------:R-:W4:Y:S01]  /*21a30*/  LDL R9, [R1+0x18f4] ;  /* 0x0018f40001097983 */ /* 0x000f220000100800 */
[----:B------:R-:W4:Y:S04]  /*21a40*/  LDL R8, [R1+0x1900] ;  /* 0x0019000001087983 */ /* 0x000f280000100800 */
[----:B0-----:R-:W4:Y:S04]  /*21a50*/  LDL R12, [R1+0x18f0] ;  /* 0x0018f000010c7983 */ /* 0x001f280000100800 */
[----:B---3--:R-:W-:Y:S01]  /*21a60*/  STL [R1+0x23b8], R27 ;  /* 0x0023b81b01007387 */ /* 0x008fe20000100800 */
[----:B--2---:R-:W-:-:S02]  /*21a70*/  @!P1 IMAD.MOV.U32 R5, RZ, RZ, R7 ;  /* 0x000000ffff059224 */ /* 0x004fc400078e0007 */
[----:B------:R-:W-:Y:S01]  /*21a80*/  @!P1 IMAD.MOV.U32 R4, RZ, RZ, R6 ;  /* 0x000000ffff049224 */ /* 0x000fe200078e0006 */
[----:B------:R-:W2:Y:S04]  /*21a90*/  LDL R7, [R1+0x820] ;  /* 0x0008200001077983 */ /* 0x000ea80000100800 */
[----:B------:R-:W2:Y:S04]  /*21aa0*/  LDL R6, [R1+0x1818] ;  /* 0x0018180001067983 */ /* 0x000ea80000100800 */
[----:B------:R0:W3:Y:S01]  /*21ab0*/  @!P1 LDG.E.U16 R26, [R4.64] ;  /* 0x00000008041a9981 */ /* 0x0000e2000c1e1500 */
[----:B------:R-:W-:-:S02]  /*21ac0*/  PRMT R28, RZ, 0x7610, R28 ;  /* 0x00007610ff1c7816 */ /* 0x000fc4000000001c */
[----:B------:R-:W-:Y:S01]  /*21ad0*/  PRMT R23, RZ, 0x7610, R23 ;  /* 0x00007610ff177816 */ /* 0x000fe20000000017 */
[----:B0-----:R-:W-:Y:S02]  /*21ae0*/  @!P1 IMAD.MOV.U32 R4, RZ, RZ, R10 ;  /* 0x000000ffff049224 */ /* 0x001fe400078e000a */
[----:B------:R-:W-:-:S05]  /*21af0*/  @!P1 IMAD.MOV.U32 R5, RZ, RZ, R11 ;  /* 0x000000ffff059224 */ /* 0x000fca00078e000b */
[----:B------:R4:W3:Y:S01]  /*21b00*/  @!P1 LDG.E.U16 R28, [R4.64] ;  /* 0x00000008041c9981 */ /* 0x0008e2000c1e1500 */
[----:B------:R-:W-:Y:S01]  /*21b10*/  PRMT R3, RZ, 0x7610, R3 ;  /* 0x00007610ff037816 */ /* 0x000fe20000000003 */
[----:B----4-:R-:W-:Y:S02]  /*21b20*/  @!P1 IMAD.MOV.U32 R5, RZ, RZ, R13 ;  /* 0x000000ffff059224 */ /* 0x010fe400078e000d */
[----:B------:R-:W-:-:S05]  /*21b30*/  @!P1 IMAD.MOV.U32 R4, RZ, RZ, R12 ;  /* 0x000000ffff049224 */ /* 0x000fca00078e000c */
[----:B------:R0:W4:Y:S01]  /*21b40*/  @!P1 LDG.E.U16 R23, [R4.64] ;  /* 0x0000000804179981 */ /* 0x000122000c1e1500 */
[----:B------:R-:W-:Y:S01]  /*21b50*/  PRMT R22, RZ, 0x7610, R22 ;  /* 0x00007610ff167816 */ /* 0x000fe20000000016 */
[----:B0-----:R-:W-:Y:S02]  /*21b60*/  @!P1 IMAD.MOV.U32 R4, RZ, RZ, R8 ;  /* 0x000000ffff049224 */ /* 0x001fe400078e0008 */
[----:B------:R-:W-:-:S05]  /*21b70*/  @!P1 IMAD.MOV.U32 R5, RZ, RZ, R9 ;  /* 0x000000ffff059224 */ /* 0x000fca00078e0009 */
[----:B------:R0:W4:Y:S04]  /*21b80*/  @!P1 LDG.E.U16 R3, [R4.64] ;  /* 0x0000000804039981 */ /* 0x000128000c1e1500 */
[----:B--2---:R1:W2:Y:S04]  /*21b90*/  @!P0 LDG.E.U16 R22, [R6.64] ;  /* 0x0000000806168981 */ /* 0x0042a8000c1e1500 */
[----:B---3--:R-:W-:Y:S01]  /*21ba0*/  STL [R1+0x23bc], R26 ;  /* 0x0023bc1a01007387 */ /* 0x008fe20000100800 */
[----:B------:R-:W1:Y:S02]  /*21bb0*/  LDL R11, [R1+0x181c] ;  /* 0x00181c00010b7983 */ /* 0x000e640000100800 */
[----:B------:R-:W3:Y:S01]  /*21bc0*/  LDL R10, [R1+0x1824] ;  /* 0x00182400010a7983 */ /* 0x000ee20000100800 */
[----:B0-----:R-:W-:Y:S01]  /*21bd0*/  PRMT R4, RZ, 0x7610, R4 ;  /* 0x00007610ff047816 */ /* 0x001fe20000000004 */
[----:B------:R-:W-:Y:S04]  /*21be0*/  STL [R1+0x23c0], R28 ;  /* 0x0023c01c01007387 */ /* 0x000fe80000100800 */
[----:B----4-:R-:W-:Y:S01]  /*21bf0*/  STL [R1+0x23c4], R23 ;  /* 0x0023c41701007387 */ /* 0x010fe20000100800 */
[----:B------:R-:W4:Y:S02]  /*21c00*/  LDL R9, [R1+0x182c] ;  /* 0x00182c0001097983 */ /* 0x000f240000100800 */
[----:B------:R-:W4:Y:S01]  /*21c10*/  LDL R8, [R1+0x1834] ;  /* 0x0018340001087983 */ /* 0x000f220000100800 */
[----:B------:R0:W-:Y:S01]  /*21c20*/  STL [R1+0x23c8], R3 ;  /* 0x0023c80301007387 */ /* 0x0001e20000100800 */
[----:B------:R-:W4:Y:S02]  /*21c30*/  LDL R15, [R1+0x183c] ;  /* 0x00183c00010f7983 */ /* 0x000f240000100800 */
[----:B------:R-:W4:Y:S02]  /*21c40*/  LDL R14, [R1+0x1848] ;  /* 0x00184800010e7983 */ /* 0x000f240000100800 */
[----:B-1----:R-:W-:-:S02]  /*21c50*/  @!P0 IMAD.MOV.U32 R7, RZ, RZ, R11 ;  /* 0x000000ffff078224 */ /* 0x002fc400078e000b */
[----:B---3--:R-:W-:Y:S01]  /*21c60*/  @!P0 IMAD.MOV.U32 R6, RZ, RZ, R10 ;  /* 0x000000ffff068224 */ /* 0x008fe200078e000a */
[----:B--2---:R1:W-:Y:S01]  /*21c70*/  STL [R1+0x23cc], R22 ;  /* 0x0023cc1601007387 */ /* 0x0043e20000100800 */
[----:B------:R-:W2:Y:S02]  /*21c80*/  LDL R11, [R1+0x184c] ;  /* 0x00184c00010b7983 */ /* 0x000ea40000100800 */
[----:B------:R-:W2:Y:S01]  /*21c90*/  LDL R10, [R1+0x1858] ;  /* 0x00185800010a7983 */ /* 0x000ea20000100800 */
[----:B------:R-:W-:Y:S01]  /*21ca0*/  PRMT R5, RZ, 0x7610, R5 ;  /* 0x00007610ff057816 */ /* 0x000fe20000000005 */
[----:B------:R3:W2:Y:S04]  /*21cb0*/  @!P0 LDG.E.U16 R4, [R6.64] ;  /* 0x0000000806048981 */ /* 0x0006a8000c1e1500 */
[----:B0-----:R-:W2:Y:S04]  /*21cc0*/  LDL R3, [R1+0x1868] ;  /* 0x0018680001037983 */ /* 0x001ea80000100800 */
[----:B-1----:R-:W2:Y:S01]  /*21cd0*/  LDL R22, [R1+0x185c] ;  /* 0x00185c0001167983 */ /* 0x002ea20000100800 */
[----:B---3--:R-:W-:-:S02]  /*21ce0*/  PRMT R6, RZ, 0x7610, R6 ;  /* 0x00007610ff067816 */ /* 0x008fc40000000006 */
[----:B------:R-:W-:Y:S01]  /*21cf0*/  PRMT R7, RZ, 0x7610, R7 ;  /* 0x00007610ff077816 */ /* 0x000fe20000000007 */
[----:B----4-:R0:W3:Y:S02]  /*21d00*/  @!P0 LDG.E.U16 R5, [R8.64] ;  /* 0x0000000808058981 */ /* 0x0100e4000c1e1500 */
[----:B0-----:R-:W-:Y:S02]  /*21d10*/  @!P0 IMAD.MOV.U32 R9, RZ, RZ, R15 ;  /* 0x000000ffff098224 */ /* 0x001fe400078e000f */
[----:B------:R-:W-:-:S05]  /*21d20*/  @!P0 IMAD.MOV.U32 R8, RZ, RZ, R14 ;  /* 0x000000ffff088224 */ /* 0x000fca00078e000e */
[----:B------:R0:W4:Y:S04]  /*21d30*/  @!P0 LDG.E.U16 R6, [R8.64] ;  /* 0x0000000808068981 */ /* 0x000128000c1e1500 */
[----:B--2---:R1:W2:Y:S04]  /*21d40*/  @!P0 LDG.E.U16 R7, [R10.64] ;  /* 0x000000080a078981 */ /* 0x0042a8000c1e1500 */
[----:B------:R2:W-:Y:S01]  /*21d50*/  STL [R1+0x23d0], R4 ;  /* 0x0023d00401007387 */ /* 0x0005e20000100800 */
[----:B------:R-:W2:Y:S02]  /*21d60*/  LDL R13, [R1+0x188c] ;  /* 0x00188c00010d7983 */ /* 0x000ea40000100800 */
[----:B------:R-:W2:Y:S01]  /*21d70*/  LDL R12, [R1+0x1898] ;  /* 0x00189800010c7983 */ /* 0x000ea20000100800 */
[----:B0-----:R-:W-:-:S02]  /*21d80*/  PRMT R8, RZ, 0x7610, R8 ;  /* 0x00007610ff087816 */ /* 0x001fc40000000008 */
[----:B------:R-:W-:Y:S01]  /*21d90*/  PRMT R9, RZ, 0x7610, R9 ;  /* 0x00007610ff097816 */ /* 0x000fe20000000009 */
[----:B-1----:R-:W-:Y:S02]  /*21da0*/  @!P0 IMAD.MOV.U32 R10, RZ, RZ, R3 ;  /* 0x000000ffff0a8224 */ /* 0x002fe400078e0003 */
[----:B------:R-:W-:-:S05]  /*21db0*/  @!P0 IMAD.MOV.U32 R11, RZ, RZ, R22 ;  /* 0x000000ffff0b8224 */ /* 0x000fca00078e0016 */
[----:B------:R0:W2:Y:S04]  /*21dc0*/  @!P0 LDG.E.U16 R8, [R10.64] ;  /* 0x000000080a088981 */ /* 0x0000a8000c1e1500 */
[----:B---3--:R-:W-:Y:S01]  /*21dd0*/  STL [R1+0x23d4], R5 ;  /* 0x0023d40501007387 */ /* 0x008fe20000100800 */
[----:B------:R-:W3:Y:S02]  /*21de0*/  LDL R15, [R1+0x189c] ;  /* 0x00189c00010f7983 */ /* 0x000ee40000100800 */
[----:B------:R-:W3:Y:S01]  /*21df0*/  LDL R14, [R1+0x18a8] ;  /* 0x0018a800010e7983 */ /* 0x000ee20000100800 */
[----:B----4-:R1:W-:Y:S04]  /*21e00*/  STL [R1+0x23d8], R6 ;  /* 0x0023d80601007387 */ /* 0x0103e80000100800 */
[----:B--2---:R-:W-:Y:S01]  /*21e10*/  STL [R1+0x23dc], R7 ;  /* 0x0023dc0701007387 */ /* 0x004fe20000100800 */
[----:B------:R-:W2:Y:S02]  /*21e20*/  LDL R4, [R1+0x186c] ;  /* 0x00186c0001047983 */ /* 0x000ea40000100800 */
[----:B------:R-:W4:Y:S01]  /*21e30*/  LDL R3, [R1+0x1878] ;  /* 0x0018780001037983 */ /* 0x000f220000100800 */
[----:B------:R3:W4:Y:S01]  /*21e40*/  @!P0 LDG.E.U16 R9, [R12.64] ;  /* 0x000000080c098981 */ /* 0x000722000c1e1500 */
[----:B0-----:R-:W-:-:S02]  /*21e50*/  PRMT R10, RZ, 0x7610, R10 ;  /* 0x00007610ff0a7816 */ /* 0x001fc4000000000a */
[----:B------:R-:W-:Y:S01]  /*21e60*/  PRMT R11, RZ, 0x7610, R11 ;  /* 0x00007610ff0b7816 */ /* 0x000fe2000000000b */
[----:B------:R0:W-:Y:S01]  /*21e70*/  STL [R1+0x23e0], R8 ;  /* 0x0023e00801007387 */ /* 0x0001e20000100800 */
[----:B-1----:R-:W4:Y:S02]  /*21e80*/  LDL R6, [R1+0x18ac] ;  /* 0x0018ac0001067983 */ /* 0x002f240000100800 */
[----:B------:R-:W4:Y:S02]  /*21e90*/  LDL R5, [R1+0x18b8] ;  /* 0x0018b80001057983 */ /* 0x000f240000100800 */
[----:B---3--:R-:W-:Y:S02]  /*21ea0*/  @!P0 IMAD.MOV.U32 R13, RZ, RZ, R15 ;  /* 0x000000ffff0d8224 */ /* 0x008fe400078e000f */
[----:B------:R-:W-:-:S05]  /*21eb0*/  @!P0 IMAD.MOV.U32 R12, RZ, RZ, R14 ;  /* 0x000000ffff0c8224 */ /* 0x000fca00078e000e */
[----:B------:R1:W3:Y:S01]  /*21ec0*/  @!P0 LDG.E.U16 R10, [R12.64] ;  /* 0x000000080c0a8981 */ /* 0x0002e2000c1e1500 */
[----:B--2---:R-:W-:Y:S02]  /*21ed0*/  @!P0 IMAD.MOV.U32 R15, RZ, RZ, R4 ;  /* 0x000000ffff0f8224 */ /* 0x004fe400078e0004 */
[----:B----4-:R-:W-:Y:S01]  /*21ee0*/  @!P0 IMAD.MOV.U32 R14, RZ, RZ, R3 ;  /* 0x000000ffff0e8224 */ /* 0x010fe200078e0003 */
[----:B------:R2:W-:Y:S01]  /*21ef0*/  STL [R1+0x23e4], R9 ;  /* 0x0023e40901007387 */ /* 0x0005e20000100800 */
[----:B------:R-:W4:Y:S02]  /*21f00*/  LDL R22, [R1+0x18bc] ;  /* 0x0018bc0001167983 */ /* 0x000f240000100800 */
[----:B0-----:R-:W4:Y:S02]  /*21f10*/  LDL R8, [R1+0x18cc] ;  /* 0x0018cc0001087983 */ /* 0x001f240000100800 */
[----:B------:R-:W4:Y:S01]  /*21f20*/  LDL R7, [R1+0x18d8] ;  /* 0x0018d80001077983 */ /* 0x000f220000100800 */
[----:B------:R0:W4:Y:S04]  /*21f30*/  @!P0 LDG.E.U16 R11, [R14.64] ;  /* 0x000000080e0b8981 */ /* 0x000128000c1e1500 */
[----:B--2---:R-:W2:Y:S01]  /*21f40*/  LDL R9, [R1+0x18c8] ;  /* 0x0018c80001097983 */ /* 0x004ea20000100800 */
[----:B-1----:R-:W-:Y:S01]  /*21f50*/  PRMT R12, RZ, 0x7610, R12 ;  /* 0x00007610ff0c7816 */ /* 0x002fe2000000000c */
[----:B0-----:R-:W-:-:S02]  /*21f60*/  @!P0 IMAD.MOV.U32 R15, RZ, RZ, R6 ;  /* 0x000000ffff0f8224 */ /* 0x001fc400078e0006 */
[----:B------:R-:W-:Y:S01]  /*21f70*/  @!P0 IMAD.MOV.U32 R14, RZ, RZ, R5 ;  /* 0x000000ffff0e8224 */ /* 0x000fe200078e0005 */
[----:B------:R-:W-:-:S04]  /*21f80*/  PRMT R13, RZ, 0x7610, R13 ;  /* 0x00007610ff0d7816 */ /* 0x000fc8000000000d */
[----:B------:R4:W2:Y:S01]  /*21f90*/  @!P0 LDG.E.U16 R12, [R14.64] ;  /* 0x000000080e0c8981 */ /* 0x0008a2000c1e1500 */
[----:B------:R-:W-:-:S03]  /*21fa0*/  PRMT R16, RZ, 0x7610, R16 ;  /* 0x00007610ff107816 */ /* 0x000fc60000000010 */
[----:B---3--:R-:W-:Y:S01]  /*21fb0*/  STL [R1+0x23e8], R10 ;  /* 0x0023e80a01007387 */ /* 0x008fe20000100800 */
[----:B------:R-:W3:Y:S02]  /*21fc0*/  LDL R4, [R1+0x187c] ;  /* 0x00187c0001047983 */ /* 0x000ee40000100800 */
[----:B------:R-:W3:Y:S02]  /*21fd0*/  LDL R3, [R1+0x1888] ;  /* 0x0018880001037983 */ /* 0x000ee40000100800 */
[----:B----4-:R-:W-:Y:S01]  /*21fe0*/  @!P0 IMAD.MOV.U32 R15, RZ, RZ, R22 ;  /* 0x000000ffff0f8224 */ /* 0x010fe200078e0016 */
[----:B------:R-:W-:Y:S01]  /*21ff0*/  STL [R1+0x23ec], R11 ;  /* 0x0023ec0b01007387 */ /* 0x000fe20000100800 */
[----:B------:R-:W4:Y:S02]  /*22000*/  LDL R6, [R1+0x18dc] ;  /* 0x0018dc0001067983 */ /* 0x000f240000100800 */
[----:B------:R-:W4:Y:S02]  /*22010*/  LDL R5, [R1+0x18e8] ;  /* 0x0018e80001057983 */ /* 0x000f240000100800 */
[----:B--2---:R-:W-:-:S05]  /*22020*/  @!P0 IMAD.MOV.U32 R14, RZ, RZ, R9 ;  /* 0x000000ffff0e8224 */ /* 0x004fca00078e0009 */
[----:B------:R0:W2:Y:S02]  /*22030*/  @!P0 LDG.E.U16 R13, [R14.64] ;  /* 0x000000080e0d8981 */ /* 0x0000a4000c1e1500 */
[----:B0-----:R-:W-:Y:S02]  /*22040*/  @!P0 IMAD.MOV.U32 R14, RZ, RZ, R7 ;  /* 0x000000ffff0e8224 */ /* 0x001fe400078e0007 */
[----:B------:R-:W-:-:S05]  /*22050*/  @!P0 IMAD.MOV.U32 R15, RZ, RZ, R8 ;  /* 0x000000ffff0f8224 */ /* 0x000fca00078e0008 */
[----:B------:R3:W2:Y:S01]  /*22060*/  @!P0 LDG.E.U16 R16, [R14.64] ;  /* 0x000000080e108981 */ /* 0x0006a2000c1e1500 */
[----:B------:R-:W-:Y:S02]  /*22070*/  PRMT R17, RZ, 0x7610, R17 ;  /* 0x00007610ff117816 */ /* 0x000fe40000000011 */
[----:B------:R-:W-:Y:S01]  /*22080*/  PRMT R18, RZ, 0x7610, R18 ;  /* 0x00007610ff127816 */ /* 0x000fe20000000012 */
[----:B---3--:R-:W-:Y:S02]  /*22090*/  @!P0 IMAD.MOV.U32 R15, RZ, RZ, R4 ;  /* 0x000000ffff0f8224 */ /* 0x008fe400078e0004 */
[----:B------:R-:W-:-:S05]  /*220a0*/  @!P0 IMAD.MOV.U32 R14, RZ, RZ, R3 ;  /* 0x000000ffff0e8224 */ /* 0x000fca00078e0003 */
[----:B------:R4:W3:Y:S04]  /*220b0*/  @!P0 LDG.E.U16 R17, [R14.64] ;  /* 0x000000080e118981 */ /* 0x0008e8000c1e1500 */
[----:B------:R-:W-:Y:S01]  /*220c0*/  STL [R1+0x23f0], R12 ;  /* 0x0023f00c01007387 */ /* 0x000fe20000100800 */
[----:B----4-:R-:W-:Y:S02]  /*220d0*/  @!P0 IMAD.MOV.U32 R15, RZ, RZ, R6 ;  /* 0x000000ffff0f8224 */ /* 0x010fe400078e0006 */
[----:B------:R-:W-:-:S05]  /*220e0*/  @!P0 IMAD.MOV.U32 R14, RZ, RZ, R5 ;  /* 0x000000ffff0e8224 */ /* 0x000fca00078e0005 */
[----:B------:R-:W4:Y:S04]  /*220f0*/  @!P0 LDG.E.U16 R18, [R14.64] ;  /* 0x000000080e128981 */ /* 0x000f28000c1e1500 */
[----:B--2---:R-:W-:Y:S04]  /*22100*/  STL [R1+0x23f4], R13 ;  /* 0x0023f40d01007387 */ /* 0x004fe80000100800 */
[----:B------:R-:W-:Y:S01]  /*22110*/  STL [R1+0x23f8], R16 ;  /* 0x0023f81001007387 */ /* 0x000fe20000100800 */
[----:B------:R-:W2:Y:S02]  /*22120*/  LDL R4, [R1+0x18ec] ;  /* 0x0018ec0001047983 */ /* 0x000ea40000100800 */
[----:B------:R-:W2:Y:S01]  /*22130*/  LDL R3, [R1+0x18f8] ;  /* 0x0018f80001037983 */ /* 0x000ea20000100800 */
[----:B------:R-:W-:Y:S01]  /*22140*/  PRMT R19, RZ, 0x7610, R19 ;  /* 0x00007610ff137816 */ /* 0x000fe20000000013 */
[----:B---3--:R0:W-:Y:S04]  /*22150*/  STL [R1+0x23fc], R17 ;  /* 0x0023fc1101007387 */ /* 0x0081e80000100800 */
[----:B0-----:R-:W3:Y:S01]  /*22160*/  LDL R17, [R1+0x1908] ;  /* 0x0019080001117983 */ /* 0x001ee20000100800 */
        /* <DEDUP_REMOVED lines=12> */
[----:B----4-:R0:W-:Y:S04]  /*22230*/  STL [R1+0x2400], R18 ;  /* 0x0024001201007387 */ /* 0x0101e80000100800 */
[----:B0-----:R-:W4:Y:S01]  /*22240*/  LDL R18, [R1+0x18fc] ;  /* 0x0018fc0001127983 */ /* 0x001f220000100800 */
[----:B------:R-:W3:Y:S02]  /*22250*/  LDL.LU R6, [R1+0x4f4] ;  /* 0x0004f40001067983 */ /* 0x000ee40000300800 */
[----:B------:R-:W3:Y:S02]  /*22260*/  LDL.LU R5, [R1+0x4b8] ;  /* 0x0004b80001057983 */ /* 0x000ee40000300800 */
[----:B------:R-:W3:Y:S02]  /*22270*/  LDL.LU R27, [R1+0x4b4] ;  /* 0x0004b400011b7983 */ /* 0x000ee40000300800 */
[----:B--2---:R-:W-:-:S02]  /*22280*/  @!P0 IMAD.MOV.U32 R15, RZ, RZ, R4 ;  /* 0x000000ffff0f8224 */ /* 0x004fc400078e0004 */
[----:B------:R-:W-:Y:S01]  /*22290*/  @!P0 IMAD.MOV.U32 R14, RZ, RZ, R3 ;  /* 0x000000ffff0e8224 */ /* 0x000fe200078e0003 */
[----:B------:R-:W2:Y:S01]  /*222a0*/  LDL.LU R4, [R1+0x478] ;  /* 0x0004780001047983 */ /* 0x000ea20000300800 */
[----:B------:R-:W2:Y:S02]  /*222b0*/  LDL.LU R22, [R1+0x474] ;  /* 0x0004740001167983 */ /* 0x000ea40000300800 */
[----:B------:R-:W2:Y:S02]  /*222c0*/  LDL.LU R3, [R1+0x438] ;  /* 0x0004380001037983 */ /* 0x000ea40000300800 */
[----:B------:R-:W2:Y:S01]  /*222d0*/  LDL.LU R29, [R1+0x434] ;  /* 0x00043400011d7983 */ /* 0x000ea20000300800 */
[----:B------:R0:W2:Y:S04]  /*222e0*/  @!P0 LDG.E.U16 R19, [R14.64] ;  /* 0x000000080e138981 */ /* 0x0000a8000c1e1500 */
[----:B0-----:R-:W2:Y:S04]  /*222f0*/  LDL R14, [R1+0x1904] ;  /* 0x00190400010e7983 */ /* 0x001ea80000100800 */
[----:B------:R-:W2:Y:S01]  /*22300*/  LDL R15, [R1+0x190c] ;  /* 0x00190c00010f7983 */ /* 0x000ea20000100800 */
[----:B------:R-:W-:-:S02]  /*22310*/  PRMT R20, RZ, 0x7610, R20 ;  /* 0x00007610ff147816 */ /* 0x000fc40000000014 */
[----:B------:R-:W-:Y:S02]  /*22320*/  PRMT R21, RZ, 0x7610, R21 ;  /* 0x00007610ff157816 */ /* 0x000fe40000000015 */
[----:B--2---:R-:W-:-:S04]  /*22330*/  @!P1 LOP3.LUT R15, R15, R14, RZ, 0x3c, !PT ;  /* 0x0000000e0f0f9212 */ /* 0x004fc800078e3cff */
[----:B------:R-:W-:-:S04]  /*22340*/  @!P1 LOP3.LUT R14, R15, R14, RZ, 0x3c, !PT ;  /* 0x0000000e0f0e9212 */ /* 0x000fc800078e3cff */
[----:B------:R-:W-:-:S05]  /*22350*/  @!P1 LOP3.LUT R15, R15, R14, RZ, 0x3c, !PT ;  /* 0x0000000e0f0f9212 */ /* 0x000fca00078e3cff */
[----:B------:R3:W2:Y:S02]  /*22360*/  @!P1 LDG.E.U16 R20, [R14.64] ;  /* 0x000000080e149981 */ /* 0x0006a4000c1e1500 */
[----:B---3--:R-:W-:Y:S02]  /*22370*/  @!P0 IMAD.MOV.U32 R14, RZ, RZ, R17 ;  /* 0x000000ffff0e8224 */ /* 0x008fe400078e0011 */
[----:B----4-:R-:W-:-:S05]  /*22380*/  @!P0 IMAD.MOV.U32 R15, RZ, RZ, R18 ;  /* 0x000000ffff0f8224 */ /* 0x010fca00078e0012 */
[----:B------:R-:W3:Y:S04]  /*22390*/  @!P0 LDG.E.U16 R21, [R14.64] ;  /* 0x000000080e158981 */ /* 0x000ee8000c1e1500 */
[----:B------:R-:W-:Y:S04]  /*223a0*/  STL [R1+0x2404], R19 ;  /* 0x0024041301007387 */ /* 0x000fe80000100800 */
[----:B------:R-:W-:Y:S01]  /*223b0*/  STS.U16 [R25+0x8d00], R16 ;  /* 0x008d001019007388 */ /* 0x000fe20000000400 */
[----:B------:R-:W-:Y:S02]  /*223c0*/  STS.U16 [R25+0x9c00], R13 ;  /* 0x009c000d19007388 */ /* 0x000fe40000000400 */
[----:B------:R0:W-:Y:S02]  /*223d0*/  STS.U16 [R25+0x9d00], R24 ;  /* 0x009d001819007388 */ /* 0x0001e40000000400 */
[----:B------:R-:W-:Y:S01]  /*223e0*/  STS.U16 [R25+0xac00], R12 ;  /* 0x00ac000c19007388 */ /* 0x000fe20000000400 */
[----:B------:R-:W-:Y:S01]  /*223f0*/  STS.U16 [R25+0xad00], R11 ;  /* 0x00ad000b19007388 */ /* 0x000fe20000000400 */
[----:B------:R-:W-:Y:S02]  /*22400*/  STS.U16 [R25+0xbc00], R10 ;  /* 0x00bc000a19007388 */ /* 0x000fe40000000400 */
[----:B------:R-:W-:Y:S01]  /*22410*/  STS.U16 [R25+0xbd00], R9 ;  /* 0x00bd000919007388 */ /* 0x000fe20000000400 */
[----:B--2---:R-:W-:Y:S04]  /*22420*/  STL [R1+0x2408], R20 ;  /* 0x0024081401007387 */ /* 0x004fe80000100800 */
[----:B---3--:R-:W-:Y:S01]  /*22430*/  STL [R1+0x240c], R21 ;  /* 0x00240c1501007387 */ /* 0x008fe20000100800 */
[----:B0-----:R-:W2:Y:S02]  /*22440*/  LDL.LU R24, [R1+0x3f8] ;  /* 0x0003f80001187983 */ /* 0x001ea40000300800 */
[----:B------:R-:W-:Y:S02]  /*22450*/  STS.U16 [R25+0xcc00], R8 ;  /* 0x00cc000819007388 */ /* 0x000fe40000000400 */
[----:B------:R-:W-:Y:S01]  /*22460*/  STS.U16 [R25+0xcd00], R7 ;  /* 0x00cd000719007388 */ /* 0x000fe20000000400 */
[----:B------:R0:W-:Y:S01]  /*22470*/  STS.U16 [R25+0xdc00], R23 ;  /* 0x00dc001719007388 */ /* 0x0001e20000000400 */
[----:B------:R1:W-:Y:S02]  /*22480*/  STS.U16 [R25+0xdd00], R28 ;  /* 0x00dd001c19007388 */ /* 0x0003e40000000400 */
[----:B------:R3:W-:Y:S02]  /*22490*/  STS.U16 [R25+0xec00], R26 ;  /* 0x00ec001a19007388 */ /* 0x0007e40000000400 */
[----:B------:R-:W-:Y:S01]  /*224a0*/  STS.U16 [R25+0xed00], R6 ;  /* 0x00ed000619007388 */ /* 0x000fe20000000400 */
[----:B------:R-:W-:Y:S01]  /*224b0*/  STS.U16 [R25+0xfc00], R5 ;  /* 0x00fc000519007388 */ /* 0x000fe20000000400 */
[----:B------:R4:W-:Y:S03]  /*224c0*/  STS.U16 [R25+0xfd00], R27 ;  /* 0x00fd001b19007388 */ /* 0x0009e60000000400 */
[----:B0-----:R-:W2:Y:S01]  /*224d0*/  LDL.LU R23, [R1+0x3f4] ;  /* 0x0003f40001177983 */ /* 0x001ea20000300800 */
[----:B-1----:R-:W2:Y:S02]  /*224e0*/  LDL.LU R28, [R1+0x3b8] ;  /* 0x0003b800011c7983 */ /* 0x002ea40000300800 */
[----:B---3--:R-:W3:Y:S01]  /*224f0*/  LDL.LU R26, [R1+0x3b4] ;  /* 0x0003b400011a7983 */ /* 0x008ee20000300800 */
[----:B----4-:R-:W4:Y:S01]  /*22500*/  LDL.LU R27, [R1+0x378] ;  /* 0x00037800011b7983 */ /* 0x010f220000300800 */
[----:B------:R-:W4:Y:S02]  /*22510*/  LDL.LU R21, [R1+0x374] ;  /* 0x0003740001157983 */ /* 0x000f240000300800 */
[----:B------:R-:W4:Y:S02]  /*22520*/  LDL.LU R14, [R1+0x338] ;  /* 0x00033800010e7983 */ /* 0x000f240000300800 */
[----:B------:R-:W4:Y:S01]  /*22530*/  LDL.LU R15, [R1+0x334] ;  /* 0x00033400010f7983 */ /* 0x000f220000300800 */
[----:B------:R-:W4:Y:S01]  /*22540*/  LDL.LU R20, [R1+0x2f4] ;  /* 0x0002f40001147983 */ /* 0x000f220000300800 */
[----:B------:R-:W4:Y:S03]  /*22550*/  LDL.LU R19, [R1+0x2f0] ;  /* 0x0002f00001137983 */ /* 0x000f260000300800 */
[----:B------:R-:W-:Y:S01]  /*22560*/  STS.U16 [R25+0x10c00], R4 ;  /* 0x010c000419007388 */ /* 0x000fe20000000400 */
[----:B------:R-:W4:Y:S02]  /*22570*/  LDL.LU R18, [R1+0x2b4] ;  /* 0x0002b40001127983 */ /* 0x000f240000300800 */
[----:B------:R-:W-:Y:S02]  /*22580*/  STS.U16 [R25+0x10d00], R22 ;  /* 0x010d001619007388 */ /* 0x000fe40000000400 */
[----:B------:R-:W4:Y:S01]  /*22590*/  LDL.LU R17, [R1+0x2b0] ;  /* 0x0002b00001117983 */ /* 0x000f220000300800 */
[----:B------:R-:W-:Y:S04]  /*225a0*/  STS.U16 [R25+0x11c00], R3 ;  /* 0x011c000319007388 */ /* 0x000fe80000000400 */
[----:B------:R-:W4:Y:S01]  /*225b0*/  LDL.LU R16, [R1+0x224] ;  /* 0x0002240001107983 */ /* 0x000f220000300800 */
[----:B------:R0:W-:Y:S02]  /*225c0*/  STS.U16 [R25+0x11d00], R29 ;  /* 0x011d001d19007388 */ /* 0x0001e40000000400 */
[----:B------:R-:W4:Y:S01]  /*225d0*/  LDL.LU R13, [R1+0x220] ;  /* 0x00022000010d7983 */ /* 0x000f220000300800 */
        /* <DEDUP_REMOVED lines=8> */
[----:B--2---:R0:W-:Y:S04]  /*22660*/  STS.U16 [R25+0x12c00], R24 ;  /* 0x012c001819007388 */ /* 0x0041e80000000400 */
[----:B0-----:R-:W2:Y:S01]  /*22670*/  LDL.LU R24, [R1+0xf0] ;  /* 0x0000f00001187983 */ /* 0x001ea20000300800 */
[----:B------:R-:W2:Y:S02]  /*22680*/  LDL.LU R5, [R1+0xe8] ;  /* 0x0000e80001057983 */ /* 0x000ea40000300800 */
[----:B------:R-:W2:Y:S02]  /*22690*/  LDL.LU R4, [R1+0xa0] ;  /* 0x0000a00001047983 */ /* 0x000ea40000300800 */
[----:B------:R-:W2:Y:S01]  /*226a0*/  LDL.LU R22, [R1+0x74] ;  /* 0x0000740001167983 */ /* 0x000ea20000300800 */
[----:B------:R-:W2:Y:S04]  /*226b0*/  LDL.LU R3, [R1+0x70] ;  /* 0x0000700001037983 */ /* 0x000ea80000300800 */
[----:B------:R0:W-:Y:S01]  /*226c0*/  STS.U16 [R25+0x12d00], R23 ;  /* 0x012d001719007388 */ /* 0x0001e20000000400 */
[----:B------:R1:W-:Y:S02]  /*226d0*/  STS.U16 [R25+0x13c00], R28 ;  /* 0x013c001c19007388 */ /* 0x0003e40000000400 */
[----:B---3--:R3:W-:Y:S02]  /*226e0*/  STS.U16 [R25+0x13d00], R26 ;  /* 0x013d001a19007388 */ /* 0x0087e40000000400 */
[----:B----4-:R4:W-:Y:S01]  /*226f0*/  STS.U16 [R25+0x14c00], R27 ;  /* 0x014c001b19007388 */ /* 0x0109e20000000400 */
[----:B------:R-:W-:Y:S01]  /*22700*/  STS.U16 [R25+0x14d00], R21 ;  /* 0x014d001519007388 */ /* 0x000fe20000000400 */
[----:B------:R-:W-:Y:S02]  /*22710*/  STS.U16 [R25+0x15c00], R14 ;  /* 0x015c000e19007388 */ /* 0x000fe40000000400 */
[----:B------:R-:W-:Y:S02]  /*22720*/  STS.U16 [R25+0x15d00], R15 ;  /* 0x015d000f19007388 */ /* 0x000fe40000000400 */
[----:B------:R-:W-:Y:S01]  /*22730*/  STS.U16 [R25+0x16c00], R20 ;  /* 0x016c001419007388 */ /* 0x000fe20000000400 */
[----:B------:R-:W-:Y:S01]  /*22740*/  STS.U16 [R25+0x16d00], R19 ;  /* 0x016d001319007388 */ /* 0x000fe20000000400 */
[----:B------:R-:W-:Y:S03]  /*22750*/  STS.U16 [R25+0x17c00], R18 ;  /* 0x017c001219007388 */ /* 0x000fe60000000400 */
[----:B0-----:R-:W2:Y:S04]  /*22760*/  LDL.LU R23, [R1+0x818] ;  /* 0x0008180001177983 */ /* 0x001ea80000300800 */
[----:B------:R-:W-:Y:S01]  /*22770*/  STS.U16 [R25+0x17d00], R17 ;  /* 0x017d001119007388 */ /* 0x000fe20000000400 */
[----:B------:R-:W-:Y:S02]  /*22780*/  STS.U16 [R25+0x18c00], R16 ;  /* 0x018c001019007388 */ /* 0x000fe40000000400 */
[----:B-1----:R-:W2:Y:S02]  /*22790*/  LDL.LU R28, [R1+0x814] ;  /* 0x00081400011c7983 */ /* 0x002ea40000300800 */
[----:B---3--:R-:W3:Y:S01]  /*227a0*/  LDL.LU R26, [R1+0x810] ;  /* 0x00081000011a7983 */ /* 0x008ee20000300800 */
[----:B----4-:R-:W4:Y:S04]  /*227b0*/  LDL.LU R27, [R1+0x80c] ;  /* 0x00080c00011b7983 */ /* 0x010f280000300800 */
[----:B------:R-:W-:Y:S04]  /*227c0*/  STS.U16 [R25+0x18d00], R13 ;  /* 0x018d000d19007388 */ /* 0x000fe80000000400 */
[----:B------:R0:W-:Y:S01]  /*227d0*/  STS.U16 [R25+0x19c00], R29 ;  /* 0x019c001d19007388 */ /* 0x0001e20000000400 */
[----:B------:R-:W-:Y:S02]  /*227e0*/  STS.U16 [R25+0x19d00], R12 ;  /* 0x019d000c19007388 */ /* 0x000fe40000000400 */
[----:B------:R-:W-:Y:S02]  /*227f0*/  STS.U16 [R25+0x1ac00], R11 ;  /* 0x01ac000b19007388 */ /* 0x000fe40000000400 */
[----:B------:R-:W-:Y:S01]  /*22800*/  STS.U16 [R25+0x1ad00], R10 ;  /* 0x01ad000a19007388 */ /* 0x000fe20000000400 */
[----:B------:R-:W-:Y:S01]  /*22810*/  STS.U16 [R25+0x1bc00], R9 ;  /* 0x01bc000919007388 */ /* 0x000fe20000000400 */
[----:B------:R-:W-:Y:S02]  /*22820*/  STS.U16 [R25+0x1bd00], R8 ;  /* 0x01bd000819007388 */ /* 0x000fe40000000400 */
[----:B------:R-:W-:Y:S02]  /*22830*/  STS.U16 [R25+0x1cc00], R7 ;  /* 0x01cc000719007388 */ /* 0x000fe40000000400 */
[----:B------:R-:W-:Y:S01]  /*22840*/  STS.U16 [R25+0x1cd00], R6 ;  /* 0x01cd000619007388 */ /* 0x000fe20000000400 */
[----:B0-----:R-:W3:Y:S04]  /*22850*/  LDL.LU R29, [R1+0x808] ;  /* 0x00080800011d7983 */ /* 0x001ee80000300800 */
[----:B--2---:R0:W-:Y:S01]  /*22860*/  STS.U16 [R25+0x1dc00], R24 ;  /* 0x01dc001819007388 */ /* 0x0041e20000000400 */
[----:B------:R-:W-:Y:S02]  /*22870*/  STS.U16 [R25+0x1dd00], R5 ;  /* 0x01dd000519007388 */ /* 0x000fe40000000400 */
[----:B------:R-:W-:Y:S02]  /*22880*/  STS.U16 [R25+0x1ec00], R0 ;  /* 0x01ec000019007388 */ /* 0x000fe40000000400 */
[----:B------:R-:W-:Y:S01]  /*22890*/  STS.U16 [R25+0x1ed00], R4 ;  /* 0x01ed000419007388 */ /* 0x000fe20000000400 */
[----:B------:R-:W-:Y:S01]  /*228a0*/  STS.U16 [R25+0x1fc00], R22 ;  /* 0x01fc001619007388 */ /* 0x000fe20000000400 */
[----:B------:R-:W-:Y:S03]  /*228b0*/  STS.U16 [R25+0x1fd00], R3 ;  /* 0x01fd000319007388 */ /* 0x000fe60000000400 */
[----:B0-----:R-:W2:Y:S01]  /*228c0*/  LDL.LU R24, [R1+0x804] ;  /* 0x0008040001187983 */ /* 0x001ea20000300800 */
[----:B------:R0:W-:Y:S03]  /*228d0*/  STL [R1+0x2410], R25 ;  /* 0x0024101901007387 */ /* 0x0001e60000100800 */
[----:B0-----:R-:W2:Y:S04]  /*228e0*/  LDL.LU R25, [R1+0x7c4] ;  /* 0x0007c40001197983 */ /* 0x001ea80000300800 */
[----:B------:R-:W0:Y:S02]  /*228f0*/  S2R R2, SR_TID.X ;  /* 0x0000000000027919 */ /* 0x000e240000002100 */
[----:B0-----:R-:W-:-:S05]  /*22900*/  LOP3.LUT R2, R2, 0x7f, RZ, 0xc0, !PT ;  /* 0x0000007f02027812 */ /* 0x001fca00078ec0ff */
[----:B------:R-:W-:Y:S01]  /*22910*/  IMAD.SHL.U32 R2, R2, 0x2, RZ ;  /* 0x0000000202027824 */ /* 0x000fe200078e00ff */
[----:B--2---:R0:W-:Y:S04]  /*22920*/  STL [R1+0x2418], R25 ;  /* 0x0024181901007387 */ /* 0x0041e80000100800 */
[----:B0-----:R-:W2:Y:S01]  /*22930*/  LDL.LU R25, [R1+0x7c8] ;  /* 0x0007c80001197983 */ /* 0x001ea20000300800 */
[----:B------:R-:W-:Y:S02]  /*22940*/  LOP3.LUT R0, R2, 0x70, RZ, 0x3c, !PT ;  /* 0x0000007002007812 */ /* 0x000fe400078e3cff */
[----:B------:R-:W2:Y:S02]  /*22950*/  LDL.LU R2, [R1+0x788] ;  /* 0x0007880001027983 */ /* 0x000ea40000300800 */
[----:B------:R-:W2:Y:S01]  /*22960*/  LDL.LU R21, [R1+0x784] ;  /* 0x0007840001157983 */ /* 0x000ea20000300800 */
[----:B------:R-:W2:Y:S04]  /*22970*/  LDL.LU R14, [R1+0x748] ;  /* 0x00074800010e7983 */ /* 0x000ea80000300800 */
[----:B------:R-:W-:Y:S01]  /*22980*/  STS.U16 [R0+0xe00], R23 ;  /* 0x000e001700007388 */ /* 0x000fe20000000400 */
[----:B------:R-:W-:Y:S02]  /*22990*/  STS.U16 [R0+0xf00], R28 ;  /* 0x000f001c00007388 */ /* 0x000fe40000000400 */
[----:B------:R-:W2:Y:S02]  /*229a0*/  LDL.LU R15, [R1+0x744] ;  /* 0x00074400010f7983 */ /* 0x000ea40000300800 */
[----:B---3--:R-:W-:Y:S01]  /*229b0*/  STS.U16 [R0+0x1e00], R26 ;  /* 0x001e001a00007388 */ /* 0x008fe20000000400 */
[----:B------:R-:W3:Y:S04]  /*229c0*/  LDL.LU R20, [R1+0x708] ;  /* 0x0007080001147983 */ /* 0x000ee80000300800 */
[----:B----4-:R0:W-:Y:S01]  /*229d0*/  STS.U16 [R0+0x1f00], R27 ;  /* 0x001f001b00007388 */ /* 0x0101e20000000400 */
[----:B------:R-:W4:Y:S02]  /*229e0*/  LDL.LU R19, [R1+0x704] ;  /* 0x0007040001137983 */ /* 0x000f240000300800 */
[----:B------:R1:W-:Y:S01]  /*229f0*/  STS.U16 [R0+0x2e00], R29 ;  /* 0x002e001d00007388 */ /* 0x0003e20000000400 */
        /* <DEDUP_REMOVED lines=8> */
[----:B-1----:R-:W3:Y:S01]  /*22a80*/  LDL.LU R29, [R1+0x5b0] ;  /* 0x0005b000011d7983 */ /* 0x002ee20000300800 */
        /* <DEDUP_REMOVED lines=10> */
[----:B------:R0:W-:Y:S01]  /*22b30*/  STS.U16 [R0+0x2f00], R24 ;  /* 0x002f001800007388 */ /* 0x0001e20000000400 */
[----:B------:R-:W3:Y:S03]  /*22b40*/  LDL.LU R26, [R1+0x46c] ;  /* 0x00046c00011a7983 */ /* 0x000ee60000300800 */
[----:B0-----:R-:W3:Y:S04]  /*22b50*/  LDL.LU R24, [R1+0x430] ;  /* 0x0004300001187983 */ /* 0x001ee80000300800 */
[----:B--2---:R0:W-:Y:S04]  /*22b60*/  STS.U16 [R0+0x3e00], R25 ;  /* 0x003e001900007388 */ /* 0x0041e80000000400 */
[----:B0-----:R-:W2:Y:S04]  /*22b70*/  LDL.LU R25, [R1+0x2418] ;  /* 0x0024180001197983 */ /* 0x001ea80000300800 */
[----:B--2---:R-:W-:Y:S01]  /*22b80*/  STS.U16 [R0+0x3f00], R25 ;  /* 0x003f001900007388 */ /* 0x004fe20000000400 */
[----:B------:R-:W-:Y:S02]  /*22b90*/  STS.U16 [R0+0x4e00], R2 ;  /* 0x004e000200007388 */ /* 0x000fe40000000400 */
[----:B------:R-:W-:Y:S02]  /*22ba0*/  STS.U16 [R0+0x4f00], R21 ;  /* 0x004f001500007388 */ /* 0x000fe40000000400 */
[----:B------:R-:W-:Y:S01]  /*22bb0*/  STS.U16 [R0+0x5e00], R14 ;  /* 0x005e000e00007388 */ /* 0x000fe20000000400 */
[----:B------:R-:W-:Y:S01]  /*22bc0*/  STS.U16 [R0+0x5f00], R15 ;  /* 0x005f000f00007388 */ /* 0x000fe20000000400 */
[----:B---3--:R-:W-:Y:S02]  /*22bd0*/  STS.U16 [R0+0x6e00], R20 ;  /* 0x006e001400007388 */ /* 0x008fe40000000400 */
[----:B----4-:R-:W-:Y:S02]  /*22be0*/  STS.U16 [R0+0x6f00], R19 ;  /* 0x006f001300007388 */ /* 0x010fe40000000400 */
        /* <DEDUP_REMOVED lines=8> */
[----:B------:R1:W-:Y:S01]  /*22c70*/  STS.U16 [R0+0xbe00], R29 ;  /* 0x00be001d00007388 */ /* 0x0003e20000000400 */
[----:B0-----:R-:W2:Y:S04]  /*22c80*/  LDL.LU R27, [R1+0x42c] ;  /* 0x00042c00011b7983 */ /* 0x001ea80000300800 */
[----:B-1----:R-:W3:Y:S01]  /*22c90*/  LDL.LU R29, [R1+0x3f0] ;  /* 0x0003f000011d7983 */ /* 0x002ee20000300800 */
[----:B------:R-:W4:Y:S03]  /*22ca0*/  LDL.LU R25, [R1+0x3b0] ;  /* 0x0003b00001197983 */ /* 0x000f260000300800 */
        /* <DEDUP_REMOVED lines=12> */
[----:B----4-:R0:W-:Y:S04]  /*22d70*/  STL [R1+0x2414], R25 ;  /* 0x0024141901007387 */ /* 0x0101e80000100800 */
        /* <DEDUP_REMOVED lines=22> */
[----:B------:R-:W4:Y:S01]  /*22ee0*/  LDL.LU R28, [R1+0x98] ;  /* 0x00009800011c7983 */ /* 0x000f220000300800 */
[----:B--2---:R0:W-:Y:S01]  /*22ef0*/  STS.U16 [R0+0x11f00], R27 ;  /* 0x011f001b00007388 */ /* 0x0041e20000000400 */
[----:B------:R-:W2:Y:S02]  /*22f00*/  LDL.LU R26, [R1+0x90] ;  /* 0x00009000011a7983 */ /* 0x000ea40000300800 */
[----:B---3--:R1:W-:Y:S01]  /*22f10*/  STS.U16 [R0+0x12e00], R29 ;  /* 0x012e001d00007388 */ /* 0x0083e20000000400 */
[----:B0-----:R-:W2:Y:S01]  /*22f20*/  LDL.LU R27, [R1+0x6c] ;  /* 0x00006c00011b7983 */ /* 0x001ea20000300800 */
[----:B------:R-:W2:Y:S02]  /*22f30*/  LDL.LU R2, [R1+0x68] ;  /* 0x0000680001027983 */ /* 0x000ea40000300800 */
[----:B-1----:R-:W2:Y:S02]  /*22f40*/  LDL.LU R29, [R1+0x30] ;  /* 0x00003000011d7983 */ /* 0x002ea40000300800 */
[----:B------:R-:W2:Y:S01]  /*22f50*/  LDL.LU R15, [R1+0x10] ;  /* 0x00001000010f7983 */ /* 0x000ea20000300800 */
[----:B----4-:R0:W-:Y:S04]  /*22f60*/  STS.U16 [R0+0x12f00], R25 ;  /* 0x012f001900007388 */ /* 0x0101e80000000400 */
[----:B0-----:R-:W4:Y:S04]  /*22f70*/  LDL.LU R25, [R1+0x2414] ;  /* 0x0024140001197983 */ /* 0x001f280000300800 */
[----:B----4-:R0:W-:Y:S01]  /*22f80*/  STS.U16 [R0+0x13e00], R25 ;  /* 0x013e001900007388 */ /* 0x0101e20000000400 */
[----:B------:R1:W-:Y:S02]  /*22f90*/  STS.U16 [R0+0x13f00], R21 ;  /* 0x013f001500007388 */ /* 0x0003e40000000400 */
[----:B------:R4:W-:Y:S02]  /*22fa0*/  STS.U16 [R0+0x14e00], R20 ;  /* 0x014e001400007388 */ /* 0x0009e40000000400 */
[----:B------:R2:W-:Y:S01]  /*22fb0*/  STS.U16 [R0+0x14f00], R19 ;  /* 0x014f001300007388 */ /* 0x0005e20000000400 */
[----:B------:R2:W-:Y:S01]  /*22fc0*/  STS.U16 [R0+0x15e00], R18 ;  /* 0x015e001200007388 */ /* 0x0005e20000000400 */
[----:B------:R2:W-:Y:S03]  /*22fd0*/  STS.U16 [R0+0x15f00], R17 ;  /* 0x015f001100007388 */ /* 0x0005e60000000400 */
[----:B0-----:R-:W3:Y:S01]  /*22fe0*/  LDL.LU R25, [R1+0x2410] ;  /* 0x0024100001197983 */ /* 0x001ee20000300800 */
[----:B-1----:R-:W3:Y:S02]  /*22ff0*/  LDL.LU R21, [R1+0x240c] ;  /* 0x00240c0001157983 */ /* 0x002ee40000300800 */
[----:B----4-:R-:W4:Y:S02]  /*23000*/  LDL.LU R20, [R1+0x2408] ;  /* 0x0024080001147983 */ /* 0x010f240000300800 */
[----:B--2---:R-:W2:Y:S01]  /*23010*/  LDL.LU R19, [R1+0x2404] ;  /* 0x0024040001137983 */ /* 0x004ea20000300800 */
[----:B------:R-:W2:Y:S01]  /*23020*/  LDL.LU R18, [R1+0x2400] ;  /* 0x0024000001127983 */ /* 0x000ea20000300800 */
[----:B------:R-:W2:Y:S03]  /*23030*/  LDL.LU R17, [R1+0x23fc] ;  /* 0x0023fc0001117983 */ /* 0x000ea60000300800 */
[----:B------:R0:W-:Y:S01]  /*23040*/  STS.U16 [R0+0x16e00], R24 ;  /* 0x016e001800007388 */ /* 0x0001e20000000400 */
[----:B------:R1:W-:Y:S02]  /*23050*/  STS.U16 [R0+0x16f00], R16 ;  /* 0x016f001000007388 */ /* 0x0003e40000000400 */
[----:B------:R1:W-:Y:S02]  /*23060*/  STS.U16 [R0+0x17e00], R13 ;  /* 0x017e000d00007388 */ /* 0x0003e40000000400 */
[----:B------:R1:W-:Y:S01]  /*23070*/  STS.U16 [R0+0x17f00], R12 ;  /* 0x017f000c00007388 */ /* 0x0003e20000000400 */
[----:B------:R1:W-:Y:S01]  /*23080*/  STS.U16 [R0+0x18e00], R11 ;  /* 0x018e000b00007388 */ /* 0x0003e20000000400 */
[----:B------:R1:W-:Y:S03]  /*23090*/  STS.U16 [R0+0x18f00], R10 ;  /* 0x018f000a00007388 */ /* 0x0003e60000000400 */
[----:B0-----:R-:W2:Y:S01]  /*230a0*/  LDL.LU R24, [R1+0x2c] ;  /* 0x00002c0001187983 */ /* 0x001ea20000300800 */
[----:B-1----:R-:W2:Y:S03]  /*230b0*/  LDL.LU R16, [R1+0x23f8] ;  /* 0x0023f80001107983 */ /* 0x002ea60000300800 */
[----:B------:R-:W2:Y:S01]  /*230c0*/  LDL.LU R13, [R1+0x23f4] ;  /* 0x0023f400010d7983 */ /* 0x000ea20000300800 */
[----:B------:R-:W2:Y:S03]  /*230d0*/  LDL.LU R12, [R1+0x23f0] ;  /* 0x0023f000010c7983 */ /* 0x000ea60000300800 */
[----:B------:R-:W3:Y:S01]  /*230e0*/  LDL.LU R11, [R1+0x23ec] ;  /* 0x0023ec00010b7983 */ /* 0x000ee20000300800 */
        /* <DEDUP_REMOVED lines=8> */
[----:B-1----:R-:W3:Y:S03]  /*23170*/  LDL.LU R8, [R1+0x23e0] ;  /* 0x0023e00001087983 */ /* 0x002ee60000300800 */
[----:B------:R-:W3:Y:S01]  /*23180*/  LDL.LU R14, [R1+0x20] ;  /* 0x00002000010e7983 */ /* 0x000ee20000300800 */
[----:B------:R-:W3:Y:S03]  /*23190*/  LDL.LU R7, [R1+0x23dc] ;  /* 0x0023dc0001077983 */ /* 0x000ee60000300800 */
[----:B------:R-:W3:Y:S01]  /*231a0*/  LDL.LU R6, [R1+0x23d8] ;  /* 0x0023d80001067983 */ /* 0x000ee20000300800 */
[----:B------:R-:W3:Y:S03]  /*231b0*/  LDL.LU R5, [R1+0x23d4] ;  /* 0x0023d40001057983 */ /* 0x000ee60000300800 */
[----:B------:R0:W-:Y:S01]  /*231c0*/  STS.U16 [R0+0x1ce00], R4 ;  /* 0x01ce000400007388 */ /* 0x0001e20000000400 */
[----:B------:R1:W-:Y:S03]  /*231d0*/  STS.U16 [R0+0x1cf00], R22 ;  /* 0x01cf001600007388 */ /* 0x0003e60000000400 */
[----:B0-----:R-:W3:Y:S01]  /*231e0*/  LDL.LU R4, [R1+0x23d0] ;  /* 0x0023d00001047983 */ /* 0x001ee20000300800 */
[----:B-1----:R-:W3:Y:S02]  /*231f0*/  LDL.LU R22, [R1+0x23cc] ;  /* 0x0023cc0001167983 */ /* 0x002ee40000300800 */
[----:B------:R0:W-:Y:S02]  /*23200*/  STS.U16 [R0+0x1de00], R3 ;  /* 0x01de000300007388 */ /* 0x0001e40000000400 */
[----:B------:R1:W-:Y:S01]  /*23210*/  STS.U16 [R0+0x1df00], R23 ;  /* 0x01df001700007388 */ /* 0x0003e20000000400 */
[----:B------:R1:W-:Y:S01]  /*23220*/  STS.U16 [R0+0x1ee00], R28 ;  /* 0x01ee001c00007388 */ /* 0x0003e20000000400 */
[----:B------:R1:W-:Y:S02]  /*23230*/  STS.U16 [R0+0x1ef00], R26 ;  /* 0x01ef001a00007388 */ /* 0x0003e40000000400 */
[----:B------:R1:W-:Y:S02]  /*23240*/  STS.U16 [R0+0x1fe00], R27 ;  /* 0x01fe001b00007388 */ /* 0x0003e40000000400 */
[----:B------:R1:W-:Y:S01]  /*23250*/  STS.U16 [R0+0x1ff00], R2 ;  /* 0x01ff000200007388 */ /* 0x0003e20000000400 */
[----:B0-----:R-:W4:Y:S01]  /*23260*/  LDL.LU R3, [R1+0x23c8] ;  /* 0x0023c80001037983 */ /* 0x001f220000300800 */
[----:B-1----:R-:W4:Y:S02]  /*23270*/  LDL.LU R23, [R1+0x23c4] ;  /* 0x0023c40001177983 */ /* 0x002f240000300800 */
[----:B------:R-:W4:Y:S01]  /*23280*/  LDL.LU R28, [R1+0x23c0] ;  /* 0x0023c000011c7983 */ /* 0x000f220000300800 */
[----:B------:R-:W4:Y:S04]  /*23290*/  LDL.LU R26, [R1+0x23bc] ;  /* 0x0023bc00011a7983 */ /* 0x000f280000300800 */
[----:B------:R-:W4:Y:S04]  /*232a0*/  LDL.LU R27, [R1+0x23b8] ;  /* 0x0023b800011b7983 */ /* 0x000f280000300800 */
[----:B------:R-:W0:Y:S02]  /*232b0*/  S2R R2, SR_TID.X ;  /* 0x0000000000027919 */ /* 0x000e240000002100 */
[----:B0-----:R-:W-:-:S05]  /*232c0*/  LOP3.LUT R2, R2, 0x7f, RZ, 0xc0, !PT ;  /* 0x0000007f02027812 */ /* 0x001fca00078ec0ff */
[----:B------:R-:W-:-:S05]  /*232d0*/  IMAD.SHL.U32 R2, R2, 0x2, RZ ;  /* 0x0000000202027824 */ /* 0x000fca00078e00ff */
[----:B------:R0:W-:Y:S04]  /*232e0*/  STS.U16 [R2+0x20100], R29 ;  /* 0x0201001d02007388 */ /* 0x0001e80000000400 */
[----:B------:R-:W-:Y:S04]  /*232f0*/  STS.U16 [R2+0x21100], R15 ;  /* 0x0211000f02007388 */ /* 0x000fe80000000400 */
[----:B0-----:R-:W4:Y:S04]  /*23300*/  LDL.LU R29, [R1+0x23b4] ;  /* 0x0023b400011d7983 */ /* 0x001f280000300800 */
[----:B--2---:R-:W-:Y:S04]  /*23310*/  STS.U16 [R2+0x21000], R9 ;  /* 0x0210000902007388 */ /* 0x004fe80000000400 */
[----:B---3--:R0:W-:Y:S02]  /*23320*/  STS.U16 [R2+0x20000], R22 ;  /* 0x0200001602007388 */ /* 0x0081e40000000400 */
[----:B0-----:R-:W-:-:S02]  /*23330*/  LOP3.LUT R22, R2, 0x10, RZ, 0x3c, !PT ;  /* 0x0000001002167812 */ /* 0x001fc400078e3cff */
[----:B------:R-:W2:Y:S04]  /*23340*/  LDL.LU R2, [R1+0x24] ;  /* 0x0000240001027983 */ /* 0x000ea80000300800 */
[----:B------:R0:W-:Y:S04]  /*23350*/  STS.U16 [R22+0x20200], R4 ;  /* 0x0202000416007388 */ /* 0x0001e80000000400 */
[----:B0-----:R-:W3:Y:S04]  /*23360*/  LDL.LU R4, [R1+0x28] ;  /* 0x0000280001047983 */ /* 0x001ee80000300800 */
[----:B------:R-:W0:Y:S01]  /*23370*/  S2R R15, SR_TID.X ;  /* 0x00000000000f7919 */ /* 0x000e220000002100 */
[----:B------:R1:W-:Y:S03]  /*23380*/  STS.U16 [R22+0x20300], R24 ;  /* 0x0203001816007388 */ /* 0x0003e60000000400 */
[----:B-1----:R-:W2:Y:S01]  /*23390*/  LDL.LU R24, [R1+0x23b0] ;  /* 0x0023b00001187983 */ /* 0x002ea20000300800 */
[C---:B0-----:R-:W-:Y:S01]  /*233a0*/  LOP3.LUT R9, R15.reuse, 0x7f, RZ, 0xc0, !PT ;  /* 0x0000007f0f097812 */ /* 0x041fe200078ec0ff */
[----:B------:R-:W-:-:S04]  /*233b0*/  LOP3.LUT R15, R15, 0x7f, RZ, 0xc0, !PT ;  /* 0x0000007f0f0f7812 */ /* 0x000fc800078ec0ff */
[----:B------:R-:W-:-:S05]  /*233c0*/  IMAD.SHL.U32 R9, R9, 0x2, RZ ;  /* 0x0000000209097824 */ /* 0x000fca00078e00ff */
[----:B------:R-:W-:Y:S01]  /*233d0*/  LOP3.LUT R9, R9, 0x20, RZ, 0x3c, !PT ;  /* 0x0000002009097812 */ /* 0x000fe200078e3cff */
[----:B----4-:R0:W-:Y:S01]  /*233e0*/  STS.U16 [R22+0x21300], R29 ;  /* 0x0213001d16007388 */ /* 0x0101e20000000400 */
[----:B------:R1:W-:Y:S03]  /*233f0*/  STS.U16 [R22+0x21200], R10 ;  /* 0x0212000a16007388 */ /* 0x0003e60000000400 */
[----:B------:R-:W-:Y:S01]  /*23400*/  STS.U16 [R9+0x20400], R5 ;  /* 0x0204000509007388 */ /* 0x000fe20000000400 */
[----:B0-----:R-:W4:Y:S01]  /*23410*/  LDL.LU R29, [R1+0x23ac] ;  /* 0x0023ac00011d7983 */ /* 0x001f220000300800 */
[----:B-1----:R-:W-:-:S05]  /*23420*/  IMAD.SHL.U32 R22, R15, 0x2, RZ ;  /* 0x000000020f167824 */ /* 0x002fca00078e00ff */
[----:B------:R-:W-:Y:S01]  /*23430*/  LOP3.LUT R22, R22, 0x30, RZ, 0x3c, !PT ;  /* 0x0000003016167812 */ /* 0x000fe200078e3cff */
[----:B------:R-:W-:-:S05]  /*23440*/  IMAD.SHL.U32 R15, R15, 0x2, RZ ;  /* 0x000000020f0f7824 */ /* 0x000fca00078e00ff */
[----:B------:R-:W-:Y:S01]  /*23450*/  LOP3.LUT R15, R15, 0x40, RZ, 0x3c, !PT ;  /* 0x000000400f0f7812 */ /* 0x000fe200078e3cff */
[----:B---3--:R-:W-:Y:S01]  /*23460*/  STS.U16 [R9+0x20500], R4 ;  /* 0x0205000409007388 */ /* 0x008fe20000000400 */
[----:B------:R0:W-:Y:S02]  /*23470*/  STS.U16 [R9+0x21500], R27 ;  /* 0x0215001b09007388 */ /* 0x0001e40000000400 */
[----:B------:R-:W-:Y:S02]  /*23480*/  STS.U16 [R9+0x21400], R12 ;  /* 0x0214000c09007388 */ /* 0x000fe40000000400 */
[----:B------:R-:W-:Y:S01]  /*23490*/  STS.U16 [R22+0x20600], R6 ;  /* 0x0206000616007388 */ /* 0x000fe20000000400 */
[----:B--2---:R-:W-:Y:S04]  /*234a0*/  STS.U16 [R22+0x20700], R2 ;  /* 0x0207000216007388 */ /* 0x004fe80000000400 */
[----:B0-----:R-:W2:Y:S01]  /*234b0*/  LDL.LU R27, [R1+0x23a8] ;  /* 0x0023a800011b7983 */ /* 0x001ea20000300800 */
[----:B------:R0:W-:Y:S03]  /*234c0*/  STS.U16 [R22+0x21700], R26 ;  /* 0x0217001a16007388 */ /* 0x0001e60000000400 */
[----:B0-----:R-:W3:Y:S01]  /*234d0*/  LDL.LU R26, [R1+0x23a4] ;  /* 0x0023a400011a7983 */ /* 0x001ee20000300800 */
[----:B------:R-:W-:Y:S02]  /*234e0*/  STS.U16 [R22+0x21600], R13 ;  /* 0x0216000d16007388 */ /* 0x000fe40000000400 */
[----:B------:R-:W-:Y:S02]  /*234f0*/  STS.U16 [R15+0x20800], R7 ;  /* 0x020800070f007388 */ /* 0x000fe40000000400 */
[----:B------:R-:W-:Y:S01]  /*23500*/  STS.U16 [R15+0x20900], R14 ;  /* 0x0209000e0f007388 */ /* 0x000fe20000000400 */
[----:B------:R0:W-:Y:S04]  /*23510*/  STS.U16 [R15+0x21900], R28 ;  /* 0x0219001c0f007388 */ /* 0x0001e80000000400 */
[----:B0-----:R-:W3:Y:S01]  /*23520*/  LDL.LU R28, [R1+0x23a0] ;  /* 0x0023a000011c7983 */ /* 0x001ee20000300800 */
[----:B------:R-:W-:Y:S03]  /*23530*/  STS.U16 [R15+0x21800], R16 ;  /* 0x021800100f007388 */ /* 0x000fe60000000400 */
[----:B--2---:R-:W-:Y:S01]  /*23540*/  STS.U16 [R27+0x20a00], R8 ;  /* 0x020a00081b007388 */ /* 0x004fe20000000400 */
[----:B----4-:R0:W-:Y:S02]  /*23550*/  STS.U16 [R27+0x20b00], R29 ;  /* 0x020b001d1b007388 */ /* 0x0101e40000000400 */
[----:B------:R-:W-:Y:S02]  /*23560*/  STS.U16 [R27+0x21b00], R23 ;  /* 0x021b00171b007388 */ /* 0x000fe40000000400 */
[----:B------:R-:W-:Y:S01]  /*23570*/  STS.U16 [R27+0x21a00], R18 ;  /* 0x021a00121b007388 */ /* 0x000fe20000000400 */
[----:B------:R-:W-:Y:S04]  /*23580*/  STS.U16 [R25+0x20c00], R11 ;  /* 0x020c000b19007388 */ /* 0x000fe80000000400 */
[----:B0-----:R-:W0:Y:S04]  /*23590*/  S2R R29, SR_TID.X ;  /* 0x00000000001d7919 */ /* 0x001e280000002100 */
[----:B---3--:R-:W-:Y:S01]  /*235a0*/  STS.U16 [R25+0x20d00], R26 ;  /* 0x020d001a19007388 */ /* 0x008fe20000000400 */
[----:B------:R-:W-:Y:S02]  /*235b0*/  STS.U16 [R25+0x21d00], R3 ;  /* 0x021d000319007388 */ /* 0x000fe40000000400 */
[----:B------:R-:W-:Y:S02]  /*235c0*/  STS.U16 [R25+0x21c00], R19 ;  /* 0x021c001319007388 */ /* 0x000fe40000000400 */
[----:B------:R-:W-:Y:S01]  /*235d0*/  STS.U16 [R0+0x20e00], R17 ;  /* 0x020e001100007388 */ /* 0x000fe20000000400 */
[----:B------:R-:W-:Y:S01]  /*235e0*/  STS.U16 [R0+0x20f00], R24 ;  /* 0x020f001800007388 */ /* 0x000fe20000000400 */
[----:B------:R-:W-:Y:S02]  /*235f0*/  STS.U16 [R0+0x21f00], R20 ;  /* 0x021f001400007388 */ /* 0x000fe40000000400 */
[----:B------:R0:W-:Y:S02]  /*23600*/  STS.U16 [R0+0x21e00], R21 ;  /* 0x021e001500007388 */ /* 0x0001e40000000400 */
[----:B------:R-:W-:Y:S01]  /*23610*/  BAR.SYNC.DEFER_BLOCKING 0x0 ;  /* 0x0000000000007b1d */ /* 0x000fe20000010000 */
[C---:B0-----:R-:W-:Y:S01]  /*23620*/  LOP3.LUT R0, R29.reuse, 0x7, RZ, 0xc0, !PT ;  /* 0x000000071d007812 */ /* 0x041fe200078ec0ff */
[----:B------:R-:W-:-:S04]  /*23630*/  IMAD.SHL.U32 R2, R29, 0x2, RZ ;  /* 0x000000021d027824 */ /* 0x000fc800078e00ff */
[----:B------:R-:W-:Y:S01]  /*23640*/  IMAD R0, R0, 0x210, RZ ;  /* 0x0000021000007824 */ /* 0x000fe200078e02ff */
[----:B------:R-:W0:Y:S04]  /*23650*/  LDSM.16.MT88.4 R8, [R28] ;  /* 0x000000001c08783b */ /* 0x000e280000004200 */
[----:B------:R-:W-:Y:S01]  /*23660*/  LDSM.16.MT88.4 R20, [R28+0x80] ;  /* 0x000080001c14783b */ /* 0x000fe20000004200 */
[----:B------:R-:W-:-:S03]  /*23670*/  LOP3.LUT R0, R0, 0x30, R2, 0x78, !PT ;  /* 0x0000003000007812 */ /* 0x000fc600078e7802 */
[----:B------:R-:W-:Y:S04]  /*23680*/  LDSM.16.MT88.4 R4, [R28+0x100] ;  /* 0x000100001c04783b */ /* 0x000fe80000004200 */
[----:B------:R-:W1:Y:S04]  /*23690*/  LDSM.16.M88.4 R16, [R0+0x21000] ;  /* 0x021000000010783b */ /* 0x000e680000000200 */
[----:B------:R-:W-:Y:S04]  /*236a0*/  LDSM.16.M88.4 R12, [R0+0x20000] ;  /* 0x02000000000c783b */ /* 0x000fe80000000200 */
[----:B0-----:R-:W-:Y:S01]  /*236b0*/  STL.64 [R1+0x2398], R10 ;  /* 0x0023980a01007387 */ /* 0x001fe20000100a00 */
[----:B------:R-:W-:Y:S02]  /*236c0*/  STL.64 [R1+0x2390], R8 ;  /* 0x0023900801007387 */ /* 0x000fe40000100a00 */
[----:B------:R-:W0:Y:S01]  /*236d0*/  LDSM.16.MT88.4 R8, [R28+0x180] ;  /* 0x000180001c08783b */ /* 0x000e220000004200 */
[----:B-1----:R-:W-:Y:S03]  /*236e0*/  STL [R1+0x2338], R18 ;  /* 0x0023381201007387 */ /* 0x002fe60000100800 */
[----:B------:R-:W-:Y:S02]  /*236f0*/  STL [R1+0x2334], R19 ;  /* 0x0023341301007387 */ /* 0x000fe40000100800 */
[----:B------:R1:W-:Y:S02]  /*23700*/  STL.64 [R1+0x2388], R16 ;  /* 0x0023881001007387 */ /* 0x0003e40000100a00 */
[----:B-1----:R-:W2:Y:S01]  /*23710*/  LDL.LU.64 R16, [R1+0x290] ;  /* 0x0002900001107983 */ /* 0x002ea20000300a00 */
[----:B------:R-:W2:Y:S02]  /*23720*/  LDL.LU.64 R18, [R1+0x298] ;  /* 0x0002980001127983 */ /* 0x000ea40000300a00 */
[----:B------:R-:W-:Y:S02]  /*23730*/  STL.64 [R1+0x2380], R22 ;  /* 0x0023801601007387 */ /* 0x000fe40000100a00 */
[----:B------:R1:W-:Y:S02]  /*23740*/  STL.64 [R1+0x2378], R20 ;  /* 0x0023781401007387 */ /* 0x0003e40000100a00 */
[----:B-1----:R-:W3:Y:S01]  /*23750*/  LDL.LU.64 R20, [R1+0x280] ;  /* 0x0002800001147983 */ /* 0x002ee20000300a00 */
[----:B------:R-:W3:Y:S02]  /*23760*/  LDL.LU.64 R22, [R1+0x288] ;  /* 0x0002880001167983 */ /* 0x000ee40000300a00 */
[----:B------:R-:W-:Y:S02]  /*23770*/  STL.64 [R1+0x2360], R6 ;  /* 0x0023600601007387 */ /* 0x000fe40000100a00 */
[----:B------:R1:W-:Y:S02]  /*23780*/  STL.64 [R1+0x2358], R4 ;  /* 0x0023580401007387 */ /* 0x0003e40000100a00 */
[----:B-1----:R-:W4:Y:S01]  /*23790*/  LDL.LU.64 R4, [R1+0x250] ;  /* 0x0002500001047983 */ /* 0x002f220000300a00 */
[----:B------:R-:W2:Y:S03]  /*237a0*/  LDL.LU.64 R6, [R1+0x258] ;  /* 0x0002580001067983 */ /* 0x000ea60000300a00 */
[----:B--2---:R-:W-:Y:S01]  /*237b0*/  STL.64 [R1+0x2370], R6 ;  /* 0x0023700601007387 */ /* 0x004fe20000100a00 */
[----:B----4-:R1:W-:Y:S03]  /*237c0*/  STL.64 [R1+0x2368], R4 ;  /* 0x0023680401007387 */ /* 0x0103e60000100a00 */
[----:B-1----:R-:W2:Y:S01]  /*237d0*/  LDL.LU.64 R4, [R1+0x270] ;  /* 0x0002700001047983 */ /* 0x002ea20000300a00 */
[----:B------:R-:W2:Y:S02]  /*237e0*/  LDL.LU.64 R6, [R1+0x278] ;  /* 0x0002780001067983 */ /* 0x000ea40000300a00 */
[----:B------:R-:W4:Y:S02]  /*237f0*/  LDL.LU.64 R24, [R1+0x50] ;  /* 0x0000500001187983 */ /* 0x000f240000300a00 */
[----:B------:R-:W4:Y:S01]  /*23800*/  LDL.LU.64 R26, [R1+0x58] ;  /* 0x00005800011a7983 */ /* 0x000f220000300a00 */
[----:B0-----:R-:W-:Y:S01]  /*23810*/  STL.64 [R1], R8 ;  /* 0x0000000801007387 */ /* 0x001fe20000100a00 */
[----:B------:R-:W-:Y:S02]  /*23820*/  STL.64 [R1+0x8], R10 ;  /* 0x0000080a01007387 */ /* 0x000fe40000100a00 */
[----:B------:R-:W0:Y:S02]  /*23830*/  LDSM.16.MT88.4 R8, [R28+0x2000] ;  /* 0x002000001c08783b */ /* 0x000e240000004200 */
[----:B0-----:R-:W-:Y:S02]  /*23840*/  STL.64 [R1+0x30], R8 ;  /* 0x0000300801007387 */ /* 0x001fe40000100a00 */
        /* <DEDUP_REMOVED lines=9> */
[----:B------:R0:W-:Y:S02]  /*238e0*/  STL.64 [R1+0x68], R10 ;  /* 0x0000680a01007387 */ /* 0x0001e40000100a00 */
[----:B0-----:R-:W2:Y:S01]  /*238f0*/  LDL.LU.64 R10, [R1+0x2398] ;  /* 0x00239800010a7983 */ /* 0x001ea20000300a00 */
[----:B------:R-:W2:Y:S02]  /*23900*/  LDL.LU.64 R8, [R1+0x2390] ;  /* 0x0023900001087983 */ /* 0x000ea40000300a00 */
[C---:B--2---:R-:W-:Y:S11]  /*23910*/  HMMA.16816.F32.BF16 R16, R8.reuse, R12, R16 ;  /* 0x0000000c0810723c */ /* 0x044ff60000041810 */
[----:B------:R-:W-:Y:S11]  /*23920*/  @!UPT UIADD3 URZ, URZ, URZ, URZ ;  /* 0x0000003f3f3ff290 */ /* 0x000ff6000fffe03f */
[----:B------:R-:W-:Y:S01]  /*23930*/  @!UPT UIADD3 URZ, URZ, URZ, URZ ;  /* 0x0000003f3f3ff290 */ /* 0x000fe2000fffe03f */
[----:B------:R0:W-:Y:S01]  /*23940*/  STL.64 [R1+0xc0], R16 ;  /* 0x0000c01001007387 */ /* 0x0001e20000100a00 */
[----:B------:R-:W-:Y:S03]  /*23950*/  STL.64 [R1+0xc8], R18 ;  /* 0x0000c81201007387 */ /* 0x000fe60000100a00 */
[----:B0-----:R-:W3:Y:S02]  /*23960*/  LDL.LU.64 R16, [R1+0x2388] ;  /* 0x0023880001107983 */ /* 0x001ee40000300a00 */
[----:B---3--:R-:W-:Y:S02]  /*23970*/  HMMA.16816.F32.BF16 R8, R8, R16, R20 ;  /* 0x000000100808723c */ /* 0x008fe40000041814 */
[----:B------:R-:W2:Y:S01]  /*23980*/  LDL.LU.64 R22, [R1+0x2380] ;  /* 0x0023800001167983 */ /* 0x000ea20000300a00 */
[----:B------:R-:W2:Y:S11]  /*23990*/  LDL.LU.64 R20, [R1+0x2378] ;  /* 0x0023780001147983 */ /* 0x000eb60000300a00 */
[----:B------:R-:W-:Y:S09]  /*239a0*/  @!UPT UIADD3 URZ, URZ, URZ, URZ ;  /* 0x0000003f3f3ff290 */ /* 0x000ff2000fffe03f */
[----:B------:R0:W-:Y:S01]  /*239b0*/  STL [R1+0xa0], R8 ;  /* 0x0000a00801007387 */ /* 0x0001e20000100800 */
[----:B------:R-:W-:Y:S02]  /*239c0*/  IMAD.MOV.U32 R3, RZ, RZ, R9 ;  /* 0x000000ffff037224 */ /* 0x000fe400078e0009 */
[----:B------:R-:W-:Y:S02]  /*239d0*/  IMAD.MOV.U32 R2, RZ, RZ, R10 ;  /* 0x000000ffff027224 */ /* 0x000fe400078e000a */
[----:B------:R-:W-:Y:S01]  /*239e0*/  IMAD.MOV.U32 R0, RZ, RZ, R11 ;  /* 0x000000ffff007224 */ /* 0x000fe200078e000b */
[----:B0-----:R-:W3:Y:S01]  /*239f0*/  LDL.LU.64 R8, [R1] ;  /* 0x0000000001087983 */ /* 0x001ee20000300a00 */
[----:B------:R-:W3:Y:S01]  /*23a00*/  LDL.LU.64 R10, [R1+0x8] ;  /* 0x00000800010a7983 */ /* 0x000ee20000300a00 */
[C---:B--2---:R-:W-:Y:S11]  /*23a10*/  HMMA.16816.F32.BF16 R4, R20.reuse, R12, R4 ;  /* 0x0000000c1404723c */ /* 0x044ff60000041804 */
[----:B------:R-:W-:Y:S11]  /*23a20*/  @!UPT UIADD3 URZ, URZ, URZ, URZ ;  /* 0x0000003f3f3ff290 */ /* 0x000ff6000fffe03f */
[----:B------:R-:W-:Y:S01]  /*23a30*/  @!UPT UIADD3 URZ, URZ, URZ, URZ ;  /* 0x0000003f3f3ff290 */ /* 0x000fe2000fffe03f */
[----:B------:R-:W-:Y:S01]  /*23a40*/  STL.64 [R1+0x90], R4 ;  /* 0x0000900401007387 */ /* 0x000fe20000100a00 */
[----:B------:R0:W-:Y:S03]  /*23a50*/  STL.64 [R1+0x98], R6 ;  /* 0x0000980601007387 */ /* 0x0001e60000100a00 */
[----:B0-----:R-:W2:Y:S01]  /*23a60*/  LDL.LU.64 R6, [R1+0x2370] ;  /* 0x0023700001067983 */ /* 0x001ea20000300a00 */
[----:B------:R-:W2:Y:S02]  /*23a70*/  LDL.LU.64 R4, [R1+0x2368] ;  /* 0x0023680001047983 */ /* 0x000ea40000300a00 */
[----:B--2---:R-:W-:Y:S01]  /*23a80*/  HMMA.16816.F32.BF16 R20, R20, R16, R4 ;  /* 0x000000101414723c */ /* 0x004fe20000041804 */
[----:B------:R-:W4:Y:S01]  /*23a90*/  LDL.LU.64 R6, [R1+0x2360] ;  /* 0x0023600001067983 */ /* 0x000f220000300a00 */
[----:B------:R-:W4:Y:S11]  /*23aa0*/  LDL.LU.64 R4, [R1+0x2358] ;  /* 0x0023580001047983 */ /* 0x000f360000300a00 */
[----:B------:R-:W-:Y:S10]  /*23ab0*/  @!UPT UIADD3 URZ, URZ, URZ, URZ ;  /* 0x0000003f3f3ff290 */ /* 0x000ff4000fffe03f */
[----:B------:R0:W-:Y:S01]  /*23ac0*/  STL.64 [R1+0x80], R20 ;  /* 0x0000801401007387 */ /* 0x0001e20000100a00 */
[----:B------:R1:W-:Y:S02]  /*23ad0*/  STL [R1+0x88], R22 ;  /* 0x0000881601007387 */ /* 0x0003e40000100800 */
[----:B------:R-:W-:Y:S01]  /*23ae0*/  IMAD.MOV.U32 R18, RZ, RZ, R23 ;  /* 0x000000ffff127224 */ /* 0x000fe200078e0017 */
[----:B0-----:R-:W2:Y:S01]  /*23af0*/  LDL.LU.64 R20, [R1+0x40] ;  /* 0x0000400001147983 */ /* 0x001ea20000300a00 */
[----:B-1----:R-:W2:Y:S01]  /*23b00*/  LDL.LU.64 R22, [R1+0x48] ;  /* 0x0000480001167983 */ /* 0x002ea20000300a00 */
[C---:B----4-:R-:W-:Y:S11]  /*23b10*/  HMMA.16816.F32.BF16 R24, R4.reuse, R12, R24 ;  /* 0x0000000c0418723c */ /* 0x050ff60000041818 */
[----:B------:R-:W-:Y:S11]  /*23b20*/  @!UPT UIADD3 URZ, URZ, URZ, URZ ;  /* 0x0000003f3f3ff290 */ /* 0x000ff6000fffe03f */
[----:B------:R-:W-:Y:S01]  /*23b30*/  @!UPT UIADD3 URZ, URZ, URZ, URZ ;  /* 0x0000003f3f3ff290 */ /* 0x000fe2000fffe03f */
[----:B------:R-:W-:Y:S01]  /*23b40*/  STL.64 [R1+0x70], R24 ;  /* 0x0000701801007387 */ /* 0x000fe20000100a00 */
[----:B------:R0:W-:Y:S02]  /*23b50*/  STL [R1+0x78], R26 ;  /* 0x0000781a01007387 */ /* 0x0001e40000100800 */
[----:B------:R-:W-:Y:S02]  /*23b60*/  IMAD.MOV.U32 R29, RZ, RZ, R27 ;  /* 0x000000ffff1d7224 */ /* 0x000fe400078e001b */
[----:B0-----:R-:W4:Y:S01]  /*23b70*/  LDL.LU.64 R26, [R1+0x2350] ;  /* 0x00235000011a7983 */ /* 0x001f220000300a00 */
[----:B------:R-:W4:Y:S01]  /*23b80*/  LDL.LU.64 R24, [R1+0x2348] ;  /* 0x0023480001187983 */ /* 0x000f220000300a00 */
[----:B--2---:R-:W-:Y:S01]  /*23b90*/  HMMA.16816.F32.BF16 R20, R4, R16, R20 ;  /* 0x000000100414723c */ /* 0x004fe20000041814 */
[----:B------:R-:W-:Y:S01]  /*23ba0*/  STL [R1+0x2330], R29 ;  /* 0x0023301d01007387 */ /* 0x000fe20000100800 */
[----:B------:R-:W0:Y:S11]  /*23bb0*/  S2R R19, SR_TID.X ;  /* 0x0000000000137919 */ /* 0x000e360000002100 */
[----:B------:R-:W-:Y:S10]  /*23bc0*/  @!UPT UIADD3 URZ, URZ, URZ, URZ ;  /* 0x0000003f3f3ff290 */ /* 0x000ff4000fffe03f */
[----:B------:R-:W-:Y:S01]  /*23bd0*/  STL.64 [R1+0x50], R20 ;  /* 0x0000501401007387 */ /* 0x000fe20000100a00 */
[----:B------:R3:W-:Y:S02]  /*23be0*/  STL.64 [R1+0x58], R22 ;  /* 0x0000581601007387 */ /* 0x0007e40000100a00 */
[----:B---3--:R-:W-:Y:S02]  /*23bf0*/  IMAD.MOV.U32 R23, RZ, RZ, R8 ;  /* 0x000000ffff177224 */ /* 0x008fe400078e0008 */
[----:B------:R-:W-:Y:S01]  /*23c00*/  IMAD.MOV.U32 R22, RZ, RZ, R9 ;  /* 0x000000ffff167224 */ /* 0x000fe200078e0009 */
[----:B----4-:R-:W-:Y:S01]  /*23c10*/  HMMA.16816.F32.BF16 R4, R8, R12, R24 ;  /* 0x0000000c0804723c */ /* 0x010fe20000041818 */
[----:B------:R-:W-:Y:S02]  /*23c20*/  IMAD.MOV.U32 R21, RZ, RZ, R10 ;  /* 0x000000ffff157224 */ /* 0x000fe400078e000a */
[----:B------:R-:W-:Y:S01]  /*23c30*/  IMAD.MOV.U32 R20, RZ, RZ, R11 ;  /* 0x000000ffff147224 */ /* 0x000fe200078e000b */
[----:B------:R-:W-:Y:S11]  /*23c40*/  LDSM.16.MT88.4 R24, [R28+0x4080] ;  /* 0x004080001c18783b */ /* 0x000ff60000004200 */
[----:B------:R-:W-:Y:S08]  /*23c50*/  @!UPT UIADD3 URZ, URZ, URZ, URZ ;  /* 0x0000003f3f3ff290 */ /* 0x000ff0000fffe03f */
[----:B------:R-:W-:Y:S01]  /*23c60*/  STL.64 [R1+0xb0], R4 ;  /* 0x0000b00401007387 */ /* 0x000fe20000100a00 */
[----:B------:R-:W-:Y:S02]  /*23c70*/  STL.64 [R1+0xb8], R6 ;  /* 0x0000b80601007387 */ /* 0x000fe40000100a00 */
[----:B------:R-:W1:Y:S01]  /*23c80*/  LDSM.16.MT88.4 R4, [R28+0x4000] ;  /* 0x004000001c04783b */ /* 0x000e620000004200 */
[----:B0-----:R-:W-:-:S03]  /*23c90*/  LOP3.LUT R8, R19, 0x7, RZ, 0xc0, !PT ;  /* 0x0000000713087812 */ /* 0x001fc600078ec0ff */
[----:B------:R-:W-:Y:S02]  /*23ca0*/  IMAD.SHL.U32 R9, R19, 0x2, RZ ;  /* 0x0000000213097824 */ /* 0x000fe400078e00ff */
[----:B------:R-:W-:-:S05]  /*23cb0*/  IMAD R8, R8, 0x210, RZ ;  /* 0x0000021008087824 */ /* 0x000fca00078e02ff */
[----:B------:R-:W-:-:S04]  /*23cc0*/  LOP3.LUT R8, R8, 0x30, R9, 0x78, !PT ;  /* 0x0000003008087812 */ /* 0x000fc800078e7809 */
[----:B------:R-:W-:Y:S01]  /*23cd0*/  LOP3.LUT R8, R8, 0x40, RZ, 0x3c, !PT ;  /* 0x0000004008087812 */ /* 0x000fe200078e3cff */
[----:B-1----:R-:W-:Y:S02]  /*23ce0*/  IMAD.MOV.U32 R19, RZ, RZ, R4 ;  /* 0x000000ffff137224 */ /* 0x002fe400078e0004 */
[----:B------:R-:W-:Y:S01]  /*23cf0*/  IMAD.MOV.U32 R29, RZ, RZ, R6 ;  /* 0x000000ffff1d7224 */ /* 0x000fe200078e0006 */
[----:B------:R-:W-:Y:S01]  /*23d00*/  STL [R1+0x44], R5 ;  /* 0x0000440501007387 */ /* 0x000fe20000100800 */
[----:B------:R-:W-:Y:S02]  /*23d10*/  IMAD.MOV.U32 R13, RZ, RZ, R7 ;  /* 0x000000ffff0d7224 */ /* 0x000fe400078e0007 */
[----:B------:R-:W0:Y:S04]  /*23d20*/  LDSM.16.M88.4 R4, [R8+0x20000] ;  /* 0x020000000804783b */ /* 0x000e280000000200 */
[----:B------:R-:W-:Y:S01]  /*23d30*/  STL.64 [R1+0x2340], R14 ;  /* 0x0023400e01007387 */ /* 0x000fe20000100a00 */
[----:B------:R-:W1:Y:S04]  /*23d40*/  LDSM.16.M88.4 R8, [R8+0x21000] ;  /* 0x021000000808783b */ /* 0x000e680000000200 */
[----:B------:R-:W-:Y:S04]  /*23d50*/  STL [R1+0x233c], R13 ;  /* 0x00233c0d01007387 */ /* 0x000fe80000100800 */
[----:B0-----:R-:W-:Y:S01]  /*23d60*/  STL.64 [R1+0x22b8], R6 ;  /* 0x0022b80601007387 */ /* 0x001fe20000100a00 */
[----:B------:R0:W-:Y:S03]  /*23d70*/  STL.64 [R1+0x22b0], R4 ;  /* 0x0022b00401007387 */ /* 0x0001e60000100a00 */
[----:B0-----:R-:W2:Y:S01]  /*23d80*/  LDL.LU R4, [R1+0x60] ;  /* 0x0000600001047983 */ /* 0x001ea20000300800 */
[----:B------:R-:W2:Y:S02]  /*23d90*/  LDL.LU R5, [R1+0x64] ;  /* 0x0000640001057983 */ /* 0x000ea40000300800 */
[----:B------:R-:W3:Y:S02]  /*23da0*/  LDL.LU R6, [R1+0x68] ;  /* 0x0000680001067983 */ /* 0x000ee40000300800 */
[----:B------:R-:W3:Y:S01]  /*23db0*/  LDL.LU R7, [R1+0x6c] ;  /* 0x00006c0001077983 */ /* 0x000ee20000300800 */
[----:B------:R-:W4:Y:S01]  /*23dc0*/  LDL.LU.64 R12, [R1+0x260] ;  /* 0x00026000010c7983 */ /* 0x000f220000300a00 */
[----:B------:R-:W4:Y:S03]  /*23dd0*/  LDL.LU.64 R14, [R1+0x268] ;  /* 0x00026800010e7983 */ /* 0x000f260000300a00 */
[----:B---3--:R-:W-:Y:S01]  /*23de0*/  STL.64 [R1+0x22f8], R6 ;  /* 0x0022f80601007387 */ /* 0x008fe20000100a00 */
[----:B--2---:R0:W-:Y:S03]  /*23df0*/  STL.64 [R1+0x22f0], R4 ;  /* 0x0022f00401007387 */ /* 0x0041e60000100a00 */
[----:B0-----:R-:W2:Y:S01]  /*23e00*/  LDL.LU.64 R4, [R1+0x30] ;  /* 0x0000300001047983 */ /* 0x001ea20000300a00 */
[----:B------:R-:W3:Y:S02]  /*23e10*/  LDL.LU.64 R6, [R1+0x38] ;  /* 0x0000380001067983 */ /* 0x000ee40000300a00 */
[----:B-1----:R-:W-:Y:S02]  /*23e20*/  STL [R1+0x2244], R10 ;  /* 0x0022440a01007387 */ /* 0x002fe40000100800 */
[----:B------:R-:W-:Y:S01]  /*23e30*/  STL [R1+0x2240], R11 ;  /* 0x0022400b01007387 */ /* 0x000fe20000100800 */
[----:B------:R0:W-:Y:S04]  /*23e40*/  STL.64 [R1+0x22a8], R8 ;  /* 0x0022a80801007387 */ /* 0x0001e80000100a00 */
[----:B0-----:R-:W2:Y:S01]  /*23e50*/  LDL.LU R8, [R1+0xc0] ;  /* 0x0000c00001087983 */ /* 0x001ea20000300800 */
[----:B------:R-:W2:Y:S02]  /*23e60*/  LDL.LU R9, [R1+0xc4] ;  /* 0x0000c40001097983 */ /* 0x000ea40000300800 */
[----:B------:R-:W2:Y:S02]  /*23e70*/  LDL.LU R10, [R1+0xc8] ;  /* 0x0000c800010a7983 */ /* 0x000ea40000300800 */
[----:B------:R-:W2:Y:S01]  /*23e80*/  LDL.LU R11, [R1+0xcc] ;  /* 0x0000cc00010b7983 */ /* 0x000ea20000300800 */
[----:B------:R0:W-:Y:S01]  /*23e90*/  STL.64 [R1+0x2290], R26 ;  /* 0x0022901a01007387 */ /* 0x0001e20000100a00 */
[----:B------:R1:W-:Y:S02]  /*23ea0*/  STL.64 [R1+0x2288], R24 ;  /* 0x0022881801007387 */ /* 0x0003e40000100a00 */
[----:B0-----:R-:W-:-:S02]  /*23eb0*/  IMAD.MOV.U32 R26, RZ, RZ, R21 ;  /* 0x000000ffff1a7224 */ /* 0x001fc400078e0015 */
[----:B-1----:R-:W-:Y:S02]  /*23ec0*/  IMAD.MOV.U32 R24, RZ, RZ, R23 ;  /* 0x000000ffff187224 */ /* 0x002fe400078e0017 */
[----:B------:R-:W-:Y:S02]  /*23ed0*/  IMAD.MOV.U32 R25, RZ, RZ, R22 ;  /* 0x000000ffff197224 */ /* 0x000fe400078e0016 */
[----:B------:R-:W-:Y:S02]  /*23ee0*/  IMAD.MOV.U32 R27, RZ, RZ, R20 ;  /* 0x000000ffff1b7224 */ /* 0x000fe400078e0014 */
[----:B------:R-:W0:Y:S04]  /*23ef0*/  LDSM.16.MT88.4 R20, [R28+0x4100] ;  /* 0x004100001c14783b */ /* 0x000e280000004200 */
[----:B0-----:R-:W-:Y:S01]  /*23f00*/  STL.64 [R1+0x2270], R22 ;  /* 0x0022701601007387 */ /* 0x001fe20000100a00 */
[----:B------:R0:W-:Y:S03]  /*23f10*/  STL.64 [R1+0x2268], R20 ;  /* 0x0022681401007387 */ /* 0x0001e60000100a00 */
[----:B0-----:R-:W2:Y:S01]  /*23f20*/  LDL.LU R20, [R1+0x20] ;  /* 0x0000200001147983 */ /* 0x001ea20000300800 */
[----:B------:R-:W2:Y:S02]  /*23f30*/  LDL.LU R21, [R1+0x24] ;  /* 0x0000240001157983 */ /* 0x000ea40000300800 */
[----:B------:R-:W2:Y:S02]  /*23f40*/  LDL.LU R22, [R1+0x28] ;  /* 0x0000280001167983 */ /* 0x000ea40000300800 */
[----:B------:R-:W2:Y:S01]  /*23f50*/  LDL.LU R23, [R1+0x2c] ;  /* 0x00002c0001177983 */ /* 0x000ea20000300800 */
[----:B----4-:R-:W-:Y:S01]  /*23f60*/  HMMA.16816.F32.BF16 R24, R24, R16, R12 ;  /* 0x000000101818723c */ /* 0x010fe2000004180c */
[----:B--2---:R-:W-:Y:S01]  /*23f70*/  STL.64 [R1+0x2328], R22 ;  /* 0x0023281601007387 */ /* 0x004fe20000100a00 */
[----:B------:R0:W-:Y:S03]  /*23f80*/  STL.64 [R1+0x2320], R20 ;  /* 0x0023201401007387 */ /* 0x0001e60000100a00 */
[----:B0-----:R-:W2:Y:S01]  /*23f90*/  LDL.LU R20, [R1+0xa0] ;  /* 0x0000a00001147983 */ /* 0x001ea20000300800 */
[----:B------:R-:W4:Y:S02]  /*23fa0*/  LDL.LU.64 R14, [R1+0x2340] ;  /* 0x00234000010e7983 */ /* 0x000f240000300a00 */
[----:B------:R-:W2:Y:S11]  /*23fb0*/  LDL.LU R13, [R1+0x233c] ;  /* 0x00233c00010d7983 */ /* 0x000eb60000300800 */
[----:B------:R-:W-:Y:S04]  /*23fc0*/  @!UPT UIADD3 URZ, URZ, URZ, URZ ;  /* 0x0000003f3f3ff290 */ /* 0x000fe8000fffe03f */
[----:B------:R-:W-:Y:S01]  /*23fd0*/  STL.64 [R1+0xe0], R24 ;  /* 0x0000e01801007387 */ /* 0x000fe20000100a00 */
[----:B------:R-:W-:Y:S02]  /*23fe0*/  STL.64 [R1+0xe8], R26 ;  /* 0x0000e81a01007387 */ /* 0x000fe40000100a00 */
[----:B------:R-:W0:Y:S04]  /*23ff0*/  LDSM.16.MT88.4 R24, [R28+0x4180] ;  /* 0x004180001c18783b */ /* 0x000e280000004200 */
[----:B------:R-:W-:Y:S02]  /*24000*/  IMAD.MOV.U32 R21, RZ, RZ, R3 ;  /* 0x000000ffff157224 */ /* 0x000fe400078e0003 */
[----:B------:R-:W-:Y:S02]  /*24010*/  IMAD.MOV.U32 R12, RZ, RZ, R4 ;  /* 0x000000ffff0c7224 */ /* 0x000fe400078e0004 */
[----:B------:R-:W-:-:S02]  /*24020*/  IMAD.MOV.U32 R22, RZ, RZ, R2 ;  /* 0x000000ffff167224 */ /* 0x000fc400078e0002 */
[----:B------:R-:W-:Y:S02]  /*24030*/  IMAD.MOV.U32 R3, RZ, RZ, R5 ;  /* 0x000000ffff037224 */ /* 0x000fe400078e0005 */
[----:B------:R-:W-:Y:S02]  /*24040*/  IMAD.MOV.U32 R23, RZ, RZ, R0 ;  /* 0x000000ffff177224 */ /* 0x000fe400078e0000 */
[----:B---3--:R-:W-:Y:S02]  /*24050*/  IMAD.MOV.U32 R2, RZ, RZ, R6 ;  /* 0x000000ffff027224 */ /* 0x008fe400078e0006 */
[----:B------:R-:W-:Y:S01]  /*24060*/  IMAD.MOV.U32 R0, RZ, RZ, R7 ;  /* 0x000000ffff007224 */ /* 0x000fe200078e0007 */
[----:B0-----:R0:W-:Y:S01]  /*24070*/  STL.64 [R1+0xd0], R24 ;  /* 0x0000d01801007387 */ /* 0x0011e20000100a00 */
[----:B------:R-:W-:Y:S01]  /*24080*/  STL.64 [R1+0xd8], R26 ;  /* 0x0000d81a01007387 */ /* 0x000fe20000100a00 */
[----:B----4-:R-:W-:Y:S02]  /*24090*/  HMMA.16816.F32.BF16 R8, R4, R14, R8 ;  /* 0x0000000e0408723c */ /* 0x010fe40000041808 */
[----:B------:R-:W3:Y:S01]  /*240a0*/  LDL.LU R4, [R1+0x10] ;  /* 0x0000100001047983 */ /* 0x000ee20000300800 */
[----:B------:R-:W3:Y:S02]  /*240b0*/  LDL.LU R5, [R1+0x14] ;  /* 0x0000140001057983 */ /* 0x000ee40000300800 */
[----:B------:R-:W4:Y:S02]  /*240c0*/  LDL.LU R6, [R1+0x18] ;  /* 0x0000180001067983 */ /* 0x000f240000300800 */
[----:B------:R-:W4:Y:S02]  /*240d0*/  LDL.LU R7, [R1+0x1c] ;  /* 0x00001c0001077983 */ /* 0x000f240000300800 */
[----:B0-----:R-:W-:Y:S01]  /*240e0*/  IMAD.MOV.U32 R24, RZ, RZ, R19 ;  /* 0x000000ffff187224 */ /* 0x001fe200078e0013 */
[----:B----4-:R-:W-:Y:S01]  /*240f0*/  STL.64 [R1+0x2318], R6 ;  /* 0x0023180601007387 */ /* 0x010fe20000100a00 */
[----:B---3--:R0:W-:Y:S03]  /*24100*/  STL.64 [R1+0x2310], R4 ;  /* 0x0023100401007387 */ /* 0x0081e60000100a00 */
[----:B0-----:R-:W3:Y:S01]  /*24110*/  LDL.LU R4, [R1+0x90] ;  /* 0x0000900001047983 */ /* 0x001ee20000300800 */
[----:B------:R-:W3:Y:S02]  /*24120*/  LDL.LU R5, [R1+0x94] ;  /* 0x0000940001057983 */ /* 0x000ee40000300800 */
[----:B------:R-:W3:Y:S02]  /*24130*/  LDL.LU R6, [R1+0x98] ;  /* 0x0000980001067983 */ /* 0x000ee40000300800 */
[----:B------:R-:W3:Y:S04]  /*24140*/  LDL.LU R7, [R1+0x9c] ;  /* 0x00009c0001077983 */ /* 0x000ee80000300800 */
[----:B------:R-:W-:Y:S01]  /*24150*/  STL.64 [R1+0x22c8], R10 ;  /* 0x0022c80a01007387 */ /* 0x000fe20000100a00 */
[----:B------:R0:W-:Y:S03]  /*24160*/  STL.64 [R1+0x22c0], R8 ;  /* 0x0022c00801007387 */ /* 0x0001e60000100a00 */
[----:B0-----:R-:W4:Y:S01]  /*24170*/  LDL.LU R8, [R1+0x80] ;  /* 0x0000800001087983 */ /* 0x001f220000300800 */
[----:B------:R-:W4:Y:S02]  /*24180*/  LDL.LU R9, [R1+0x84] ;  /* 0x0000840001097983 */ /* 0x000f240000300800 */
[----:B------:R-:W4:Y:S02]  /*24190*/  LDL.LU R10, [R1+0x88] ;  /* 0x00008800010a7983 */ /* 0x000f240000300800 */
[----:B------:R-:W-:-:S02]  /*241a0*/  IMAD.MOV.U32 R11, RZ, RZ, R18 ;  /* 0x000000ffff0b7224 */ /* 0x000fc400078e0012 */
[----:B------:R-:W3:Y:S01]  /*241b0*/  LDL.LU R18, [R1+0x2338] ;  /* 0x0023380001127983 */ /* 0x000ee20000300800 */
[----:B------:R-:W3:Y:S02]  /*241c0*/  LDL.LU R19, [R1+0x2334] ;  /* 0x0023340001137983 */ /* 0x000ee40000300800 */
[----:B------:R-:W3:Y:S02]  /*241d0*/  LDL.LU R25, [R1+0x44] ;  /* 0x0000440001197983 */ /* 0x000ee40000300800 */
[----:B------:R-:W-:Y:S02]  /*241e0*/  IMAD.MOV.U32 R26, RZ, RZ, R29 ;  /* 0x000000ffff1a7224 */ /* 0x000fe400078e001d */
[----:B--2---:R-:W-:Y:S01]  /*241f0*/  IMAD.MOV.U32 R27, RZ, RZ, R13 ;  /* 0x000000ffff1b7224 */ /* 0x004fe200078e000d */
[----:B------:R-:W2:Y:S04]  /*24200*/  LDL.LU R29, [R1+0x2330] ;  /* 0x00233000011d7983 */ /* 0x000ea80000300800 */
[----:B------:R0:W-:Y:S02]  /*24210*/  STL.64 [R1+0x22d8], R26 ;  /* 0x0022d81a01007387 */ /* 0x0001e40000100a00 */
[----:B0-----:R-:W-:-:S02]  /*24220*/  IMAD.MOV.U32 R26, RZ, RZ, R2 ;  /* 0x000000ffff1a7224 */ /* 0x001fc400078e0002 */
[----:B------:R-:W-:Y:S01]  /*24230*/  IMAD.MOV.U32 R27, RZ, RZ, R0 ;  /* 0x000000ffff1b7224 */ /* 0x000fe200078e0000 */
[----:B---3--:R0:W-:Y:S02]  /*24240*/  STL.64 [R1+0x22d0], R24 ;  /* 0x0022d01801007387 */ /* 0x0081e40000100a00 */
[----:B0-----:R-:W-:Y:S02]  /*24250*/  IMAD.MOV.U32 R24, RZ, RZ, R12 ;  /* 0x000000ffff187224 */ /* 0x001fe400078e000c */
[----:B------:R-:W-:-:S07]  /*24260*/  IMAD.MOV.U32 R25, RZ, RZ, R3 ;  /* 0x000000ffff197224 */ /* 0x000fce00078e0003 */
[----:B------:R-:W-:Y:S01]  /*24270*/  HMMA.16816.F32.BF16 R24, R24, R18, R20 ;  /* 0x000000121818723c */ /* 0x000fe20000041814 */
[----:B------:R-:W3:Y:S01]  /*24280*/  LDL.LU.64 R22, [R1+0x2328] ;  /* 0x0023280001167983 */ /* 0x000ee20000300a00 */
[----:B------:R-:W3:Y:S11]  /*24290*/  LDL.LU.64 R20, [R1+0x2320] ;  /* 0x0023200001147983 */ /* 0x000ef60000300a00 */
[----:B------:R-:W-:Y:S11]  /*242a0*/  @!UPT UIADD3 URZ, URZ, URZ, URZ ;  /* 0x0000003f3f3ff290 */ /* 0x000ff6000fffe03f */
[----:B------:R-:W-:Y:S02]  /*242b0*/  IMAD.MOV.U32 R12, RZ, RZ, R24 ;  /* 0x000000ffff0c7224 */ /* 0x000fe400078e0018 */
[----:B------:R-:W-:Y:S01]  /*242c0*/  IMAD.MOV.U32 R3, RZ, RZ, R25 ;  /* 0x000000ffff037224 */ /* 0x000fe200078e0019 */
[----:B------:R-:W2:Y:S01]  /*242d0*/  LDL.LU R24, [R1+0x50] ;  /* 0x0000500001187983 */ /* 0x000ea20000300800 */
[----:B------:R-:W-:Y:S02]  /*242e0*/  IMAD.MOV.U32 R2, RZ, RZ, R26 ;  /* 0x000000ffff027224 */ /* 0x000fe400078e001a */
[----:B------:R-:W2:Y:S02]  /*242f0*/  LDL.LU R25, [R1+0x54] ;  /* 0x0000540001197983 */ /* 0x000ea40000300800 */
[----:B------:R-:W-:Y:S01]  /*24300*/  IMAD.MOV.U32 R0, RZ, RZ, R27 ;  /* 0x000000ffff007224 */ /* 0x000fe200078e001b */
[----:B------:R-:W2:Y:S01]  /*24310*/  LDL.LU R26, [R1+0x58] ;  /* 0x00005800011a7983 */ /* 0x000ea20000300800 */
[----:B------:R-:W2:Y:S01]  /*24320*/  LDL.LU R27, [R1+0x5c] ;  /* 0x00005c00011b7983 */ /* 0x000ea20000300800 */
[C---:B---3--:R-:W-:Y:S08]  /*24330*/  HMMA.16816.F32.BF16 R4, R20.reuse, R14, R4 ;  /* 0x0000000e1404723c */ /* 0x048ff00000041804 */
[----:B----4-:R-:W-:Y:S11]  /*24340*/  HMMA.16816.F32.BF16 R20, R20, R18, R8 ;  /* 0x000000121414723c */ /* 0x010ff60000041808 */
[----:B------:R-:W-:Y:S05]  /*24350*/  @!UPT UIADD3 URZ, URZ, URZ, URZ ;  /* 0x0000003f3f3ff290 */ /* 0x000fea000fffe03f */
[----:B------:R-:W-:Y:S02]  /*24360*/  IMAD.MOV.U32 R16, RZ, RZ, R6 ;  /* 0x000000ffff107224 */ /* 0x000fe400078e0006 */
[----:B------:R-:W-:Y:S01]  /*24370*/  IMAD.MOV.U32 R13, RZ, RZ, R7 ;  /* 0x000000ffff0d7224 */ /* 0x000fe200078e0007 */
[----:B--2---:R-:W-:Y:S01]  /*24380*/  STL.64 [R1+0x2308], R26 ;  /* 0x0023081a01007387 */ /* 0x004fe20000100a00 */
[----:B------:R0:W-:Y:S02]  /*24390*/  STL.64 [R1+0x2300], R24 ;  /* 0x0023001801007387 */ /* 0x0001e40000100a00 */
[----:B------:R-:W-:Y:S01]  /*243a0*/  IMAD.MOV.U32 R17, RZ, RZ, R5 ;  /* 0x000000ffff117224 */ /* 0x000fe200078e0005 */
[----:B0-----:R-:W2:Y:S01]  /*243b0*/  LDL.LU R24, [R1+0x70] ;  /* 0x0000700001187983 */ /* 0x001ea20000300800 */
[----:B------:R-:W2:Y:S02]  /*243c0*/  LDL.LU R25, [R1+0x74] ;  /* 0x0000740001197983 */ /* 0x000ea40000300800 */
[----:B------:R-:W2:Y:S02]  /*243d0*/  LDL.LU R26, [R1+0x78] ;  /* 0x00007800011a7983 */ /* 0x000ea40000300800 */
[----:B------:R-:W-:-:S02]  /*243e0*/  IMAD.MOV.U32 R27, RZ, RZ, R29 ;  /* 0x000000ffff1b7224 */ /* 0x000fc400078e001d */
[----:B------:R-:W-:Y:S01]  /*243f0*/  IMAD.MOV.U32 R29, RZ, RZ, R4 ;  /* 0x000000ffff1d7224 */ /* 0x000fe200078e0004 */
[----:B------:R-:W2:Y:S01]  /*24400*/  LDL.LU.64 R6, [R1+0x2318] ;  /* 0x0023180001067983 */ /* 0x000ea20000300a00 */
[----:B------:R-:W2:Y:S02]  /*24410*/  LDL.LU.64 R4, [R1+0x2310] ;  /* 0x0023100001047983 */ /* 0x000ea40000300a00 */
[----:B------:R-:W3:Y:S02]  /*24420*/  LDL.LU R8, [R1+0xe0] ;  /* 0x0000e00001087983 */ /* 0x000ee40000300800 */
[----:B------:R-:W3:Y:S01]  /*24430*/  LDL.LU R9, [R1+0xe4] ;  /* 0x0000e40001097983 */ /* 0x000ee20000300800 */
[----:B------:R-:W4:Y:S01]  /*24440*/  LDL.LU R10, [R1+0xe8] ;  /* 0x0000e800010a7983 */ /* 0x000f220000300800 */
[----:B------:R-:W4:Y:S01]  /*24450*/  LDL.LU R11, [R1+0xec] ;  /* 0x0000ec00010b7983 */ /* 0x000f220000300800 */
[----:B--2---:R-:W-:Y:S02]  /*24460*/  HMMA.16816.F32.BF16 R24, R4, R14, R24 ;  /* 0x0000000e0418723c */ /* 0x004fe40000041818 */
[----:B----4-:R-:W-:Y:S01]  /*24470*/  STL.64 [R1+0x22e8], R10 ;  /* 0x0022e80a01007387 */ /* 0x010fe20000100a00 */
[----:B---3--:R0:W-:Y:S03]  /*24480*/  STL.64 [R1+0x22e0], R8 ;  /* 0x0022e00801007387 */ /* 0x0081e60000100a00 */
[----:B0-----:R-:W2:Y:S01]  /*24490*/  LDL.LU R8, [R1+0xb0] ;  /* 0x0000b00001087983 */ /* 0x001ea20000300800 */
[----:B------:R-:W2:Y:S02]  /*244a0*/  LDL.LU R9, [R1+0xb4] ;  /* 0x0000b40001097983 */ /* 0x000ea40000300800 */
[----:B------:R-:W2:Y:S02]  /*244b0*/  LDL.LU R10, [R1+0xb8] ;  /* 0x0000b800010a7983 */ /* 0x000ea40000300800 */
[----:B------:R-:W2:Y:S01]  /*244c0*/  LDL.LU R11, [R1+0xbc] ;  /* 0x0000bc00010b7983 */ /* 0x000ea20000300800 */
[----:B------:R0:W-:Y:S01]  /*244d0*/  STL.64 [R1+0x2280], R22 ;  /* 0x0022801601007387 */ /* 0x0001e20000100a00 */
[----:B------:R1:W-:Y:S02]  /*244e0*/  STL.64 [R1+0x2278], R20 ;  /* 0x0022781401007387 */ /* 0x0003e40000100a00 */
[----:B0-----:R-:W-:-:S02]  /*244f0*/  IMAD.MOV.U32 R22, RZ, RZ, R16 ;  /* 0x000000ffff167224 */ /* 0x001fc400078e0010 */
[----:B------:R-:W-:Y:S02]  /*24500*/  IMAD.MOV.U32 R23, RZ, RZ, R13 ;  /* 0x000000ffff177224 */ /* 0x000fe400078e000d */
[----:B-1----:R-:W-:Y:S02]  /*24510*/  IMAD.MOV.U32 R20, RZ, RZ, R29 ;  /* 0x000000ffff147224 */ /* 0x002fe400078e001d */
[----:B------:R-:W-:Y:S01]  /*24520*/  IMAD.MOV.U32 R21, RZ, RZ, R17 ;  /* 0x000000ffff157224 */ /* 0x000fe200078e0011 */
[----:B------:R0:W-:Y:S04]  /*24530*/  STL.64 [R1+0x22a0], R22 ;  /* 0x0022a01601007387 */ /* 0x0001e80000100a00 */
[----:B------:R1:W-:Y:S02]  /*24540*/  STL.64 [R1+0x2298], R20 ;  /* 0x0022981401007387 */ /* 0x0003e40000100a00 */
[----:B------:R-:W3:Y:S02]  /*24550*/  LDL R17, [R1+0x330] ;  /* 0x0003300001117983 */ /* 0x000ee40000100800 */
[----:B------:R-:W-:-:S02]  /*24560*/  IMAD.MOV.U32 R16, RZ, RZ, R24 ;  /* 0x000000ffff107224 */ /* 0x000fc400078e0018 */
[----:B0-----:R-:W-:Y:S02]  /*24570*/  IMAD.MOV.U32 R22, RZ, RZ, R2 ;  /* 0x000000ffff167224 */ /* 0x001fe400078e0002 */
[----:B------:R-:W-:Y:S02]  /*24580*/  IMAD.MOV.U32 R23, RZ, RZ, R0 ;  /* 0x000000ffff177224 */ /* 0x000fe400078e0000 */
[----:B-1----:R-:W-:Y:S02]  /*24590*/  IMAD.MOV.U32 R21, RZ, RZ, R3 ;  /* 0x000000ffff157224 */ /* 0x002fe400078e0003 */
[----:B------:R-:W-:Y:S02]  /*245a0*/  IMAD.MOV.U32 R2, RZ, RZ, R26 ;  /* 0x000000ffff027224 */ /* 0x000fe400078e001a */
[----:B------:R-:W-:Y:S02]  /*245b0*/  IMAD.MOV.U32 R0, RZ, RZ, R27 ;  /* 0x000000ffff007224 */ /* 0x000fe400078e001b */
[----:B------:R-:W-:Y:S01]  /*245c0*/  IMAD.MOV.U32 R3, RZ, RZ, R25 ;  /* 0x000000ffff037224 */ /* 0x000fe200078e0019 */
[----:B------:R-:W4:Y:S01]  /*245d0*/  LDL.LU.64 R26, [R1+0x2308] ;  /* 0x00230800011a7983 */ /* 0x000f220000300a00 */
[----:B------:R-:W4:Y:S02]  /*245e0*/  LDL.LU.64 R24, [R1+0x2300] ;  /* 0x0023000001187983 */ /* 0x000f240000300a00 */
[----:B----4-:R-:W-:Y:S11]  /*245f0*/  HMMA.16816.F32.BF16 R4, R4, R18, R24 ;  /* 0x000000120404723c */ /* 0x010ff60000041818 */
[----:B------:R-:W-:Y:S11]  /*24600*/  @!UPT UIADD3 URZ, URZ, URZ, URZ ;  /* 0x0000003f3f3ff290 */ /* 0x000ff6000fffe03f */
[----:B------:R-:W-:Y:S02]  /*24610*/  @!UPT UIADD3 URZ, URZ, URZ, URZ ;  /* 0x0000003f3f3ff290 */ /* 0x000fe4000fffe03f */
[----:B------:R-:W-:Y:S02]  /*24620*/  IMAD.MOV.U32 R25, RZ, RZ, R6 ;  /* 0x000000ffff197224 */ /* 0x000fe400078e0006 */
[----:B------:R-:W-:Y:S02]  /*24630*/  IMAD.MOV.U32 R24, RZ, RZ, R7 ;  /* 0x000000ffff187224 */ /* 0x000fe400078e0007 */
[----:B------:R-:W-:Y:S02]  /*24640*/  IMAD.MOV.U32 R27, RZ, RZ, R4 ;  /* 0x000000ffff1b7224 */ /* 0x000fe400078e0004 */
[----:B------:R-:W-:Y:S01]  /*24650*/  IMAD.MOV.U32 R26, RZ, RZ, R5 ;  /* 0x000000ffff1a7224 */ /* 0x000fe200078e0005 */
[----:B------:R-:W2:Y:S01]  /*24660*/  LDL.LU.64 R6, [R1+0x22f8] ;  /* 0x0022f80001067983 */ /* 0x000ea20000300a00 */
[----:B------:R-:W2:Y:S02]  /*24670*/  LDL.LU.64 R4, [R1+0x22f0] ;  /* 0x0022f00001047983 */ /* 0x000ea40000300a00 */
[----:B------:R-:W-:-:S02]  /*24680*/  IMAD.MOV.U32 R20, RZ, RZ, R12 ;  /* 0x000000ffff147224 */ /* 0x000fc400078e000c */
[C---:B--2---:R-:W-:Y:S01]  /*24690*/  HMMA.16816.F32.BF16 R12, R4.reuse, R14, R8 ;  /* 0x0000000e040c723c */ /* 0x044fe20000041808 */
[----:B------:R-:W2:Y:S01]  /*246a0*/  LDL.LU.64 R10, [R1+0x22e8] ;  /* 0x0022e800010a7983 */ /* 0x000ea20000300a00 */
[----:B------:R-:W2:Y:S11]  /*246b0*/  LDL.LU.64 R8, [R1+0x22e0] ;  /* 0x0022e00001087983 */ /* 0x000eb60000300a00 */
[----:B------:R-:W-:Y:S10]  /*246c0*/  @!UPT UIADD3 URZ, URZ, URZ, URZ ;  /* 0x0000003f3f3ff290 */ /* 0x000ff4000fffe03f */
[----:B------:R0:W-:Y:S01]  /*246d0*/  STL.64 [R1+0x2250], R14 ;  /* 0x0022500e01007387 */ /* 0x0001e20000100a00 */
[----:B------:R1:W-:Y:S02]  /*246e0*/  STL.64 [R1+0x2248], R12 ;  /* 0x0022480c01007387 */ /* 0x0003e40000100a00 */
[----:B0-----:R-:W-:Y:S02]  /*246f0*/  IMAD.MOV.U32 R14, RZ, RZ, R25 ;  /* 0x000000ffff0e7224 */ /* 0x001fe400078e0019 */
[----:B-1----:R-:W-:Y:S02]  /*24700*/  IMAD.MOV.U32 R12, RZ, RZ, R27 ;  /* 0x000000ffff0c7224 */ /* 0x002fe400078e001b */
[----:B------:R-:W-:Y:S02]  /*24710*/  IMAD.MOV.U32 R13, RZ, RZ, R26 ;  /* 0x000000ffff0d7224 */ /* 0x000fe400078e001a */
[----:B------:R-:W-:Y:S02]  /*24720*/  IMAD.MOV.U32 R15, RZ, RZ, R24 ;  /* 0x000000ffff0f7224 */ /* 0x000fe400078e0018 */
[----:B------:R-:W0:Y:S04]  /*24730*/  LDSM.16.MT88.4 R24, [R28+0x6000] ;  /* 0x006000001c18783b */ /* 0x000e280000004200 */
[----:B------:R-:W-:Y:S01]  /*24740*/  STL.64 [R1+0x2260], R14 ;  /* 0x0022600e01007387 */ /* 0x000fe20000100a00 */
[----:B------:R-:W-:Y:S03]  /*24750*/  STL.64 [R1+0x2258], R12 ;  /* 0x0022580c01007387 */ /* 0x000fe60000100a00 */
[----:B0-----:R-:W-:Y:S01]  /*24760*/  STL.64 [R1+0x30], R24 ;  /* 0x0000301801007387 */ /* 0x001fe20000100a00 */
[----:B------:R-:W-:Y:S02]  /*24770*/  STL.64 [R1+0x38], R26 ;  /* 0x0000381a01007387 */ /* 0x000fe40000100a00 */
[----:B------:R-:W0:Y:S02]  /*24780*/  LDSM.16.MT88.4 R24, [R28+0x6080] ;  /* 0x006080001c18783b */ /* 0x000e240000004200 */
[----:B0-----:R-:W-:Y:S02]  /*24790*/  STL.64 [R1+0x20], R24 ;  /* 0x0000201801007387 */ /* 0x001fe40000100a00 */
[----:B------:R-:W-:Y:S02]  /*247a0*/  STL.64 [R1+0x28], R26 ;  /* 0x0000281a01007387 */ /* 0x000fe40000100a00 */
[----:B------:R-:W0:Y:S02]  /*247b0*/  LDSM.16.MT88.4 R24, [R28+0x6100] ;  /* 0x006100001c18783b */ /* 0x000e240000004200 */
[----:B0-----:R-:W-:Y:S02]  /*247c0*/  STL.64 [R1+0x10], R24 ;  /* 0x0000101801007387 */ /* 0x001fe40000100a00 */
[----:B------:R0:W-:Y:S02]  /*247d0*/  STL.64 [R1+0x18], R26 ;  /* 0x0000181a01007387 */ /* 0x0001e40000100a00 */
[----:B0-----:R-:W4:Y:S01]  /*247e0*/  LDL.LU.64 R26, [R1+0x22d8] ;  /* 0x0022d800011a7983 */ /* 0x001f220000300a00 */
[----:B------:R-:W4:Y:S01]  /*247f0*/  LDL.LU.64 R24, [R1+0x22d0] ;  /* 0x0022d00001187983 */ /* 0x000f220000300a00 */
[----:B--2---:R-:W-:Y:S02]  /*24800*/  HMMA.16816.F32.BF16 R4, R4, R18, R8 ;  /* 0x000000120404723c */ /* 0x004fe40000041808 */
[----:B------:R-:W4:Y:S01]  /*24810*/  LDL.LU.64 R10, [R1+0x22c8] ;  /* 0x0022c800010a7983 */ /* 0x000f220000300a00 */
[----:B------:R-:W4:Y:S11]  /*24820*/  LDL.LU.64 R8, [R1+0x22c0] ;  /* 0x0022c00001087983 */ /* 0x000f360000300a00 */
[----:B------:R-:W-:Y:S09]  /*24830*/  @!UPT UIADD3 URZ, URZ, URZ, URZ ;  /* 0x0000003f3f3ff290 */ /* 0x000ff2000fffe03f */
[----:B------:R-:W-:Y:S01]  /*24840*/  STL.64 [R1+0xb0], R4 ;  /* 0x0000b00401007387 */ /* 0x000fe20000100a00 */
[----:B------:R-:W-:Y:S02]  /*24850*/  STL.64 [R1+0xb8], R6 ;  /* 0x0000b80601007387 */ /* 0x000fe40000100a00 */
[----:B------:R-:W0:Y:S02]  /*24860*/  LDSM.16.MT88.4 R4, [R28+0x6180] ;  /* 0x006180001c04783b */ /* 0x000e240000004200 */
[----:B0-----:R-:W-:Y:S02]  /*24870*/  STL.64 [R1+0x60], R4 ;  /* 0x0000600401007387 */ /* 0x001fe40000100a00 */
[----:B------:R0:W-:Y:S02]  /*24880*/  STL.64 [R1+0x68], R6 ;  /* 0x0000680601007387 */ /* 0x0001e40000100a00 */
[----:B0-----:R-:W2:Y:S01]  /*24890*/  LDL.LU.64 R6, [R1+0x22b8] ;  /* 0x0022b80001067983 */ /* 0x001ea20000300a00 */
[----:B------:R-:W4:Y:S02]  /*248a0*/  LDL.LU.64 R4, [R1+0x22b0] ;  /* 0x0022b00001047983 */ /* 0x000f240000300a00 */
[C---:B----4-:R-:W-:Y:S11]  /*248b0*/  HMMA.16816.F32.BF16 R8, R24.reuse, R4, R8 ;  /* 0x000000041808723c */ /* 0x050ff60000041808 */
[----:B------:R-:W-:Y:S11]  /*248c0*/  @!UPT UIADD3 URZ, URZ, URZ, URZ ;  /* 0x0000003f3f3ff290 */ /* 0x000ff6000fffe03f */
[----:B------:R-:W-:Y:S01]  /*248d0*/  @!UPT UIADD3 URZ, URZ, URZ, URZ ;  /* 0x0000003f3f3ff290 */ /* 0x000fe2000fffe03f */
[----:B------:R0:W-:Y:S01]  /*248e0*/  STL.64 [R1+0xe0], R8 ;  /* 0x0000e00801007387 */ /* 0x0001e20000100a00 */
[----:B------:R-:W-:Y:S03]  /*248f0*/  STL [R1+0xe8], R10 ;  /* 0x0000e80a01007387 */ /* 0x000fe60000100800 */
[----:B0-----:R-:W4:Y:S02]  /*24900*/  LDL.LU.64 R8, [R1+0x22a8] ;  /* 0x0022a80001087983 */ /* 0x001f240000300a00 */
[----:B----4-:R-:W-:Y:S02]  /*24910*/  HMMA.16816.F32.BF16 R24, R24, R8, R20 ;  /* 0x000000081818723c */ /* 0x010fe40000041814 */
[----:B------:R-:W4:Y:S01]  /*24920*/  LDL.LU.64 R22, [R1+0x22a0] ;  /* 0x0022a00001167983 */ /* 0x000f220000300a00 */
[----:B------:R-:W4:Y:S11]  /*24930*/  LDL.LU.64 R20, [R1+0x2298] ;  /* 0x0022980001147983 */ /* 0x000f360000300a00 */
[----:B------:R-:W-:Y:S09]  /*24940*/  @!UPT UIADD3 URZ, URZ, URZ, URZ ;  /* 0x0000003f3f3ff290 */ /* 0x000ff2000fffe03f */
[----:B------:R-:W-:Y:S01]  /*24950*/  STL.64 [R1+0xa0], R24 ;  /* 0x0000a01801007387 */ /* 0x000fe20000100a00 */
[----:B------:R0:W-:Y:S03]  /*24960*/  STL.64 [R1+0xa8], R26 ;  /* 0x0000a81a01007387 */ /* 0x0001e60000100a00 */
[----:B0-----:R-:W4:Y:S01]  /*24970*/  LDL.LU.64 R26, [R1+0x2290] ;  /* 0x00229000011a7983 */ /* 0x001f220000300a00 */
[----:B------:R-:W4:Y:S02]  /*24980*/  LDL.LU.64 R24, [R1+0x2288] ;  /* 0x0022880001187983 */ /* 0x000f240000300a00 */
[----:B------:R-:W-:Y:S02]  /*24990*/  IMAD.MOV.U32 R14, RZ, RZ, R2 ;  /* 0x000000ffff0e7224 */ /* 0x000fe400078e0002 */
[----:B------:R-:W-:Y:S02]  /*249a0*/  IMAD.MOV.U32 R15, RZ, RZ, R0 ;  /* 0x000000ffff0f7224 */ /* 0x000fe400078e0000 */
[----:B------:R-:W-:-:S02]  /*249b0*/  IMAD.MOV.U32 R13, RZ, RZ, R3 ;  /* 0x000000ffff0d7224 */ /* 0x000fc400078e0003 */
[----:B------:R-:W-:Y:S01]  /*249c0*/  IMAD.MOV.U32 R29, RZ, RZ, R11 ;  /* 0x000000ffff1d7224 */ /* 0x000fe200078e000b */
[C---:B----4-:R-:W-:Y:S11]  /*249d0*/  HMMA.16816.F32.BF16 R20, R24.reuse, R4, R20 ;  /* 0x000000041814723c */ /* 0x050ff60000041814 */
[----:B------:R-:W-:Y:S11]  /*249e0*/  @!UPT UIADD3 URZ, URZ, URZ, URZ ;  /* 0x0000003f3f3ff290 */ /* 0x000ff6000fffe03f */
[----:B------:R-:W-:Y:S02]  /*249f0*/  @!UPT UIADD3 URZ, URZ, URZ, URZ ;  /* 0x0000003f3f3ff290 */ /* 0x000fe4000fffe03f */
[----:B------:R-:W-:Y:S02]  /*24a00*/  IMAD.MOV.U32 R2, RZ, RZ, R22 ;  /* 0x000000ffff027224 */ /* 0x000fe400078e0016 */
[----:B------:R-:W-:Y:S02]  /*24a10*/  IMAD.MOV.U32 R0, RZ, RZ, R23 ;  /* 0x000000ffff007224 */ /* 0x000fe400078e0017 */
[----:B------:R-:W-:Y:S02]  /*24a20*/  IMAD.MOV.U32 R11, RZ, RZ, R20 ;  /* 0x000000ffff0b7224 */ /* 0x000fe400078e0014 */
[----:B------:R-:W-:Y:S01]  /*24a30*/  IMAD.MOV.U32 R3, RZ, RZ, R21 ;  /* 0x000000ffff037224 */ /* 0x000fe200078e0015 */
[----:B------:R-:W4:Y:S01]  /*24a40*/  LDL.LU.64 R22, [R1+0x2280] ;  /* 0x0022800001167983 */ /* 0x000f220000300a00 */
[----:B------:R-:W4:Y:S02]  /*24a50*/  LDL.LU.64 R20, [R1+0x2278] ;  /* 0x0022780001147983 */ /* 0x000f240000300a00 */
[----:B------:R-:W-:Y:S01]  /*24a60*/  IMAD.MOV.U32 R12, RZ, RZ, R16 ;  /* 0x000000ffff0c7224 */ /* 0x000fe200078e0010 */
[----:B----4-:R-:W-:Y:S01]  /*24a70*/  HMMA.16816.F32.BF16 R24, R24, R8, R20 ;  /* 0x000000081818723c */ /* 0x010fe20000041814 */
        /* <DEDUP_REMOVED lines=12> */
[----:B------:R0:W-:Y:S03]  /*24b40*/  STL.64 [R1+0x78], R14 ;  /* 0x0000780e01007387 */ /* 0x0001e60000100a00 */
[----:B0-----:R-:W4:Y:S01]  /*24b50*/  LDL.LU.64 R14, [R1+0x2260] ;  /* 0x00226000010e7983 */ /* 0x001f220000300a00 */
[----:B------:R-:W4:Y:S02]  /*24b60*/  LDL.LU.64 R12, [R1+0x2258] ;  /* 0x00225800010c7983 */ /* 0x000f240000300a00 */
[----:B----4-:R-:W-:Y:S01]  /*24b70*/  HMMA.16816.F32.BF16 R20, R20, R8, R12 ;  /* 0x000000081414723c */ /* 0x010fe2000004180c */
[----:B------:R-:W4:Y:S01]  /*24b80*/  LDL.LU.64 R14, [R1+0x2250] ;  /* 0x00225000010e7983 */ /* 0x000f220000300a00 */
[----:B------:R-:W4:Y:S11]  /*24b90*/  LDL.LU.64 R12, [R1+0x2248] ;  /* 0x00224800010c7983 */ /* 0x000f360000300a00 */
[----:B------:R-:W-:Y:S10]  /*24ba0*/  @!UPT UIADD3 URZ, URZ, URZ, URZ ;  /* 0x0000003f3f3ff290 */ /* 0x000ff4000fffe03f */
[----:B------:R2:W-:Y:S01]  /*24bb0*/  STL.64 [R1+0x50], R20 ;  /* 0x0000501401007387 */ /* 0x0005e20000100a00 */
[----:B------:R0:W-:Y:S02]  /*24bc0*/  STL.64 [R1+0x58], R22 ;  /* 0x0000581601007387 */ /* 0x0001e40000100a00 */
[----:B--2---:R-:W-:Y:S02]  /*24bd0*/  IMAD.MOV.U32 R21, RZ, RZ, R26 ;  /* 0x000000ffff157224 */ /* 0x004fe400078e001a */
[----:B0-----:R-:W-:Y:S02]  /*24be0*/  IMAD.MOV.U32 R23, RZ, RZ, R24 ;  /* 0x000000ffff177224 */ /* 0x001fe400078e0018 */
[----:B------:R-:W-:Y:S02]  /*24bf0*/  IMAD.MOV.U32 R22, RZ, RZ, R25 ;  /* 0x000000ffff167224 */ /* 0x000fe400078e0019 */
[----:B------:R-:W-:Y:S01]  /*24c00*/  IMAD.MOV.U32 R20, RZ, RZ, R27 ;  /* 0x000000ffff147224 */ /* 0x000fe200078e001b */
[----:B----4-:R-:W-:Y:S01]  /*24c10*/  HMMA.16816.F32.BF16 R12, R24, R4, R12 ;  /* 0x00000004180c723c */ /* 0x010fe2000004180c */
[----:B------:R-:W-:Y:S11]  /*24c20*/  LDSM.16.MT88.4 R24, [R28+0x8080] ;  /* 0x008080001c18783b */ /* 0x000ff60000004200 */
[----:B------:R-:W-:Y:S11]  /*24c30*/  @!UPT UIADD3 URZ, URZ, URZ, URZ ;  /* 0x0000003f3f3ff290 */ /* 0x000ff6000fffe03f */
[----:B------:R-:W-:Y:S01]  /*24c40*/  @!UPT UIADD3 URZ, URZ, URZ, URZ ;  /* 0x0000003f3f3ff290 */ /* 0x000fe2000fffe03f */
[----:B------:R-:W-:Y:S02]  /*24c50*/  IMAD.MOV.U32 R5, RZ, RZ, R14 ;  /* 0x000000ffff057224 */ /* 0x000fe400078e000e */
[----:B------:R-:W-:Y:S01]  /*24c60*/  IMAD.MOV.U32 R4, RZ, RZ, R15 ;  /* 0x000000ffff047224 */ /* 0x000fe200078e000f */
[----:B------:R-:W-:Y:S01]  /*24c70*/  STL.64 [R1+0x40], R12 ;  /* 0x0000400c01007387 */ /* 0x000fe20000100a00 */
[----:B------:R-:W-:Y:S02]  /*24c80*/  STL.64 [R1+0x2238], R6 ;  /* 0x0022380601007387 */ /* 0x000fe40000100a00 */
[----:B---3--:R-:W0:Y:S02]  /*24c90*/  LDSM.16.M88.4 R12, [R17+0x20080] ;  /* 0x02008000110c783b */ /* 0x008e240000000200 */
[----:B------:R-:W-:Y:S04]  /*24ca0*/  LDSM.16.M88.4 R16, [R17+0x21080] ;  /* 0x021080001110783b */ /* 0x000fe80000000200 */
[----:B------:R-:W-:Y:S02]  /*24cb0*/  STL.64 [R1+0x2230], R4 ;  /* 0x0022300401007387 */ /* 0x000fe40000100a00 */
[----:B------:R-:W1:Y:S02]  /*24cc0*/  LDSM.16.MT88.4 R4, [R28+0x8000] ;  /* 0x008000001c04783b */ /* 0x000e640000004200 */
[----:B0-----:R-:W-:Y:S04]  /*24cd0*/  STL [R1+0x216c], R14 ;  /* 0x00216c0e01007387 */ /* 0x001fe80000100800 */
[----:B-1----:R0:W-:Y:S01]  /*24ce0*/  STL.64 [R1], R4 ;  /* 0x0000000401007387 */ /* 0x0021e20000100a00 */
[----:B------:R1:W-:Y:S02]  /*24cf0*/  STL.64 [R1+0x8], R6 ;  /* 0x0000080601007387 */ /* 0x0003e40000100a00 */
[----:B0-----:R-:W-:-:S02]  /*24d00*/  IMAD.MOV.U32 R4, RZ, RZ, R23 ;  /* 0x000000ffff047224 */ /* 0x001fc400078e0017 */
[----:B------:R-:W-:Y:S02]  /*24d10*/  IMAD.MOV.U32 R5, RZ, RZ, R22 ;  /* 0x000000ffff057224 */ /* 0x000fe400078e0016 */
[----:B-1----:R-:W-:Y:S02]  /*24d20*/  IMAD.MOV.U32 R6, RZ, RZ, R21 ;  /* 0x000000ffff067224 */ /* 0x002fe400078e0015 */
[----:B------:R-:W-:Y:S02]  /*24d30*/  IMAD.MOV.U32 R7, RZ, RZ, R20 ;  /* 0x000000ffff077224 */ /* 0x000fe400078e0014 */
[----:B------:R-:W0:Y:S04]  /*24d40*/  LDSM.16.MT88.4 R20, [R28+0x8100] ;  /* 0x008100001c14783b */ /* 0x000e280000004200 */
[----:B------:R-:W-:Y:S01]  /*24d50*/  STL [R1+0x2168], R15 ;  /* 0x0021680f01007387 */ /* 0x000fe20000100800 */
[----:B------:R1:W-:Y:S03]  /*24d60*/  STL.64 [R1+0x21f8], R12 ;  /* 0x0021f80c01007387 */ /* 0x0003e60000100a00 */
[----:B-1----:R-:W2:Y:S01]  /*24d70*/  LDL.LU R12, [R1+0xb0] ;  /* 0x0000b000010c7983 */ /* 0x002ea20000300800 */
[----:B------:R-:W2:Y:S02]  /*24d80*/  LDL.LU R13, [R1+0xb4] ;  /* 0x0000b400010d7983 */ /* 0x000ea40000300800 */
[----:B------:R-:W2:Y:S02]  /*24d90*/  LDL.LU R14, [R1+0xb8] ;  /* 0x0000b800010e7983 */ /* 0x000ea40000300800 */
[----:B------:R-:W2:Y:S01]  /*24da0*/  LDL.LU R15, [R1+0xbc] ;  /* 0x0000bc00010f7983 */ /* 0x000ea20000300800 */
[----:B------:R-:W-:Y:S01]  /*24db0*/  STL [R1+0x21d4], R16 ;  /* 0x0021d41001007387 */ /* 0x000fe20000100800 */
[----:B------:R-:W-:Y:S02]  /*24dc0*/  STL [R1+0x21d0], R17 ;  /* 0x0021d01101007387 */ /* 0x000fe40000100800 */
[----:B------:R-:W-:Y:S02]  /*24dd0*/  STL [R1+0x2114], R18 ;  /* 0x0021141201007387 */ /* 0x000fe40000100800 */
[----:B------:R-:W-:Y:S01]  /*24de0*/  STL [R1+0x2110], R19 ;  /* 0x0021101301007387 */ /* 0x000fe20000100800 */
[----:B------:R-:W-:Y:S01]  /*24df0*/  STL.64 [R1+0x2198], R26 ;  /* 0x0021981a01007387 */ /* 0x000fe20000100a00 */
[----:B------:R1:W-:Y:S03]  /*24e00*/  STL.64 [R1+0x2190], R24 ;  /* 0x0021901801007387 */ /* 0x0003e60000100a00 */
[----:B-1----:R-:W3:Y:S01]  /*24e10*/  LDL.LU R24, [R1+0x30] ;  /* 0x0000300001187983 */ /* 0x002ee20000300800 */
[----:B------:R-:W3:Y:S02]  /*24e20*/  LDL.LU R25, [R1+0x34] ;  /* 0x0000340001197983 */ /* 0x000ee40000300800 */
[----:B------:R-:W3:Y:S02]  /*24e30*/  LDL.LU R26, [R1+0x38] ;  /* 0x00003800011a7983 */ /* 0x000ee40000300800 */
[----:B------:R-:W3:Y:S01]  /*24e40*/  LDL.LU R27, [R1+0x3c] ;  /* 0x00003c00011b7983 */ /* 0x000ee20000300800 */
[----:B0-----:R-:W-:Y:S01]  /*24e50*/  STL.64 [R1+0x2178], R22 ;  /* 0x0021781601007387 */ /* 0x001fe20000100a00 */
[----:B------:R0:W-:Y:S03]  /*24e60*/  STL.64 [R1+0x2170], R20 ;  /* 0x0021701401007387 */ /* 0x0001e60000100a00 */
[----:B0-----:R-:W4:Y:S01]  /*24e70*/  LDL.LU R20, [R1+0x20] ;  /* 0x0000200001147983 */ /* 0x001f220000300800 */
[----:B------:R-:W4:Y:S02]  /*24e80*/  LDL.LU R21, [R1+0x24] ;  /* 0x0000240001157983 */ /* 0x000f240000300800 */
[----:B------:R-:W2:Y:S02]  /*24e90*/  LDL.LU R22, [R1+0x28] ;  /* 0x0000280001167983 */ /* 0x000ea40000300800 */
[----:B------:R-:W2:Y:S02]  /*24ea0*/  LDL.LU R23, [R1+0x2c] ;  /* 0x00002c0001177983 */ /* 0x000ea40000300800 */
[----:B--2---:R-:W-:Y:S01]  /*24eb0*/  STL.64 [R1+0x2218], R22 ;  /* 0x0022181601007387 */ /* 0x004fe20000100a00 */
[----:B----4-:R0:W-:Y:S03]  /*24ec0*/  STL.64 [R1+0x2210], R20 ;  /* 0x0022101401007387 */ /* 0x0101e60000100a00 */
[----:B0-----:R-:W2:Y:S01]  /*24ed0*/  LDL.LU R20, [R1+0xa0] ;  /* 0x0000a00001147983 */ /* 0x001ea20000300800 */
[----:B------:R-:W2:Y:S02]  /*24ee0*/  LDL.LU R21, [R1+0xa4] ;  /* 0x0000a40001157983 */ /* 0x000ea40000300800 */
[----:B------:R-:W4:Y:S02]  /*24ef0*/  LDL.LU R22, [R1+0xa8] ;  /* 0x0000a80001167983 */ /* 0x000f240000300800 */
[----:B------:R-:W4:Y:S01]  /*24f00*/  LDL.LU R23, [R1+0xac] ;  /* 0x0000ac0001177983 */ /* 0x000f220000300800 */
[----:B------:R-:W-:Y:S11]  /*24f10*/  HMMA.16816.F32.BF16 R4, R4, R8, R12 ;  /* 0x000000080404723c */ /* 0x000ff6000004180c */
[----:B------:R-:W-:Y:S11]  /*24f20*/  @!UPT UIADD3 URZ, URZ, URZ, URZ ;  /* 0x0000003f3f3ff290 */ /* 0x000ff6000fffe03f */
[----:B------:R-:W-:Y:S02]  /*24f30*/  @!UPT UIADD3 URZ, URZ, URZ, URZ ;  /* 0x0000003f3f3ff290 */ /* 0x000fe4000fffe03f */
[----:B------:R-:W-:Y:S01]  /*24f40*/  IMAD.MOV.U32 R19, RZ, RZ, R7 ;  /* 0x000000ffff137224 */ /* 0x000fe200078e0007 */
[----:B----4-:R-:W-:Y:S01]  /*24f50*/  STL.64 [R1+0x2228], R22 ;  /* 0x0022281601007387 */ /* 0x010fe20000100a00 */
[----:B--2---:R0:W-:Y:S03]  /*24f60*/  STL.64 [R1+0x2220], R20 ;  /* 0x0022201401007387 */ /* 0x0041e60000100a00 */
[----:B0-----:R-:W3:Y:S01]  /*24f70*/  LDL.LU R20, [R1+0xe0] ;  /* 0x0000e00001147983 */ /* 0x001ee20000300800 */
[----:B------:R-:W3:Y:S02]  /*24f80*/  LDL.LU R21, [R1+0xe4] ;  /* 0x0000e40001157983 */ /* 0x000ee40000300800 */
[----:B------:R-:W3:Y:S02]  /*24f90*/  LDL.LU R22, [R1+0xe8] ;  /* 0x0000e80001167983 */ /* 0x000ee40000300800 */
[----:B------:R-:W-:Y:S01]  /*24fa0*/  STL.64 [R1+0xc0], R4 ;  /* 0x0000c00401007387 */ /* 0x000fe20000100a00 */
[----:B------:R-:W2:Y:S01]  /*24fb0*/  LDL.LU R12, [R1+0x80] ;  /* 0x00008000010c7983 */ /* 0x000ea20000300800 */
[----:B------:R-:W2:Y:S02]  /*24fc0*/  LDL.LU R13, [R1+0x84] ;  /* 0x00008400010d7983 */ /* 0x000ea40000300800 */
[----:B------:R-:W4:Y:S02]  /*24fd0*/  LDL.LU R14, [R1+0x88] ;  /* 0x00008800010e7983 */ /* 0x000f240000300800 */
[----:B------:R-:W-:-:S02]  /*24fe0*/  IMAD.MOV.U32 R23, RZ, RZ, R29 ;  /* 0x000000ffff177224 */ /* 0x000fc400078e001d */
[----:B------:R-:W-:Y:S02]  /*24ff0*/  IMAD.MOV.U32 R29, RZ, RZ, R6 ;  /* 0x000000ffff1d7224 */ /* 0x000fe400078e0006 */
[----:B------:R-:W0:Y:S01]  /*25000*/  LDSM.16.MT88.4 R4, [R28+0x8180] ;  /* 0x008180001c04783b */ /* 0x000e220000004200 */
[----:B------:R-:W-:Y:S02]  /*25010*/  IMAD.MOV.U32 R15, RZ, RZ, R10 ;  /* 0x000000ffff0f7224 */ /* 0x000fe400078e000a */
[----:B------:R-:W3:Y:S03]  /*25020*/  LDL.LU R10, [R1+0x2244] ;  /* 0x00224400010a7983 */ /* 0x000ee60000300800 */
[----:B----4-:R-:W-:Y:S01]  /*25030*/  STL.64 [R1+0x2208], R14 ;  /* 0x0022080e01007387 */ /* 0x010fe20000100a00 */
[----:B--2---:R1:W-:Y:S02]  /*25040*/  STL.64 [R1+0x2200], R12 ;  /* 0x0022000c01007387 */ /* 0x0043e40000100a00 */
[----:B-1----:R-:W-:-:S02]  /*25050*/  IMAD.MOV.U32 R12, RZ, RZ, R11 ;  /* 0x000000ffff0c7224 */ /* 0x002fc400078e000b */
[----:B------:R-:W2:Y:S01]  /*25060*/  LDL.LU R11, [R1+0x2240] ;  /* 0x00224000010b7983 */ /* 0x000ea20000300800 */
[----:B0-----:R-:W-:Y:S02]  /*25070*/  STL.64 [R1+0xb0], R4 ;  /* 0x0000b00401007387 */ /* 0x001fe40000100a00 */
[----:B------:R0:W-:Y:S02]  /*25080*/  STL.64 [R1+0xb8], R6 ;  /* 0x0000b80601007387 */ /* 0x0001e40000100a00 */
[----:B0-----:R-:W3:Y:S01]  /*25090*/  LDL.LU.64 R6, [R1+0x2238] ;  /* 0x0022380001067983 */ /* 0x001ee20000300a00 */
[----:B------:R-:W-:Y:S02]  /*250a0*/  IMAD.MOV.U32 R14, RZ, RZ, R2 ;  /* 0x000000ffff0e7224 */ /* 0x000fe400078e0002 */
[----:B------:R-:W-:Y:S02]  /*250b0*/  IMAD.MOV.U32 R15, RZ, RZ, R0 ;  /* 0x000000ffff0f7224 */ /* 0x000fe400078e0000 */
[----:B------:R-:W-:Y:S01]  /*250c0*/  IMAD.MOV.U32 R13, RZ, RZ, R3 ;  /* 0x000000ffff0d7224 */ /* 0x000fe200078e0003 */
[----:B------:R-:W4:Y:S01]  /*250d0*/  LDL.LU.64 R4, [R1+0x2230] ;  /* 0x0022300001047983 */ /* 0x000f220000300a00 */
[C---:B---3--:R-:W-:Y:S11]  /*250e0*/  HMMA.16816.F32.BF16 R20, R24.reuse, R6, R20 ;  /* 0x000000061814723c */ /* 0x048ff60000041814 */
        /* <DEDUP_REMOVED lines=8> */
[----:B--2---:R-:W-:Y:S01]  /*25170*/  HMMA.16816.F32.BF16 R24, R24, R10, R20 ;  /* 0x0000000a1818723c */ /* 0x004fe20000041814 */
[----:B------:R-:W2:Y:S01]  /*25180*/  LDL.LU.64 R22, [R1+0x2218] ;  /* 0x0022180001167983 */ /* 0x000ea20000300a00 */
[----:B------:R-:W2:Y:S11]  /*25190*/  LDL.LU.64 R20, [R1+0x2210] ;  /* 0x0022100001147983 */ /* 0x000eb60000300a00 */
[----:B------:R-:W-:Y:S10]  /*251a0*/  @!UPT UIADD3 URZ, URZ, URZ, URZ ;  /* 0x0000003f3f3ff290 */ /* 0x000ff4000fffe03f */
[----:B------:R-:W-:Y:S01]  /*251b0*/  STL.64 [R1+0x21a8], R26 ;  /* 0x0021a81a01007387 */ /* 0x000fe20000100a00 */
[----:B------:R0:W-:Y:S03]  /*251c0*/  STL.64 [R1+0x21a0], R24 ;  /* 0x0021a01801007387 */ /* 0x0001e60000100a00 */
[----:B0-----:R-:W3:Y:S01]  /*251d0*/  LDL.LU R24, [R1+0x40] ;  /* 0x0000400001187983 */ /* 0x001ee20000300800 */
[----:B------:R-:W3:Y:S02]  /*251e0*/  LDL.LU R25, [R1+0x44] ;  /* 0x0000440001197983 */ /* 0x000ee40000300800 */
[----:B----4-:R-:W-:Y:S02]  /*251f0*/  IMAD.MOV.U32 R26, RZ, RZ, R5 ;  /* 0x000000ffff1a7224 */ /* 0x010fe400078e0005 */
[----:B------:R-:W-:-:S05]  /*25200*/  IMAD.MOV.U32 R27, RZ, RZ, R4 ;  /* 0x000000ffff1b7224 */ /* 0x000fca00078e0004 */
[----:B------:R-:W-:Y:S04]  /*25210*/  STL.64 [R1+0x21e0], R26 ;  /* 0x0021e01a01007387 */ /* 0x000fe80000100a00 */
[----:B---3--:R0:W-:Y:S04]  /*25220*/  STL.64 [R1+0x21d8], R24 ;  /* 0x0021d81801007387 */ /* 0x0081e80000100a00 */
[----:B0-----:R-:W3:Y:S01]  /*25230*/  LDL.LU R24, [R1+0x50] ;  /* 0x0000500001187983 */ /* 0x001ee20000300800 */
[----:B------:R-:W3:Y:S02]  /*25240*/  LDL.LU R25, [R1+0x54] ;  /* 0x0000540001197983 */ /* 0x000ee40000300800 */
[----:B------:R-:W4:Y:S02]  /*25250*/  LDL.LU R26, [R1+0x58] ;  /* 0x00005800011a7983 */ /* 0x000f240000300800 */
[----:B------:R-:W4:Y:S01]  /*25260*/  LDL.LU R27, [R1+0x5c] ;  /* 0x00005c00011b7983 */ /* 0x000f220000300800 */
[C---:B--2---:R-:W-:Y:S11]  /*25270*/  HMMA.16816.F32.BF16 R12, R20.reuse, R6, R12 ;  /* 0x00000006140c723c */ /* 0x044ff6000004180c */
[----:B------:R-:W-:Y:S11]  /*25280*/  @!UPT UIADD3 URZ, URZ, URZ, URZ ;  /* 0x0000003f3f3ff290 */ /* 0x000ff6000fffe03f */
[----:B------:R-:W-:Y:S02]  /*25290*/  @!UPT UIADD3 URZ, URZ, URZ, URZ ;  /* 0x0000003f3f3ff290 */ /* 0x000fe4000fffe03f */
[----:B------:R-:W-:Y:S02]  /*252a0*/  IMAD.MOV.U32 R9, RZ, RZ, R14 ;  /* 0x000000ffff097224 */ /* 0x000fe400078e000e */
[----:B------:R-:W-:Y:S02]  /*252b0*/  IMAD.MOV.U32 R8, RZ, RZ, R15 ;  /* 0x000000ffff087224 */ /* 0x000fe400078e000f */
[----:B------:R-:W-:Y:S02]  /*252c0*/  IMAD.MOV.U32 R16, RZ, RZ, R12 ;  /* 0x000000ffff107224 */ /* 0x000fe400078e000c */
[----:B------:R-:W-:Y:S01]  /*252d0*/  IMAD.MOV.U32 R17, RZ, RZ, R13 ;  /* 0x000000ffff117224 */ /* 0x000fe200078e000d */
[----:B----4-:R-:W-:Y:S01]  /*252e0*/  STL.64 [R1+0x21f0], R26 ;  /* 0x0021f01a01007387 */ /* 0x010fe20000100a00 */
[----:B---3--:R0:W-:Y:S03]  /*252f0*/  STL.64 [R1+0x21e8], R24 ;  /* 0x0021e81801007387 */ /* 0x0081e60000100a00 */
[----:B0-----:R-:W2:Y:S01]  /*25300*/  LDL.LU R24, [R1+0x70] ;  /* 0x0000700001187983 */ /* 0x001ea20000300800 */
[----:B------:R-:W2:Y:S02]  /*25310*/  LDL.LU R25, [R1+0x74] ;  /* 0x0000740001197983 */ /* 0x000ea40000300800 */
[----:B------:R-:W2:Y:S02]  /*25320*/  LDL.LU R26, [R1+0x78] ;  /* 0x00007800011a7983 */ /* 0x000ea40000300800 */
[----:B------:R-:W2:Y:S01]  /*25330*/  LDL.LU R27, [R1+0x7c] ;  /* 0x00007c00011b7983 */ /* 0x000ea20000300800 */
[----:B------:R-:W3:Y:S01]  /*25340*/  LDL.LU.64 R14, [R1+0x2208] ;  /* 0x00220800010e7983 */ /* 0x000ee20000300a00 */
[----:B------:R-:W3:Y:S02]  /*25350*/  LDL.LU.64 R12, [R1+0x2200] ;  /* 0x00220000010c7983 */ /* 0x000ee40000300a00 */
[----:B---3--:R-:W-:Y:S01]  /*25360*/  HMMA.16816.F32.BF16 R20, R20, R10, R12 ;  /* 0x0000000a1414723c */ /* 0x008fe2000004180c */
[----:B------:R-:W3:Y:S11]  /*25370*/  LDL.LU.64 R12, [R1+0x21f8] ;  /* 0x0021f800010c7983 */ /* 0x000ef60000300a00 */
[----:B------:R-:W-:Y:S11]  /*25380*/  @!UPT UIADD3 URZ, URZ, URZ, URZ ;  /* 0x0000003f3f3ff290 */ /* 0x000ff6000fffe03f */
[----:B------:R-:W-:Y:S01]  /*25390*/  STL.64 [R1+0x2188], R22 ;  /* 0x0021881601007387 */ /* 0x000fe20000100a00 */
[----:B------:R0:W-:Y:S03]  /*253a0*/  STL.64 [R1+0x2180], R20 ;  /* 0x0021801401007387 */ /* 0x0001e60000100a00 */
[----:B0-----:R-:W2:Y:S01]  /*253b0*/  LDL.LU R20, [R1+0x10] ;  /* 0x0000100001147983 */ /* 0x001ea20000300800 */
[----:B------:R-:W2:Y:S02]  /*253c0*/  LDL.LU R21, [R1+0x14] ;  /* 0x0000140001157983 */ /* 0x000ea40000300800 */
[----:B------:R-:W2:Y:S02]  /*253d0*/  LDL.LU R22, [R1+0x18] ;  /* 0x0000180001167983 */ /* 0x000ea40000300800 */
[----:B------:R-:W2:Y:S02]  /*253e0*/  LDL.LU R23, [R1+0x1c] ;  /* 0x00001c0001177983 */ /* 0x000ea40000300800 */
[C---:B--2---:R-:W-:Y:S11]  /*253f0*/  HMMA.16816.F32.BF16 R24, R20.reuse, R6, R24 ;  /* 0x000000061418723c */ /* 0x044ff60000041818 */
[----:B------:R-:W-:Y:S11]  /*25400*/  @!UPT UIADD3 URZ, URZ, URZ, URZ ;  /* 0x0000003f3f3ff290 */ /* 0x000ff6000fffe03f */
[----:B------:R-:W-:Y:S01]  /*25410*/  @!UPT UIADD3 URZ, URZ, URZ, URZ ;  /* 0x0000003f3f3ff290 */ /* 0x000fe2000fffe03f */
[----:B------:R0:W-:Y:S01]  /*25420*/  STL.64 [R1+0x70], R24 ;  /* 0x0000701801007387 */ /* 0x0001e20000100a00 */
[----:B------:R-:W-:Y:S02]  /*25430*/  IMAD.MOV.U32 R14, RZ, RZ, R26 ;  /* 0x000000ffff0e7224 */ /* 0x000fe400078e001a */
[----:B------:R-:W-:Y:S02]  /*25440*/  IMAD.MOV.U32 R15, RZ, RZ, R27 ;  /* 0x000000ffff0f7224 */ /* 0x000fe400078e001b */
[----:B------:R-:W2:Y:S04]  /*25450*/  LDL.LU.64 R26, [R1+0x21f0] ;  /* 0x0021f000011a7983 */ /* 0x000ea80000300a00 */
[----:B0-----:R-:W2:Y:S01]  /*25460*/  LDL.LU.64 R24, [R1+0x21e8] ;  /* 0x0021e80001187983 */ /* 0x001ea20000300a00 */
[----:B------:R-:W-:Y:S02]  /*25470*/  STL.64 [R1+0x21b8], R14 ;  /* 0x0021b80e01007387 */ /* 0x000fe40000100a00 */
[----:B---3--:R0:W-:Y:S02]  /*25480*/  STL.64 [R1+0x21b0], R12 ;  /* 0x0021b00c01007387 */ /* 0x0081e40000100a00 */
[----:B0-----:R-:W3:Y:S01]  /*25490*/  LDL.LU R12, [R1+0x60] ;  /* 0x00006000010c7983 */ /* 0x001ee20000300800 */
[----:B------:R-:W3:Y:S02]  /*254a0*/  LDL.LU R13, [R1+0x64] ;  /* 0x00006400010d7983 */ /* 0x000ee40000300800 */
[----:B------:R-:W3:Y:S02]  /*254b0*/  LDL.LU R14, [R1+0x68] ;  /* 0x00006800010e7983 */ /* 0x000ee40000300800 */
[----:B------:R-:W3:Y:S01]  /*254c0*/  LDL.LU R15, [R1+0x6c] ;  /* 0x00006c00010f7983 */ /* 0x000ee20000300800 */
[----:B--2---:R-:W-:Y:S01]  /*254d0*/  HMMA.16816.F32.BF16 R20, R20, R10, R24 ;  /* 0x0000000a1414723c */ /* 0x004fe20000041818 */
[----:B------:R-:W3:Y:S01]  /*254e0*/  LDL.LU.64 R26, [R1+0x21e0] ;  /* 0x0021e000011a7983 */ /* 0x000ee20000300a00 */
[----:B------:R-:W3:Y:S06]  /*254f0*/  LDL.LU.64 R24, [R1+0x21d8] ;  /* 0x0021d80001187983 */ /* 0x000eec0000300a00 */
[----:B---3--:R-:W-:Y:S11]  /*25500*/  HMMA.16816.F32.BF16 R4, R12, R6, R24 ;  /* 0x000000060c04723c */ /* 0x008ff60000041818 */
[----:B------:R-:W-:Y:S11]  /*25510*/  @!UPT UIADD3 URZ, URZ, URZ, URZ ;  /* 0x0000003f3f3ff290 */ /* 0x000ff6000fffe03f */
[----:B------:R-:W-:Y:S01]  /*25520*/  @!UPT UIADD3 URZ, URZ, URZ, URZ ;  /* 0x0000003f3f3ff290 */ /* 0x000fe2000fffe03f */
[----:B------:R-:W-:Y:S01]  /*25530*/  STL.64 [R1+0x21c8], R6 ;  /* 0x0021c80601007387 */ /* 0x000fe20000100a00 */
[----:B------:R-:W-:Y:S02]  /*25540*/  STL.64 [R1+0x50], R20 ;  /* 0x0000501401007387 */ /* 0x000fe40000100a00 */
[----:B------:R-:W-:Y:S02]  /*25550*/  STL.64 [R1+0x58], R22 ;  /* 0x0000581601007387 */ /* 0x000fe40000100a00 */
[----:B------:R0:W-:Y:S01]  /*25560*/  STL.64 [R1+0x21c0], R4 ;  /* 0x0021c00401007387 */ /* 0x0001e20000100a00 */
[----:B------:R-:W1:Y:S04]  /*25570*/  LDSM.16.MT88.4 R20, [R28+0xa000] ;  /* 0x00a000001c14783b */ /* 0x000e680000004200 */
[----:B0-----:R-:W2:Y:S01]  /*25580*/  LDL.LU R4, [R1+0xc0] ;  /* 0x0000c00001047983 */ /* 0x001ea20000300800 */
[----:B------:R-:W2:Y:S03]  /*25590*/  LDL.LU R5, [R1+0xc4] ;  /* 0x0000c40001057983 */ /* 0x000ea60000300800 */
[----:B-1----:R-:W-:Y:S01]  /*255a0*/  STL.64 [R1+0x30], R20 ;  /* 0x0000301401007387 */ /* 0x002fe20000100a00 */
[----:B------:R-:W-:Y:S02]  /*255b0*/  STL.64 [R1+0x38], R22 ;  /* 0x0000381601007387 */ /* 0x000fe40000100a00 */
[----:B------:R-:W0:Y:S04]  /*255c0*/  LDSM.16.MT88.4 R20, [R28+0xa080] ;  /* 0x00a080001c14783b */ /* 0x000e280000004200 */
[----:B------:R-:W-:-:S02]  /*255d0*/  IMAD.MOV.U32 R7, RZ, RZ, R19 ;  /* 0x000000ffff077224 */ /* 0x000fc400078e0013 */
[----:B------:R-:W-:Y:S02]  /*255e0*/  IMAD.MOV.U32 R24, RZ, RZ, R18 ;  /* 0x000000ffff187224 */ /* 0x000fe400078e0012 */
[----:B------:R-:W-:Y:S02]  /*255f0*/  IMAD.MOV.U32 R6, RZ, RZ, R29 ;  /* 0x000000ffff067224 */ /* 0x000fe400078e001d */
[----:B0-----:R-:W-:Y:S01]  /*25600*/  IMAD.MOV.U32 R18, RZ, RZ, R22 ;  /* 0x000000ffff127224 */ /* 0x001fe200078e0016 */
[----:B------:R-:W-:Y:S01]  /*25610*/  STL.64 [R1+0x20], R20 ;  /* 0x0000201401007387 */ /* 0x000fe20000100a00 */
[----:B------:R-:W-:Y:S02]  /*25620*/  IMAD.MOV.U32 R19, RZ, RZ, R23 ;  /* 0x000000ffff137224 */ /* 0x000fe400078e0017 */
[----:B------:R-:W0:Y:S04]  /*25630*/  LDSM.16.MT88.4 R20, [R28+0xa100] ;  /* 0x00a100001c14783b */ /* 0x000e280000004200 */
[----:B------:R-:W-:-:S02]  /*25640*/  IMAD.MOV.U32 R26, RZ, RZ, R2 ;  /* 0x000000ffff1a7224 */ /* 0x000fc400078e0002 */
[----:B------:R-:W-:Y:S02]  /*25650*/  IMAD.MOV.U32 R27, RZ, RZ, R0 ;  /* 0x000000ffff1b7224 */ /* 0x000fe400078e0000 */
[----:B------:R-:W-:Y:S01]  /*25660*/  IMAD.MOV.U32 R25, RZ, RZ, R3 ;  /* 0x000000ffff197224 */ /* 0x000fe200078e0003 */
[----:B------:R-:W-:Y:S01]  /*25670*/  STL [R1+0x211c], R19 ;  /* 0x00211c1301007387 */ /* 0x000fe20000100800 */
[----:B------:R-:W-:Y:S02]  /*25680*/  STL [R1+0x2118], R18 ;  /* 0x0021181201007387 */ /* 0x000fe40000100800 */
[----:B0-----:R-:W-:Y:S02]  /*25690*/  IMAD.MOV.U32 R2, RZ, RZ, R22 ;  /* 0x000000ffff027224 */ /* 0x001fe400078e0016 */
[----:B------:R-:W-:Y:S02]  /*256a0*/  IMAD.MOV.U32 R0, RZ, RZ, R23 ;  /* 0x000000ffff007224 */ /* 0x000fe400078e0017 */
[----:B------:R-:W-:-:S02]  /*256b0*/  IMAD.MOV.U32 R22, RZ, RZ, R9 ;  /* 0x000000ffff167224 */ /* 0x000fc400078e0009 */
[----:B------:R-:W-:Y:S02]  /*256c0*/  IMAD.MOV.U32 R23, RZ, RZ, R8 ;  /* 0x000000ffff177224 */ /* 0x000fe400078e0008 */
[----:B------:R-:W-:Y:S02]  /*256d0*/  IMAD.MOV.U32 R29, RZ, RZ, R20 ;  /* 0x000000ffff1d7224 */ /* 0x000fe400078e0014 */
[----:B------:R-:W-:Y:S02]  /*256e0*/  IMAD.MOV.U32 R3, RZ, RZ, R21 ;  /* 0x000000ffff037224 */ /* 0x000fe400078e0015 */
[----:B------:R-:W-:Y:S02]  /*256f0*/  IMAD.MOV.U32 R20, RZ, RZ, R16 ;  /* 0x000000ffff147224 */ /* 0x000fe400078e0010 */
[----:B------:R-:W-:Y:S01]  /*25700*/  IMAD.MOV.U32 R21, RZ, RZ, R17 ;  /* 0x000000ffff157224 */ /* 0x000fe200078e0011 */
[----:B------:R-:W3:Y:S01]  /*25710*/  LDL.LU R16, [R1+0x21d4] ;  /* 0x0021d40001107983 */ /* 0x000ee20000300800 */
[----:B------:R-:W3:Y:S02]  /*25720*/  LDL.LU R17, [R1+0x21d0] ;  /* 0x0021d00001117983 */ /* 0x000ee40000300800 */
[----:B------:R-:W-:Y:S02]  /*25730*/  STL [R1+0x212c], R0 ;  /* 0x00212c0001007387 */ /* 0x000fe40000100800 */
[----:B------:R-:W-:Y:S01]  /*25740*/  STL [R1+0x2128], R2 ;  /* 0x0021280201007387 */ /* 0x000fe20000100800 */
[----:B------:R-:W-:Y:S01]  /*25750*/  STL [R1+0x2124], R3 ;  /* 0x0021240301007387 */ /* 0x000fe20000100800 */
[----:B------:R-:W-:Y:S01]  /*25760*/  STL [R1+0x2120], R29 ;  /* 0x0021201d01007387 */ /* 0x000fe20000100800 */
[----:B--2---:R-:W-:Y:S02]  /*25770*/  HMMA.16816.F32.BF16 R8, R12, R10, R4 ;  /* 0x0000000a0c08723c */ /* 0x004fe40000041804 */
[----:B------:R-:W0:Y:S04]  /*25780*/  LDSM.16.MT88.4 R12, [R28+0xa180] ;  /* 0x00a180001c0c783b */ /* 0x000e280000004200 */
[----:B------:R-:W2:Y:S01]  /*25790*/  LDL.LU.64 R6, [R1+0x21c8] ;  /* 0x0021c80001067983 */ /* 0x000ea20000300a00 */
[----:B------:R-:W2:Y:S11]  /*257a0*/  LDL.LU.64 R4, [R1+0x21c0] ;  /* 0x0021c00001047983 */ /* 0x000eb60000300a00 */
[----:B------:R-:W-:Y:S05]  /*257b0*/  @!UPT UIADD3 URZ, URZ, URZ, URZ ;  /* 0x0000003f3f3ff290 */ /* 0x000fea000fffe03f */
[----:B------:R-:W-:Y:S01]  /*257c0*/  STL.64 [R1+0xc0], R8 ;  /* 0x0000c00801007387 */ /* 0x000fe20000100a00 */
[----:B------:R0:W-:Y:S02]  /*257d0*/  STL.64 [R1+0xc8], R10 ;  /* 0x0000c80a01007387 */ /* 0x0001e40000100a00 */
[----:B0-----:R-:W-:Y:S02]  /*257e0*/  IMAD.MOV.U32 R10, RZ, RZ, R14 ;  /* 0x000000ffff0a7224 */ /* 0x001fe400078e000e */
[----:B------:R-:W-:Y:S01]  /*257f0*/  IMAD.MOV.U32 R11, RZ, RZ, R13 ;  /* 0x000000ffff0b7224 */ /* 0x000fe200078e000d */
[----:B------:R0:W-:Y:S01]  /*25800*/  STL [R1+0x60], R12 ;  /* 0x0000600c01007387 */ /* 0x0001e20000100800 */
[----:B------:R-:W-:Y:S02]  /*25810*/  IMAD.MOV.U32 R8, RZ, RZ, R15 ;  /* 0x000000ffff087224 */ /* 0x000fe400078e000f */
[----:B------:R-:W4:Y:S01]  /*25820*/  LDL.LU.64 R14, [R1+0x21b8] ;  /* 0x0021b800010e7983 */ /* 0x000f220000300a00 */
[----:B0-----:R-:W2:Y:S01]  /*25830*/  LDL.LU.64 R12, [R1+0x21b0] ;  /* 0x0021b000010c7983 */ /* 0x001ea20000300a00 */
[----:B------:R-:W-:Y:S02]  /*25840*/  STL [R1+0x2160], R10 ;  /* 0x0021600a01007387 */ /* 0x000fe40000100800 */
[----:B------:R-:W-:Y:S02]  /*25850*/  STL [R1+0x215c], R11 ;  /* 0x00215c0b01007387 */ /* 0x000fe40000100800 */
[----:B------:R0:W-:Y:S02]  /*25860*/  STL [R1+0x2158], R8 ;  /* 0x0021580801007387 */ /* 0x0001e40000100800 */
[----:B0-----:R-:W2:Y:S01]  /*25870*/  LDL.LU R8, [R1] ;  /* 0x0000000001087983 */ /* 0x001ea20000300800 */
[----:B------:R-:W2:Y:S02]  /*25880*/  LDL.LU R9, [R1+0x4] ;  /* 0x0000040001097983 */ /* 0x000ea40000300800 */
[----:B------:R-:W2:Y:S02]  /*25890*/  LDL.LU R10, [R1+0x8] ;  /* 0x00000800010a7983 */ /* 0x000ea40000300800 */
[----:B------:R-:W2:Y:S02]  /*258a0*/  LDL.LU R11, [R1+0xc] ;  /* 0x00000c00010b7983 */ /* 0x000ea40000300800 */
[C---:B--2---:R-:W-:Y:S11]  /*258b0*/  HMMA.16816.F32.BF16 R24, R8.reuse, R12, R24 ;  /* 0x0000000c0818723c */ /* 0x044ff60000041818 */
[----:B------:R-:W-:Y:S11]  /*258c0*/  @!UPT UIADD3 URZ, URZ, URZ, URZ ;  /* 0x0000003f3f3ff290 */ /* 0x000ff6000fffe03f */
[----:B------:R-:W-:Y:S02]  /*258d0*/  @!UPT UIADD3 URZ, URZ, URZ, URZ ;  /* 0x0000003f3f3ff290 */ /* 0x000fe4000fffe03f */
[----:B------:R-:W-:Y:S02]  /*258e0*/  IMAD.MOV.U32 R19, RZ, RZ, R26 ;  /* 0x000000ffff137224 */ /* 0x000fe400078e001a */
[----:B------:R-:W-:Y:S02]  /*258f0*/  IMAD.MOV.U32 R18, RZ, RZ, R27 ;  /* 0x000000ffff127224 */ /* 0x000fe400078e001b */
[----:B------:R-:W-:Y:S02]  /*25900*/  IMAD.MOV.U32 R3, RZ, RZ, R24 ;  /* 0x000000ffff037224 */ /* 0x000fe400078e0018 */
[----:B------:R-:W-:Y:S01]  /*25910*/  IMAD.MOV.U32 R29, RZ, RZ, R25 ;  /* 0x000000ffff1d7224 */ /* 0x000fe200078e0019 */
[----:B------:R-:W3:Y:S01]  /*25920*/  LDL.LU.64 R26, [R1+0x21a8] ;  /* 0x0021a800011a7983 */ /* 0x000ee20000300a00 */
[----:B------:R-:W3:Y:S02]  /*25930*/  LDL.LU.64 R24, [R1+0x21a0] ;  /* 0x0021a00001187983 */ /* 0x000ee40000300a00 */
[----:B------:R-:W-:Y:S02]  /*25940*/  STL [R1+0x213c], R18 ;  /* 0x00213c1201007387 */ /* 0x000fe40000100800 */
[----:B------:R-:W-:Y:S01]  /*25950*/  STL [R1+0x2138], R19 ;  /* 0x0021381301007387 */ /* 0x000fe20000100800 */
[----:B------:R-:W-:Y:S01]  /*25960*/  STL [R1+0x2134], R29 ;  /* 0x0021341d01007387 */ /* 0x000fe20000100800 */
[----:B------:R-:W-:Y:S01]  /*25970*/  STL [R1+0x2130], R3 ;  /* 0x0021300301007387 */ /* 0x000fe20000100800 */
[----:B---3--:R-:W-:Y:S02]  /*25980*/  HMMA.16816.F32.BF16 R8, R8, R16, R24 ;  /* 0x000000100808723c */ /* 0x008fe40000041818 */
[----:B------:R-:W2:Y:S01]  /*25990*/  LDL.LU.64 R26, [R1+0x2198] ;  /* 0x00219800011a7983 */ /* 0x000ea20000300a00 */
[----:B------:R-:W2:Y:S11]  /*259a0*/  LDL.LU.64 R24, [R1+0x2190] ;  /* 0x0021900001187983 */ /* 0x000eb60000300a00 */
[----:B------:R-:W-:Y:S09]  /*259b0*/  @!UPT UIADD3 URZ, URZ, URZ, URZ ;  /* 0x0000003f3f3ff290 */ /* 0x000ff2000fffe03f */
[----:B------:R0:W-:Y:S04]  /*259c0*/  STL.64 [R1+0xa0], R8 ;  /* 0x0000a00801007387 */ /* 0x0001e80000100a00 */
[----:B0-----:R-:W3:Y:S01]  /*259d0*/  LDL R9, [R1+0x1934] ;  /* 0x0019340001097983 */ /* 0x001ee20000100800 */
[----:B------:R-:W-:Y:S02]  /*259e0*/  IMAD.MOV.U32 R2, RZ, RZ, R11 ;  /* 0x000000ffff027224 */ /* 0x000fe400078e000b */
[----:B------:R-:W-:Y:S01]  /*259f0*/  IMAD.MOV.U32 R0, RZ, RZ, R10 ;  /* 0x000000ffff007224 */ /* 0x000fe200078e000a */
[C---:B--2---:R-:W-:Y:S11]  /*25a00*/  HMMA.16816.F32.BF16 R20, R24.reuse, R12, R20 ;  /* 0x0000000c1814723c */ /* 0x044ff60000041814 */
[----:B------:R-:W-:Y:S11]  /*25a10*/  @!UPT UIADD3 URZ, URZ, URZ, URZ ;  /* 0x0000003f3f3ff290 */ /* 0x000ff6000fffe03f */
[----:B------:R-:W-:Y:S02]  /*25a20*/  @!UPT UIADD3 URZ, URZ, URZ, URZ ;  /* 0x0000003f3f3ff290 */ /* 0x000fe4000fffe03f */
[----:B------:R-:W-:Y:S02]  /*25a30*/  IMAD.MOV.U32 R29, RZ, RZ, R22 ;  /* 0x000000ffff1d7224 */ /* 0x000fe400078e0016 */
[----:B------:R-:W-:Y:S02]  /*25a40*/  IMAD.MOV.U32 R3, RZ, RZ, R23 ;  /* 0x000000ffff037224 */ /* 0x000fe400078e0017 */
[----:B------:R-:W-:Y:S01]  /*25a50*/  IMAD.MOV.U32 R18, RZ, RZ, R20 ;  /* 0x000000ffff127224 */ /* 0x000fe200078e0014 */
[----:B---3--:R0:W-:Y:S01]  /*25a60*/  STL [R1+0x2164], R9 ;  /* 0x0021640901007387 */ /* 0x0081e20000100800 */
[----:B------:R-:W2:Y:S02]  /*25a70*/  LDL.LU R8, [R1+0x50] ;  /* 0x0000500001087983 */ /* 0x000ea40000300800 */
[----:B------:R-:W-:Y:S01]  /*25a80*/  IMAD.MOV.U32 R19, RZ, RZ, R21 ;  /* 0x000000ffff137224 */ /* 0x000fe200078e0015 */
[----:B0-----:R-:W2:Y:S01]  /*25a90*/  LDL.LU R9, [R1+0x54] ;  /* 0x0000540001097983 */ /* 0x001ea20000300800 */
[----:B------:R-:W2:Y:S02]  /*25aa0*/  LDL.LU R10, [R1+0x58] ;  /* 0x00005800010a7983 */ /* 0x000ea40000300800 */
[----:B------:R-:W2:Y:S02]  /*25ab0*/  LDL.LU R11, [R1+0x5c] ;  /* 0x00005c00010b7983 */ /* 0x000ea40000300800 */
[----:B------:R-:W-:Y:S01]  /*25ac0*/  STL [R1+0x2144], R2 ;  /* 0x0021440201007387 */ /* 0x000fe20000100800 */
[----:B------:R-:W-:Y:S01]  /*25ad0*/  STL [R1+0x2140], R0 ;  /* 0x0021400001007387 */ /* 0x000fe20000100800 */
[----:B------:R-:W3:Y:S02]  /*25ae0*/  LDL.LU.64 R22, [R1+0x2188] ;  /* 0x0021880001167983 */ /* 0x000ee40000300a00 */
[----:B------:R-:W3:Y:S02]  /*25af0*/  LDL.LU.64 R20, [R1+0x2180] ;  /* 0x0021800001147983 */ /* 0x000ee40000300a00 */
[----:B------:R-:W-:Y:S01]  /*25b00*/  STL [R1+0x2154], R3 ;  /* 0x0021540301007387 */ /* 0x000fe20000100800 */
[----:B------:R-:W-:Y:S01]  /*25b10*/  STL [R1+0x2150], R29 ;  /* 0x0021501d01007387 */ /* 0x000fe20000100800 */
[----:B------:R-:W-:Y:S02]  /*25b20*/  STL [R1+0x214c], R19 ;  /* 0x00214c1301007387 */ /* 0x000fe40000100800 */
[----:B------:R-:W-:Y:S01]  /*25b30*/  STL [R1+0x2148], R18 ;  /* 0x0021481201007387 */ /* 0x000fe20000100800 */
[----:B---3--:R-:W-:Y:S01]  /*25b40*/  HMMA.16816.F32.BF16 R24, R24, R16, R20 ;  /* 0x000000101818723c */ /* 0x008fe20000041814 */
[----:B------:R-:W3:Y:S01]  /*25b50*/  LDL.LU.64 R22, [R1+0x2178] ;  /* 0x0021780001167983 */ /* 0x000ee20000300a00 */
[----:B------:R-:W3:Y:S11]  /*25b60*/  LDL.LU.64 R20, [R1+0x2170] ;  /* 0x0021700001147983 */ /* 0x000ef60000300a00 */
[----:B------:R-:W-:Y:S10]  /*25b70*/  @!UPT UIADD3 URZ, URZ, URZ, URZ ;  /* 0x0000003f3f3ff290 */ /* 0x000ff4000fffe03f */
[----:B------:R0:W-:Y:S04]  /*25b80*/  STL.64 [R1+0x80], R24 ;  /* 0x0000801801007387 */ /* 0x0001e80000100a00 */
[----:B0-----:R-:W3:Y:S01]  /*25b90*/  LDL.LU R24, [R1+0x70] ;  /* 0x0000700001187983 */ /* 0x001ee20000300800 */
[----:B------:R-:W3:Y:S02]  /*25ba0*/  LDL.LU R25, [R1+0x74] ;  /* 0x0000740001197983 */ /* 0x000ee40000300800 */
[----:B------:R-:W-:Y:S02]  /*25bb0*/  IMAD.MOV.U32 R2, RZ, RZ, R26 ;  /* 0x000000ffff027224 */ /* 0x000fe400078e001a */
[----:B------:R-:W-:Y:S02]  /*25bc0*/  IMAD.MOV.U32 R0, RZ, RZ, R27 ;  /* 0x000000ffff007224 */ /* 0x000fe400078e001b */
[----:B----4-:R-:W-:-:S02]  /*25bd0*/  IMAD.MOV.U32 R26, RZ, RZ, R14 ;  /* 0x000000ffff1a7224 */ /* 0x010fc400078e000e */
[----:B------:R-:W-:Y:S01]  /*25be0*/  IMAD.MOV.U32 R27, RZ, RZ, R15 ;  /* 0x000000ffff1b7224 */ /* 0x000fe200078e000f */
[----:B------:R-:W4:Y:S01]  /*25bf0*/  LDL.LU R14, [R1+0x216c] ;  /* 0x00216c00010e7983 */ /* 0x000f220000300800 */
[----:B------:R-:W4:Y:S05]  /*25c00*/  LDL.LU R15, [R1+0x2168] ;  /* 0x00216800010f7983 */ /* 0x000f2a0000300800 */
[C---:B---3--:R-:W-:Y:S08]  /*25c10*/  HMMA.16816.F32.BF16 R24, R20.reuse, R12, R24 ;  /* 0x0000000c1418723c */ /* 0x048ff00000041818 */
[----:B--2---:R-:W-:Y:S11]  /*25c20*/  HMMA.16816.F32.BF16 R20, R20, R16, R8 ;  /* 0x000000101414723c */ /* 0x004ff60000041808 */
        /* <DEDUP_REMOVED lines=9> */
[----:B------:R-:W-:Y:S02]  /*25cc0*/  IMAD.MOV.U32 R29, RZ, RZ, R25 ;  /* 0x000000ffff1d7224 */ /* 0x000fe400078e0019 */
[----:B------:R-:W-:Y:S02]  /*25cd0*/  IMAD.MOV.U32 R19, RZ, RZ, R26 ;  /* 0x000000ffff137224 */ /* 0x000fe400078e001a */
[----:B------:R-:W-:Y:S01]  /*25ce0*/  IMAD.MOV.U32 R18, RZ, RZ, R27 ;  /* 0x000000ffff127224 */ /* 0x000fe200078e001b */
[----:B--2---:R-:W-:Y:S07]  /*25cf0*/  HMMA.16816.F32.BF16 R4, R20, R12, R4 ;  /* 0x0000000c1404723c */ /* 0x004fee0000041804 */
[----:B------:R-:W-:-:S02]  /*25d00*/  IMAD.MOV.U32 R12, RZ, RZ, R9 ;  /* 0x000000ffff0c7224 */ /* 0x000fc400078e0009 */
[----:B------:R-:W2:Y:S01]  /*25d10*/  LDL.LU R9, [R1+0x2164] ;  /* 0x0021640001097983 */ /* 0x000ea20000300800 */
[----:B------:R-:W-:Y:S02]  /*25d20*/  IMAD.MOV.U32 R27, RZ, RZ, R20 ;  /* 0x000000ffff1b7224 */ /* 0x000fe400078e0014 */
[----:B------:R-:W-:Y:S02]  /*25d30*/  IMAD.MOV.U32 R26, RZ, RZ, R21 ;  /* 0x000000ffff1a7224 */ /* 0x000fe400078e0015 */
[----:B------:R-:W-:Y:S02]  /*25d40*/  IMAD.MOV.U32 R25, RZ, RZ, R22 ;  /* 0x000000ffff197224 */ /* 0x000fe400078e0016 */
[----:B------:R-:W-:-:S08]  /*25d50*/  IMAD.MOV.U32 R24, RZ, RZ, R23 ;  /* 0x000000ffff187224 */ /* 0x000fd000078e0017 */
[----:B------:R-:W-:Y:S02]  /*25d60*/  IMAD.MOV.U32 R23, RZ, RZ, R4 ;  /* 0x000000ffff177224 */ /* 0x000fe400078e0004 */
[----:B------:R-:W-:Y:S02]  /*25d70*/  IMAD.MOV.U32 R22, RZ, RZ, R5 ;  /* 0x000000ffff167224 */ /* 0x000fe400078e0005 */
[----:B------:R-:W-:Y:S02]  /*25d80*/  IMAD.MOV.U32 R21, RZ, RZ, R6 ;  /* 0x000000ffff157224 */ /* 0x000fe400078e0006 */
[----:B------:R-:W-:Y:S02]  /*25d90*/  IMAD.MOV.U32 R20, RZ, RZ, R7 ;  /* 0x000000ffff147224 */ /* 0x000fe400078e0007 */
[----:B------:R-:W0:Y:S01]  /*25da0*/  LDSM.16.MT88.4 R4, [R28+0xc000] ;  /* 0x00c000001c04783b */ /* 0x000e220000004200 */
[----:B------:R-:W-:Y:S02]  /*25db0*/  IMAD.MOV.U32 R13, RZ, RZ, R10 ;  /* 0x000000ffff0d7224 */ /* 0x000fe400078e000a */
[----:B------:R-:W3:Y:S02]  /*25dc0*/  LDL.LU R10, [R1+0x2160] ;  /* 0x00216000010a7983 */ /* 0x000ee40000300800 */
[----:B----4-:R1:W-:Y:S02]  /*25dd0*/  STL.64 [R1+0x2108], R14 ;  /* 0x0021080e01007387 */ /* 0x0103e40000100a00 */
[----:B-1----:R-:W-:-:S02]  /*25de0*/  IMAD.MOV.U32 R14, RZ, RZ, R11 ;  /* 0x000000ffff0e7224 */ /* 0x002fc400078e000b */
[----:B------:R-:W-:Y:S01]  /*25df0*/  IMAD.MOV.U32 R15, RZ, RZ, R8 ;  /* 0x000000ffff0f7224 */ /* 0x000fe200078e0008 */
[----:B------:R-:W4:Y:S01]  /*25e00*/  LDL.LU R11, [R1+0x215c] ;  /* 0x00215c00010b7983 */ /* 0x000f220000300800 */
[----:B------:R-:W3:Y:S03]  /*25e10*/  LDL.LU R8, [R1+0x2158] ;  /* 0x0021580001087983 */ /* 0x000ee60000300800 */
[----:B0-----:R-:W-:Y:S01]  /*25e20*/  STL.64 [R1], R4 ;  /* 0x0000000401007387 */ /* 0x001fe20000100a00 */
[----:B------:R-:W-:Y:S03]  /*25e30*/  STL.64 [R1+0x8], R6 ;  /* 0x0000080601007387 */ /* 0x000fe60000100a00 */
[----:B--2---:R-:W0:Y:S04]  /*25e40*/  LDSM.16.M88.4 R4, [R9+0x20080] ;  /* 0x020080000904783b */ /* 0x004e280000000200 */
[----:B0-----:R-:W-:Y:S01]  /*25e50*/  STL.64 [R1+0x2060], R6 ;  /* 0x0020600601007387 */ /* 0x001fe20000100a00 */
[----:B------:R0:W-:Y:S03]  /*25e60*/  STL.64 [R1+0x2058], R4 ;  /* 0x0020580401007387 */ /* 0x0001e60000100a00 */
[----:B0-----:R-:W2:Y:S01]  /*25e70*/  LDL.LU R4, [R1+0x60] ;  /* 0x0000600001047983 */ /* 0x001ea20000300800 */
[----:B---3--:R-:W-:-:S02]  /*25e80*/  IMAD.MOV.U32 R6, RZ, RZ, R10 ;  /* 0x000000ffff067224 */ /* 0x008fc400078e000a */
[----:B------:R-:W-:Y:S02]  /*25e90*/  IMAD.MOV.U32 R7, RZ, RZ, R8 ;  /* 0x000000ffff077224 */ /* 0x000fe400078e0008 */
[----:B----4-:R-:W-:Y:S02]  /*25ea0*/  IMAD.MOV.U32 R5, RZ, RZ, R11 ;  /* 0x000000ffff057224 */ /* 0x010fe400078e000b */
[----:B------:R-:W0:Y:S04]  /*25eb0*/  LDSM.16.M88.4 R8, [R9+0x21080] ;  /* 0x021080000908783b */ /* 0x000e280000000200 */
[----:B------:R1:W-:Y:S02]  /*25ec0*/  STL.64 [R1+0x20a0], R6 ;  /* 0x0020a00601007387 */ /* 0x0003e40000100a00 */
[----:B-1----:R-:W-:-:S02]  /*25ed0*/  IMAD.MOV.U32 R6, RZ, RZ, R12 ;  /* 0x000000ffff067224 */ /* 0x002fc400078e000c */
[----:B------:R-:W-:Y:S01]  /*25ee0*/  IMAD.MOV.U32 R7, RZ, RZ, R13 ;  /* 0x000000ffff077224 */ /* 0x000fe200078e000d */
[----:B--2---:R1:W-:Y:S04]  /*25ef0*/  STL.64 [R1+0x2098], R4 ;  /* 0x0020980401007387 */ /* 0x0043e80000100a00 */
[----:B------:R2:W-:Y:S02]  /*25f00*/  STL.64 [R1+0x20b0], R6 ;  /* 0x0020b00601007387 */ /* 0x0005e40000100a00 */
[----:B-1----:R-:W-:Y:S02]  /*25f10*/  IMAD.MOV.U32 R4, RZ, RZ, R14 ;  /* 0x000000ffff047224 */ /* 0x002fe400078e000e */
[----:B------:R-:W-:Y:S02]  /*25f20*/  IMAD.MOV.U32 R5, RZ, RZ, R15 ;  /* 0x000000ffff057224 */ /* 0x000fe400078e000f */
[----:B--2---:R-:W-:-:S02]  /*25f30*/  IMAD.MOV.U32 R6, RZ, RZ, R19 ;  /* 0x000000ffff067224 */ /* 0x004fc400078e0013 */
[----:B------:R-:W-:Y:S01]  /*25f40*/  IMAD.MOV.U32 R7, RZ, RZ, R18 ;  /* 0x000000ffff077224 */ /* 0x000fe200078e0012 */
[----:B------:R1:W-:Y:S02]  /*25f50*/  STL.64 [R1+0x20a8], R4 ;  /* 0x0020a80401007387 */ /* 0x0003e40000100a00 */
[----:B-1----:R-:W-:Y:S02]  /*25f60*/  IMAD.MOV.U32 R4, RZ, RZ, R3 ;  /* 0x000000ffff047224 */ /* 0x002fe400078e0003 */
[----:B------:R-:W-:Y:S01]  /*25f70*/  IMAD.MOV.U32 R5, RZ, RZ, R29 ;  /* 0x000000ffff057224 */ /* 0x000fe200078e001d */
[----:B------:R-:W2:Y:S01]  /*25f80*/  LDL.LU R3, [R1+0x2154] ;  /* 0x0021540001037983 */ /* 0x000ea20000300800 */
[----:B------:R-:W3:Y:S02]  /*25f90*/  LDL.LU R29, [R1+0x2150] ;  /* 0x00215000011d7983 */ /* 0x000ee40000300800 */
[----:B------:R-:W4:Y:S02]  /*25fa0*/  LDL.LU R19, [R1+0x214c] ;  /* 0x00214c0001137983 */ /* 0x000f240000300800 */
[----:B------:R-:W4:Y:S01]  /*25fb0*/  LDL.LU R18, [R1+0x2148] ;  /* 0x0021480001127983 */ /* 0x000f220000300800 */
[----:B------:R-:W-:Y:S01]  /*25fc0*/  STL.64 [R1+0x20c0], R6 ;  /* 0x0020c00601007387 */ /* 0x000fe20000100a00 */
[----:B------:R1:W-:Y:S03]  /*25fd0*/  STL.64 [R1+0x20b8], R4 ;  /* 0x0020b80401007387 */ /* 0x0003e60000100a00 */
[----:B-1----:R-:W4:Y:S01]  /*25fe0*/  LDL.LU R4, [R1+0x80] ;  /* 0x0000800001047983 */ /* 0x002f220000300800 */
[----:B------:R-:W4:Y:S02]  /*25ff0*/  LDL.LU R5, [R1+0x84] ;  /* 0x0000840001057983 */ /* 0x000f240000300800 */
[----:B------:R-:W-:-:S02]  /*26000*/  IMAD.MOV.U32 R6, RZ, RZ, R2 ;  /* 0x000000ffff067224 */ /* 0x000fc400078e0002 */
[----:B------:R-:W-:Y:S01]  /*26010*/  IMAD.MOV.U32 R7, RZ, RZ, R0 ;  /* 0x000000ffff077224 */ /* 0x000fe200078e0000 */
[----:B------:R-:W4:Y:S01]  /*26020*/  LDL.LU R2, [R1+0x2144] ;  /* 0x0021440001027983 */ /* 0x000f220000300800 */
[----:B------:R-:W4:Y:S03]  /*26030*/  LDL.LU R0, [R1+0x2140] ;  /* 0x0021400001007983 */ /* 0x000f260000300800 */
[----:B------:R2:W-:Y:S02]  /*26040*/  STL.64 [R1+0x20d0], R6 ;  /* 0x0020d00601007387 */ /* 0x0005e40000100a00 */
[----:B--2---:R-:W-:Y:S02]  /*26050*/  IMAD.MOV.U32 R7, RZ, RZ, R3 ;  /* 0x000000ffff077224 */ /* 0x004fe400078e0003 */
[----:B---3--:R-:W-:Y:S01]  /*26060*/  IMAD.MOV.U32 R6, RZ, RZ, R29 ;  /* 0x000000ffff067224 */ /* 0x008fe200078e001d */
[----:B----4-:R1:W-:Y:S02]  /*26070*/  STL.64 [R1+0x20c8], R4 ;  /* 0x0020c80401007387 */ /* 0x0103e40000100a00 */
[----:B-1----:R-:W-:-:S02]  /*26080*/  IMAD.MOV.U32 R4, RZ, RZ, R18 ;  /* 0x000000ffff047224 */ /* 0x002fc400078e0012 */
        /* <DEDUP_REMOVED lines=12> */
[----:B------:R-:W4:Y:S02]  /*26150*/  LDL.LU R2, [R1+0x2128] ;  /* 0x0021280001027983 */ /* 0x000f240000300800 */
[----:B------:R-:W4:Y:S02]  /*26160*/  LDL.LU R12, [R1+0xc0] ;  /* 0x0000c000010c7983 */ /* 0x000f240000300800 */
[----:B------:R-:W4:Y:S01]  /*26170*/  LDL.LU R13, [R1+0xc4] ;  /* 0x0000c400010d7983 */ /* 0x000f220000300800 */
[----:B------:R-:W4:Y:S01]  /*26180*/  LDL.LU R14, [R1+0xc8] ;  /* 0x0000c800010e7983 */ /* 0x000f220000300800 */
[----:B------:R-:W4:Y:S02]  /*26190*/  LDL.LU R15, [R1+0xcc] ;  /* 0x0000cc00010f7983 */ /* 0x000f240000300800 */
[----:B------:R2:W-:Y:S02]  /*261a0*/  STL.64 [R1+0x20f0], R6 ;  /* 0x0020f00601007387 */ /* 0x0005e40000100a00 */
[----:B--2---:R-:W-:-:S02]  /*261b0*/  IMAD.MOV.U32 R7, RZ, RZ, R18 ;  /* 0x000000ffff077224 */ /* 0x004fc400078e0012 */
[----:B---3--:R-:W-:Y:S01]  /*261c0*/  IMAD.MOV.U32 R6, RZ, RZ, R19 ;  /* 0x000000ffff067224 */ /* 0x008fe200078e0013 */
[----:B----4-:R1:W-:Y:S02]  /*261d0*/  STL.64 [R1+0x20e8], R4 ;  /* 0x0020e80401007387 */ /* 0x0103e40000100a00 */
[----:B-1----:R-:W-:Y:S02]  /*261e0*/  IMAD.MOV.U32 R4, RZ, RZ, R3 ;  /* 0x000000ffff047224 */ /* 0x002fe400078e0003 */
[----:B------:R-:W-:Y:S01]  /*261f0*/  IMAD.MOV.U32 R5, RZ, RZ, R29 ;  /* 0x000000ffff057224 */ /* 0x000fe200078e001d */
[----:B------:R-:W2:Y:S01]  /*26200*/  LDL.LU R3, [R1+0x2124] ;  /* 0x0021240001037983 */ /* 0x000ea20000300800 */
[----:B------:R-:W3:Y:S02]  /*26210*/  LDL.LU R29, [R1+0x2120] ;  /* 0x00212000011d7983 */ /* 0x000ee40000300800 */
[----:B------:R-:W4:Y:S02]  /*26220*/  LDL.LU R19, [R1+0x211c] ;  /* 0x00211c0001137983 */ /* 0x000f240000300800 */
[----:B------:R-:W2:Y:S01]  /*26230*/  LDL.LU R18, [R1+0x2118] ;  /* 0x0021180001127983 */ /* 0x000ea20000300800 */
[----:B0-----:R0:W-:Y:S01]  /*26240*/  STL [R1+0x2084], R8 ;  /* 0x0020840801007387 */ /* 0x0011e20000100800 */
[----:B------:R1:W-:Y:S02]  /*26250*/  STL [R1+0x2080], R9 ;  /* 0x0020800901007387 */ /* 0x0003e40000100800 */
[----:B------:R1:W-:Y:S02]  /*26260*/  STL [R1+0x1fc4], R10 ;  /* 0x001fc40a01007387 */ /* 0x0003e40000100800 */
[----:B------:R1:W-:Y:S02]  /*26270*/  STL [R1+0x1fc0], R11 ;  /* 0x001fc00b01007387 */ /* 0x0003e40000100800 */
[----:B0-----:R-:W-:-:S02]  /*26280*/  IMAD.MOV.U32 R8, RZ, RZ, R27 ;  /* 0x000000ffff087224 */ /* 0x001fc400078e001b */
[----:B-1----:R-:W-:Y:S02]  /*26290*/  IMAD.MOV.U32 R9, RZ, RZ, R26 ;  /* 0x000000ffff097224 */ /* 0x002fe400078e001a */
[----:B------:R-:W-:Y:S02]  /*262a0*/  IMAD.MOV.U32 R10, RZ, RZ, R25 ;  /* 0x000000ffff0a7224 */ /* 0x000fe400078e0019 */
[----:B------:R-:W-:Y:S02]  /*262b0*/  IMAD.MOV.U32 R11, RZ, RZ, R24 ;  /* 0x000000ffff0b7224 */ /* 0x000fe400078e0018 */
[----:B------:R-:W0:Y:S04]  /*262c0*/  LDSM.16.MT88.4 R24, [R28+0xc080] ;  /* 0x00c080001c18783b */ /* 0x000e280000004200 */
[----:B0-----:R0:W-:Y:S01]  /*262d0*/  STL.64 [R1+0x2030], R26 ;  /* 0x0020301a01007387 */ /* 0x0011e20000100a00 */
[----:B------:R1:W-:Y:S02]  /*262e0*/  STL.64 [R1+0x2028], R24 ;  /* 0x0020281801007387 */ /* 0x0003e40000100a00 */
[----:B0-----:R-:W-:-:S02]  /*262f0*/  IMAD.MOV.U32 R26, RZ, RZ, R21 ;  /* 0x000000ffff1a7224 */ /* 0x001fc400078e0015 */
[----:B-1----:R-:W-:Y:S02]  /*26300*/  IMAD.MOV.U32 R24, RZ, RZ, R23 ;  /* 0x000000ffff187224 */ /* 0x002fe400078e0017 */
[----:B------:R-:W-:Y:S02]  /*26310*/  IMAD.MOV.U32 R25, RZ, RZ, R22 ;  /* 0x000000ffff197224 */ /* 0x000fe400078e0016 */
[----:B------:R-:W-:Y:S02]  /*26320*/  IMAD.MOV.U32 R27, RZ, RZ, R20 ;  /* 0x000000ffff1b7224 */ /* 0x000fe400078e0014 */
[----:B------:R-:W0:Y:S04]  /*26330*/  LDSM.16.MT88.4 R20, [R28+0xc100] ;  /* 0x00c100001c14783b */ /* 0x000e280000004200 */
[----:B------:R-:W-:Y:S01]  /*26340*/  STL.64 [R1+0x2100], R26 ;  /* 0x0021001a01007387 */ /* 0x000fe20000100a00 */
[----:B------:R1:W-:Y:S01]  /*26350*/  STL.64 [R1+0x20f8], R24 ;  /* 0x0020f81801007387 */ /* 0x0003e20000100a00 */
[----:B------:R-:W-:Y:S02]  /*26360*/  HMMA.16816.F32.BF16 R8, R8, R16, R12 ;  /* 0x000000100808723c */ /* 0x000fe4000004180c */
[----:B-1----:R-:W3:Y:S01]  /*26370*/  LDL.LU.64 R24, [R1+0x30] ;  /* 0x0000300001187983 */ /* 0x002ee20000300a00 */
[----:B------:R-:W3:Y:S03]  /*26380*/  LDL.LU.64 R26, [R1+0x38] ;  /* 0x00003800011a7983 */ /* 0x000ee60000300a00 */
[----:B0-----:R-:W-:Y:S01]  /*26390*/  STL.64 [R1+0x2010], R22 ;  /* 0x0020101601007387 */ /* 0x001fe20000100a00 */
[----:B------:R0:W-:Y:S03]  /*263a0*/  STL.64 [R1+0x2008], R20 ;  /* 0x0020081401007387 */ /* 0x0001e60000100a00 */
[----:B0-----:R-:W3:Y:S01]  /*263b0*/  LDL.LU R20, [R1+0x20] ;  /* 0x0000200001147983 */ /* 0x001ee20000300800 */
[----:B------:R-:W3:Y:S02]  /*263c0*/  LDL.LU R21, [R1+0x24] ;  /* 0x0000240001157983 */ /* 0x000ee40000300800 */
[----:B----4-:R-:W-:-:S02]  /*263d0*/  IMAD.MOV.U32 R23, RZ, RZ, R19 ;  /* 0x000000ffff177224 */ /* 0x010fc400078e0013 */
[----:B--2---:R-:W-:Y:S02]  /*263e0*/  IMAD.MOV.U32 R22, RZ, RZ, R18 ;  /* 0x000000ffff167224 */ /* 0x004fe400078e0012 */
[----:B------:R-:W2:Y:S01]  /*263f0*/  LDL.LU R18, [R1+0x2114] ;  /* 0x0021140001127983 */ /* 0x000ea20000300800 */
[----:B------:R-:W2:Y:S02]  /*26400*/  LDL.LU R19, [R1+0x2110] ;  /* 0x0021100001137983 */ /* 0x000ea40000300800 */
[----:B------:R-:W4:Y:S03]  /*26410*/  LDL.LU.64 R14, [R1+0x2108] ;  /* 0x00210800010e7983 */ /* 0x000f260000300a00 */
[----:B------:R-:W-:Y:S01]  /*26420*/  STL.64 [R1+0xc0], R8 ;  /* 0x0000c00801007387 */ /* 0x000fe20000100a00 */
[----:B------:R-:W-:Y:S02]  /*26430*/  STL.64 [R1+0xc8], R10 ;  /* 0x0000c80a01007387 */ /* 0x000fe40000100a00 */
[----:B------:R-:W0:Y:S04]  /*26440*/  LDSM.16.MT88.4 R8, [R28+0xc180] ;  /* 0x00c180001c08783b */ /* 0x000e280000004200 */
[----:B------:R-:W-:Y:S01]  /*26450*/  STL [R1+0x2088], R28 ;  /* 0x0020881c01007387 */ /* 0x000fe20000100800 */
[----:B0-----:R-:W-:Y:S01]  /*26460*/  STL.64 [R1+0xb0], R8 ;  /* 0x0000b00801007387 */ /* 0x001fe20000100a00 */
[----:B------:R0:W-:Y:S02]  /*26470*/  STL.64 [R1+0xb8], R10 ;  /* 0x0000b80a01007387 */ /* 0x0001e40000100a00 */
[----:B---3--:R-:W-:-:S02]  /*26480*/  IMAD.MOV.U32 R13, RZ, RZ, R24 ;  /* 0x000000ffff0d7224 */ /* 0x008fc400078e0018 */
[----:B0-----:R-:W-:Y:S02]  /*26490*/  IMAD.MOV.U32 R10, RZ, RZ, R26 ;  /* 0x000000ffff0a7224 */ /* 0x001fe400078e001a */
[----:B------:R-:W-:Y:S02]  /*264a0*/  IMAD.MOV.U32 R11, RZ, RZ, R27 ;  /* 0x000000ffff0b7224 */ /* 0x000fe400078e001b */
[----:B------:R-:W-:Y:S01]  /*264b0*/  IMAD.MOV.U32 R12, RZ, RZ, R25 ;  /* 0x000000ffff0c7224 */ /* 0x000fe200078e0019 */
[----:B----4-:R-:W-:Y:S01]  /*264c0*/  HMMA.16816.F32.BF16 R4, R24, R14, R4 ;  /* 0x0000000e1804723c */ /* 0x010fe20000041804 */
[----:B------:R-:W3:Y:S01]  /*264d0*/  LDL.LU.64 R26, [R1+0x2100] ;  /* 0x00210000011a7983 */ /* 0x000ee20000300a00 */
[----:B------:R-:W3:Y:S11]  /*264e0*/  LDL.LU.64 R24, [R1+0x20f8] ;  /* 0x0020f80001187983 */ /* 0x000ef60000300a00 */
[----:B------:R-:W-:Y:S10]  /*264f0*/  @!UPT UIADD3 URZ, URZ, URZ, URZ ;  /* 0x0000003f3f3ff290 */ /* 0x000ff4000fffe03f */
[----:B------:R0:W-:Y:S01]  /*26500*/  STL.64 [R1+0xd0], R4 ;  /* 0x0000d00401007387 */ /* 0x0001e20000100a00 */
[----:B------:R-:W-:Y:S02]  /*26510*/  IMAD.MOV.U32 R8, RZ, RZ, R6 ;  /* 0x000000ffff087224 */ /* 0x000fe400078e0006 */
[----:B------:R-:W-:Y:S02]  /*26520*/  IMAD.MOV.U32 R9, RZ, RZ, R7 ;  /* 0x000000ffff097224 */ /* 0x000fe400078e0007 */
[----:B------:R-:W2:Y:S04]  /*26530*/  LDL.LU.64 R6, [R1+0x20f0] ;  /* 0x0020f00001067983 */ /* 0x000ea80000300a00 */
[----:B0-----:R-:W2:Y:S01]  /*26540*/  LDL.LU.64 R4, [R1+0x20e8] ;  /* 0x0020e80001047983 */ /* 0x001ea20000300a00 */
[----:B------:R0:W-:Y:S02]  /*26550*/  STL [R1+0x2090], R9 ;  /* 0x0020900901007387 */ /* 0x0001e40000100800 */
[----:B------:R1:W-:Y:S02]  /*26560*/  STL [R1+0x208c], R8 ;  /* 0x00208c0801007387 */ /* 0x0003e40000100800 */
[----:B0-----:R-:W-:-:S02]  /*26570*/  IMAD.MOV.U32 R9, RZ, RZ, R12 ;  /* 0x000000ffff097224 */ /* 0x001fc400078e000c */
[----:B-1----:R-:W-:-:S07]  /*26580*/  IMAD.MOV.U32 R8, RZ, RZ, R13 ;  /* 0x000000ffff087224 */ /* 0x002fce00078e000d */
[----:B--2---:R-:W-:Y:S01]  /*26590*/  HMMA.16816.F32.BF16 R8, R8, R18, R4 ;  /* 0x000000120808723c */ /* 0x004fe20000041804 */
[----:B------:R-:W2:Y:S01]  /*265a0*/  LDL.LU.64 R6, [R1+0x20e0] ;  /* 0x0020e00001067983 */ /* 0x000ea20000300a00 */
[----:B------:R-:W2:Y:S11]  /*265b0*/  LDL.LU.64 R4, [R1+0x20d8] ;  /* 0x0020d80001047983 */ /* 0x000eb60000300a00 */
[----:B------:R-:W-:Y:S10]  /*265c0*/  @!UPT UIADD3 URZ, URZ, URZ, URZ ;  /* 0x0000003f3f3ff290 */ /* 0x000ff4000fffe03f */
[----:B------:R0:W-:Y:S01]  /*265d0*/  STL.64 [R1+0xa0], R8 ;  /* 0x0000a00801007387 */ /* 0x0001e20000100a00 */
[----:B------:R-:W-:Y:S01]  /*265e0*/  STL [R1+0xa8], R10 ;  /* 0x0000a80a01007387 */ /* 0x000fe20000100800 */
[C---:B--2---:R-:W-:Y:S11]  /*265f0*/  HMMA.16816.F32.BF16 R4, R20.reuse, R14, R4 ;  /* 0x0000000e1404723c */ /* 0x044ff60000041804 */
[----:B------:R-:W-:Y:S11]  /*26600*/  @!UPT UIADD3 URZ, URZ, URZ, URZ ;  /* 0x0000003f3f3ff290 */ /* 0x000ff6000fffe03f */
[----:B------:R-:W-:Y:S01]  /*26610*/  @!UPT UIADD3 URZ, URZ, URZ, URZ ;  /* 0x0000003f3f3ff290 */ /* 0x000fe2000fffe03f */
[----:B------:R1:W-:Y:S01]  /*26620*/  STL.64 [R1+0x90], R4 ;  /* 0x0000900401007387 */ /* 0x0003e20000100a00 */
[----:B0-----:R-:W-:Y:S02]  /*26630*/  IMAD.MOV.U32 R9, RZ, RZ, R6 ;  /* 0x000000ffff097224 */ /* 0x001fe400078e0006 */
[----:B------:R-:W-:Y:S02]  /*26640*/  IMAD.MOV.U32 R8, RZ, RZ, R7 ;  /* 0x000000ffff087224 */ /* 0x000fe400078e0007 */
[----:B------:R-:W2:Y:S04]  /*26650*/  LDL.LU.64 R6, [R1+0x20d0] ;  /* 0x0020d00001067983 */ /* 0x000ea80000300a00 */
[----:B-1----:R-:W2:Y:S02]  /*26660*/  LDL.LU.64 R4, [R1+0x20c8] ;  /* 0x0020c80001047983 */ /* 0x002ea40000300a00 */
[----:B--2---:R-:W-:Y:S02]  /*26670*/  HMMA.16816.F32.BF16 R20, R20, R18, R4 ;  /* 0x000000121414723c */ /* 0x004fe40000041804 */
[----:B------:R-:W2:Y:S01]  /*26680*/  LDL.LU.64 R6, [R1+0x20c0] ;  /* 0x0020c00001067983 */ /* 0x000ea20000300a00 */
[----:B------:R-:W2:Y:S11]  /*26690*/  LDL.LU.64 R4, [R1+0x20b8] ;  /* 0x0020b80001047983 */ /* 0x000eb60000300a00 */
[----:B------:R-:W-:Y:S09]  /*266a0*/  @!UPT UIADD3 URZ, URZ, URZ, URZ ;  /* 0x0000003f3f3ff290 */ /* 0x000ff2000fffe03f */
[----:B------:R0:W-:Y:S01]  /*266b0*/  STL.64 [R1+0x2020], R22 ;  /* 0x0020201601007387 */ /* 0x0001e20000100a00 */
[----:B------:R1:W-:Y:S02]  /*266c0*/  STL.64 [R1+0x2018], R20 ;  /* 0x0020181401007387 */ /* 0x0003e40000100a00 */
[----:B0-----:R-:W-:Y:S02]  /*266d0*/  IMAD.MOV.U32 R22, RZ, RZ, R2 ;  /* 0x000000ffff167224 */ /* 0x001fe400078e0002 */
[----:B-1----:R-:W-:Y:S02]  /*266e0*/  IMAD.MOV.U32 R20, RZ, RZ, R29 ;  /* 0x000000ffff147224 */ /* 0x002fe400078e001d */
[----:B------:R-:W-:Y:S02]  /*266f0*/  IMAD.MOV.U32 R21, RZ, RZ, R3 ;  /* 0x000000ffff157224 */ /* 0x000fe400078e0003 */
[----:B------:R-:W-:-:S07]  /*26700*/  IMAD.MOV.U32 R23, RZ, RZ, R0 ;  /* 0x000000ffff177224 */ /* 0x000fce00078e0000 */
[C---:B--2---:R-:W-:Y:S11]  /*26710*/  HMMA.16816.F32.BF16 R4, R20.reuse, R14, R4 ;  /* 0x0000000e1404723c */ /* 0x044ff60000041804 */
        /* <DEDUP_REMOVED lines=9> */
[----:B------:R-:W3:Y:S01]  /*267b0*/  LDL.LU.64 R6, [R1+0x20a0] ;  /* 0x0020a00001067983 */ /* 0x000ee20000300a00 */
[----:B------:R-:W3:Y:S02]  /*267c0*/  LDL.LU.64 R4, [R1+0x2098] ;  /* 0x0020980001047983 */ /* 0x000ee40000300a00 */
[----:B------:R-:W-:Y:S04]  /*267d0*/  STL.64 [R1+0x2078], R18 ;  /* 0x0020781201007387 */ /* 0x000fe80000100a00 */
[----:B---3--:R-:W-:Y:S01]  /*267e0*/  HMMA.16816.F32.BF16 R12, R4, R14, R24 ;  /* 0x0000000e040c723c */ /* 0x008fe20000041818 */
[----:B------:R-:W2:Y:S01]  /*267f0*/  LDL.LU R24, [R1] ;  /* 0x0000000001187983 */ /* 0x000ea20000300800 */
[----:B------:R-:W2:Y:S02]  /*26800*/  LDL.LU R25, [R1+0x4] ;  /* 0x0000040001197983 */ /* 0x000ea40000300800 */
[----:B------:R-:W3:Y:S02]  /*26810*/  LDL.LU R26, [R1+0x8] ;  /* 0x00000800011a7983 */ /* 0x000ee40000300800 */
[----:B------:R-:W3:Y:S10]  /*26820*/  LDL.LU R27, [R1+0xc] ;  /* 0x00000c00011b7983 */ /* 0x000ef40000300800 */
[----:B------:R-:W-:-:S02]  /*26830*/  IMAD.MOV.U32 R29, RZ, RZ, R20 ;  /* 0x000000ffff1d7224 */ /* 0x000fc400078e0014 */
[----:B------:R-:W-:Y:S02]  /*26840*/  IMAD.MOV.U32 R17, RZ, RZ, R21 ;  /* 0x000000ffff117224 */ /* 0x000fe400078e0015 */
[----:B------:R-:W-:Y:S02]  /*26850*/  IMAD.MOV.U32 R28, RZ, RZ, R11 ;  /* 0x000000ffff1c7224 */ /* 0x000fe400078e000b */
[----:B------:R-:W-:Y:S02]  /*26860*/  IMAD.MOV.U32 R16, RZ, RZ, R22 ;  /* 0x000000ffff107224 */ /* 0x000fe400078e0016 */
[----:B------:R-:W-:Y:S01]  /*26870*/  IMAD.MOV.U32 R11, RZ, RZ, R23 ;  /* 0x000000ffff0b7224 */ /* 0x000fe200078e0017 */
[----:B---3--:R-:W-:Y:S01]  /*26880*/  STL.64 [R1+0x2070], R26 ;  /* 0x0020701a01007387 */ /* 0x008fe20000100a00 */
[----:B--2---:R0:W-:Y:S02]  /*26890*/  STL.64 [R1+0x2068], R24 ;  /* 0x0020681801007387 */ /* 0x0041e40000100a00 */
[----:B------:R-:W2:Y:S02]  /*268a0*/  LDL.LU R20, [R1+0x90] ;  /* 0x0000900001147983 */ /* 0x000ea40000300800 */
[----:B------:R-:W2:Y:S02]  /*268b0*/  LDL.LU R21, [R1+0x94] ;  /* 0x0000940001157983 */ /* 0x000ea40000300800 */
[----:B------:R-:W-:-:S02]  /*268c0*/  IMAD.MOV.U32 R22, RZ, RZ, R9 ;  /* 0x000000ffff167224 */ /* 0x000fc400078e0009 */
[----:B------:R-:W-:Y:S01]  /*268d0*/  IMAD.MOV.U32 R23, RZ, RZ, R8 ;  /* 0x000000ffff177224 */ /* 0x000fe200078e0008 */
[----:B------:R-:W3:Y:S01]  /*268e0*/  LDL.LU R9, [R1+0x2090] ;  /* 0x0020900001097983 */ /* 0x000ee20000300800 */
[----:B------:R-:W4:Y:S03]  /*268f0*/  LDL.LU R8, [R1+0x208c] ;  /* 0x00208c0001087983 */ /* 0x000f260000300800 */
[----:B0-----:R-:W3:Y:S01]  /*26900*/  LDL.LU R24, [R1+0xc0] ;  /* 0x0000c00001187983 */ /* 0x001ee20000300800 */
[----:B------:R-:W3:Y:S02]  /*26910*/  LDL.LU R25, [R1+0xc4] ;  /* 0x0000c40001197983 */ /* 0x000ee40000300800 */
[----:B------:R-:W3:Y:S02]  /*26920*/  LDL.LU R26, [R1+0xc8] ;  /* 0x0000c800011a7983 */ /* 0x000ee40000300800 */
[----:B------:R-:W3:Y:S01]  /*26930*/  LDL.LU R27, [R1+0xcc] ;  /* 0x0000cc00011b7983 */ /* 0x000ee20000300800 */
[----:B------:R0:W-:Y:S02]  /*26940*/  STL.64 [R1+0x2040], R22 ;  /* 0x0020401601007387 */ /* 0x0001e40000100a00 */
[----:B0-----:R-:W-:-:S02]  /*26950*/  IMAD.MOV.U32 R23, RZ, RZ, R28 ;  /* 0x000000ffff177224 */ /* 0x001fc400078e001c */
[----:B--2---:R0:W-:Y:S04]  /*26960*/  STL.64 [R1+0x2038], R20 ;  /* 0x0020381401007387 */ /* 0x0041e80000100a00 */
[----:B0-----:R-:W2:Y:S01]  /*26970*/  LDL.LU R20, [R1+0xa0] ;  /* 0x0000a00001147983 */ /* 0x001ea20000300800 */
[----:B------:R-:W2:Y:S02]  /*26980*/  LDL.LU R21, [R1+0xa4] ;  /* 0x0000a40001157983 */ /* 0x000ea40000300800 */
[----:B------:R-:W2:Y:S02]  /*26990*/  LDL.LU R22, [R1+0xa8] ;  /* 0x0000a80001167983 */ /* 0x000ea40000300800 */
[----:B------:R-:W3:Y:S01]  /*269a0*/  LDL.LU R28, [R1+0x2088] ;  /* 0x00208800011c7983 */ /* 0x000ee20000300800 */
[----:B--2---:R4:W-:Y:S01]  /*269b0*/  STL.64 [R1+0x2050], R22 ;  /* 0x0020501601007387 */ /* 0x0049e20000100a00 */
[----:B------:R0:W-:Y:S02]  /*269c0*/  STL.64 [R1+0x2048], R20 ;  /* 0x0020481401007387 */ /* 0x0001e40000100a00 */
[----:B----4-:R-:W-:Y:S01]  /*269d0*/  IMAD.MOV.U32 R22, RZ, RZ, R8 ;  /* 0x000000ffff167224 */ /* 0x010fe200078e0008 */
[----:B0-----:R-:W2:Y:S01]  /*269e0*/  LDL.LU R20, [R1+0xd0] ;  /* 0x0000d00001147983 */ /* 0x001ea20000300800 */
[----:B------:R-:W2:Y:S02]  /*269f0*/  LDL.LU R21, [R1+0xd4] ;  /* 0x0000d40001157983 */ /* 0x000ea40000300800 */
[----:B------:R-:W4:Y:S02]  /*26a00*/  LDL.LU R8, [R1+0x2084] ;  /* 0x0020840001087983 */ /* 0x000f240000300800 */
[----:B---3--:R-:W-:-:S02]  /*26a10*/  IMAD.MOV.U32 R23, RZ, RZ, R9 ;  /* 0x000000ffff177224 */ /* 0x008fc400078e0009 */
[----:B------:R-:W4:Y:S01]  /*26a20*/  LDL.LU R9, [R1+0x2080] ;  /* 0x0020800001097983 */ /* 0x000f220000300800 */
[----:B------:R-:W-:Y:S02]  /*26a30*/  STL.64 [R1+0x1ff0], R14 ;  /* 0x001ff00e01007387 */ /* 0x000fe40000100a00 */
[----:B------:R-:W-:Y:S02]  /*26a40*/  STL.64 [R1+0x1fe8], R12 ;  /* 0x001fe80c01007387 */ /* 0x000fe40000100a00 */
[----:B------:R-:W0:Y:S04]  /*26a50*/  LDSM.16.MT88.4 R12, [R28+0xe000] ;  /* 0x00e000001c0c783b */ /* 0x000e280000004200 */
[----:B0-----:R0:W-:Y:S01]  /*26a60*/  STL.64 [R1+0x30], R12 ;  /* 0x0000300c01007387 */ /* 0x0011e20000100a00 */
[----:B------:R1:W-:Y:S02]  /*26a70*/  STL.64 [R1+0x38], R14 ;  /* 0x0000380e01007387 */ /* 0x0003e40000100a00 */
[----:B0-----:R-:W-:-:S02]  /*26a80*/  IMAD.MOV.U32 R13, RZ, RZ, R17 ;  /* 0x000000ffff0d7224 */ /* 0x001fc400078e0011 */
[----:B-1----:R-:W-:Y:S02]  /*26a90*/  IMAD.MOV.U32 R14, RZ, RZ, R16 ;  /* 0x000000ffff0e7224 */ /* 0x002fe400078e0010 */
[----:B------:R-:W0:Y:S01]  /*26aa0*/  LDSM.16.MT88.4 R16, [R28+0xe080] ;  /* 0x00e080001c10783b */ /* 0x000e220000004200 */
[----:B------:R-:W-:Y:S02]  /*26ab0*/  IMAD.MOV.U32 R15, RZ, RZ, R11 ;  /* 0x000000ffff0f7224 */ /* 0x000fe400078e000b */
[----:B------:R-:W-:-:S03]  /*26ac0*/  IMAD.MOV.U32 R12, RZ, RZ, R29 ;  /* 0x000000ffff0c7224 */ /* 0x000fc600078e001d */
[----:B------:R1:W-:Y:S02]  /*26ad0*/  STL.64 [R1+0x2000], R14 ;  /* 0x0020000e01007387 */ /* 0x0003e40000100a00 */
[----:B------:R3:W-:Y:S02]  /*26ae0*/  STL.64 [R1+0x1ff8], R12 ;  /* 0x001ff80c01007387 */ /* 0x0007e40000100a00 */
[----:B-1----:R-:W-:Y:S02]  /*26af0*/  IMAD.MOV.U32 R14, RZ, RZ, R2 ;  /* 0x000000ffff0e7224 */ /* 0x002fe400078e0002 */
[----:B---3--:R-:W-:Y:S02]  /*26b00*/  IMAD.MOV.U32 R13, RZ, RZ, R3 ;  /* 0x000000ffff0d7224 */ /* 0x008fe400078e0003 */
[----:B------:R-:W-:Y:S02]  /*26b10*/  IMAD.MOV.U32 R15, RZ, RZ, R0 ;  /* 0x000000ffff0f7224 */ /* 0x000fe400078e0000 */
[----:B0-----:R-:W-:-:S02]  /*26b20*/  IMAD.MOV.U32 R11, RZ, RZ, R16 ;  /* 0x000000ffff0b7224 */ /* 0x001fc400078e0010 */
[----:B------:R-:W-:Y:S02]  /*26b30*/  IMAD.MOV.U32 R3, RZ, RZ, R17 ;  /* 0x000000ffff037224 */ /* 0x000fe400078e0011 */
[----:B------:R-:W-:Y:S02]  /*26b40*/  IMAD.MOV.U32 R2, RZ, RZ, R18 ;  /* 0x000000ffff027224 */ /* 0x000fe400078e0012 */
[----:B------:R-:W-:Y:S02]  /*26b50*/  IMAD.MOV.U32 R0, RZ, RZ, R19 ;  /* 0x000000ffff007224 */ /* 0x000fe400078e0013 */
[----:B------:R-:W0:Y:S04]  /*26b60*/  LDSM.16.MT88.4 R16, [R28+0xe100] ;  /* 0x00e100001c10783b */ /* 0x000e280000004200 */
[----:B------:R-:W-:Y:S01]  /*26b70*/  STL [R1+0x1fd4], R0 ;  /* 0x001fd40001007387 */ /* 0x000fe20000100800 */
[----:B------:R-:W-:Y:S02]  /*26b80*/  STL [R1+0x1fd0], R11 ;  /* 0x001fd00b01007387 */ /* 0x000fe40000100800 */
[----:B------:R-:W-:Y:S02]  /*26b90*/  STL [R1+0x1fcc], R3 ;  /* 0x001fcc0301007387 */ /* 0x000fe40000100800 */
[----:B------:R-:W-:Y:S01]  /*26ba0*/  STL [R1+0x1fc8], R2 ;  /* 0x001fc80201007387 */ /* 0x000fe20000100800 */
[----:B0-----:R-:W-:Y:S01]  /*26bb0*/  STL.64 [R1+0x10], R16 ;  /* 0x0000101001007387 */ /* 0x001fe20000100a00 */
[----:B------:R0:W-:Y:S03]  /*26bc0*/  STL.64 [R1+0x18], R18 ;  /* 0x0000181201007387 */ /* 0x0001e60000100a00 */
[----:B0-----:R-:W3:Y:S02]  /*26bd0*/  LDL.LU.64 R18, [R1+0x2078] ;  /* 0x0020780001127983 */ /* 0x001ee40000300a00 */
[----:B---3--:R-:W-:Y:S02]  /*26be0*/  HMMA.16816.F32.BF16 R16, R4, R18, R24 ;  /* 0x000000120410723c */ /* 0x008fe40000041818 */
[----:B------:R-:W2:Y:S01]  /*26bf0*/  LDL.LU.64 R26, [R1+0x2070] ;  /* 0x00207000011a7983 */ /* 0x000ea20000300a00 */
[----:B------:R-:W2:Y:S02]  /*26c00*/  LDL.LU.64 R24, [R1+0x2068] ;  /* 0x0020680001187983 */ /* 0x000ea40000300a00 */
[----:B------:R-:W3:Y:S02]  /*26c10*/  LDL.LU.64 R6, [R1+0x2060] ;  /* 0x0020600001067983 */ /* 0x000ee40000300a00 */
[----:B------:R-:W2:Y:S11]  /*26c20*/  LDL.LU.64 R4, [R1+0x2058] ;  /* 0x0020580001047983 */ /* 0x000eb60000300a00 */
[----:B------:R-:W-:Y:S05]  /*26c30*/  @!UPT UIADD3 URZ, URZ, URZ, URZ ;  /* 0x0000003f3f3ff290 */ /* 0x000fea000fffe03f */
[----:B------:R-:W-:Y:S01]  /*26c40*/  STL.64 [R1+0xc0], R16 ;  /* 0x0000c01001007387 */ /* 0x000fe20000100a00 */
[----:B------:R-:W-:Y:S02]  /*26c50*/  STL.64 [R1+0xc8], R18 ;  /* 0x0000c81201007387 */ /* 0x000fe40000100a00 */
[----:B------:R-:W0:Y:S02]  /*26c60*/  LDSM.16.MT88.4 R16, [R28+0xe180] ;  /* 0x00e180001c10783b */ /* 0x000e240000004200 */
[----:B0-----:R0:W-:Y:S02]  /*26c70*/  STL.64 [R1+0x60], R16 ;  /* 0x0000601001007387 */ /* 0x0011e40000100a00 */
[----:B------:R-:W-:Y:S02]  /*26c80*/  STL.64 [R1+0x68], R18 ;  /* 0x0000681201007387 */ /* 0x000fe40000100a00 */
[----:B0-----:R-:W3:Y:S01]  /*26c90*/  LDL R17, [R1+0x330] ;  /* 0x0003300001117983 */ /* 0x001ee20000100800 */
[C---:B--2---:R-:W-:Y:S11]  /*26ca0*/  HMMA.16816.F32.BF16 R20, R24.reuse, R4, R20 ;  /* 0x000000041814723c */ /* 0x044ff60000041814 */
[----:B------:R-:W-:Y:S11]  /*26cb0*/  @!UPT UIADD3 URZ, URZ, URZ, URZ ;  /* 0x0000003f3f3ff290 */ /* 0x000ff6000fffe03f */
[----:B------:R-:W-:Y:S01]  /*26cc0*/  @!UPT UIADD3 URZ, URZ, URZ, URZ ;  /* 0x0000003f3f3ff290 */ /* 0x000fe2000fffe03f */
[----:B------:R0:W-:Y:S01]  /*26cd0*/  STL.64 [R1+0xd0], R20 ;  /* 0x0000d01401007387 */ /* 0x0001e20000100a00 */
[----:B------:R-:W-:Y:S02]  /*26ce0*/  IMAD.MOV.U32 R0, RZ, RZ, R22 ;  /* 0x000000ffff007224 */ /* 0x000fe400078e0016 */
[----:B------:R-:W-:Y:S02]  /*26cf0*/  IMAD.MOV.U32 R11, RZ, RZ, R23 ;  /* 0x000000ffff0b7224 */ /* 0x000fe400078e0017 */
[----:B------:R-:W4:Y:S04]  /*26d00*/  LDL.LU.64 R22, [R1+0x2050] ;  /* 0x0020500001167983 */ /* 0x000f280000300a00 */
[----:B0-----:R-:W4:Y:S01]  /*26d10*/  LDL.LU.64 R20, [R1+0x2048] ;  /* 0x0020480001147983 */ /* 0x001f220000300a00 */
[----:B------:R-:W-:Y:S02]  /*26d20*/  STL [R1+0x1fdc], R11 ;  /* 0x001fdc0b01007387 */ /* 0x000fe40000100800 */
[----:B------:R-:W-:Y:S01]  /*26d30*/  STL [R1+0x1fd8], R0 ;  /* 0x001fd80001007387 */ /* 0x000fe20000100800 */
[----:B----4-:R-:W-:Y:S01]  /*26d40*/  HMMA.16816.F32.BF16 R24, R24, R8, R20 ;  /* 0x000000081818723c */ /* 0x010fe20000041814 */
[----:B------:R-:W2:Y:S01]  /*26d50*/  LDL.LU.64 R22, [R1+0x2040] ;  /* 0x0020400001167983 */ /* 0x000ea20000300a00 */
[----:B------:R-:W2:Y:S11]  /*26d60*/  LDL.LU.64 R20, [R1+0x2038] ;  /* 0x0020380001147983 */ /* 0x000eb60000300a00 */
[----:B------:R-:W-:Y:S10]  /*26d70*/  @!UPT UIADD3 URZ, URZ, URZ, URZ ;  /* 0x0000003f3f3ff290 */ /* 0x000ff4000fffe03f */
[----:B------:R-:W-:Y:S01]  /*26d80*/  STL.64 [R1+0xa0], R24 ;  /* 0x0000a01801007387 */ /* 0x000fe20000100a00 */
[----:B------:R0:W-:Y:S03]  /*26d90*/  STL.64 [R1+0xa8], R26 ;  /* 0x0000a81a01007387 */ /* 0x0001e60000100a00 */
[----:B0-----:R-:W2:Y:S01]  /*26da0*/  LDL.LU.64 R26, [R1+0x2030] ;  /* 0x00203000011a7983 */ /* 0x001ea20000300a00 */
[----:B------:R-:W2:Y:S02]  /*26db0*/  LDL.LU.64 R24, [R1+0x2028] ;  /* 0x0020280001187983 */ /* 0x000ea40000300a00 */
        /* <DEDUP_REMOVED lines=8> */
[----:B------:R-:W-:Y:S02]  /*26e40*/  STL [R1+0x1fe4], R0 ;  /* 0x001fe40001007387 */ /* 0x000fe40000100800 */
[----:B------:R-:W-:Y:S02]  /*26e50*/  STL [R1+0x1fe0], R11 ;  /* 0x001fe00b01007387 */ /* 0x000fe40000100800 */
[----:B------:R-:W-:Y:S01]  /*26e60*/  IMAD.MOV.U32 R12, RZ, RZ, R10 ;  /* 0x000000ffff0c7224 */ /* 0x000fe200078e000a */
[----:B--2---:R-:W-:Y:S01]  /*26e70*/  HMMA.16816.F32.BF16 R24, R24, R8, R20 ;  /* 0x000000081818723c */ /* 0x004fe20000041814 */
[----:B------:R-:W2:Y:S01]  /*26e80*/  LDL.LU.64 R22, [R1+0x2010] ;  /* 0x0020100001167983 */ /* 0x000ea20000300a00 */
[----:B------:R-:W2:Y:S11]  /*26e90*/  LDL.LU.64 R20, [R1+0x2008] ;  /* 0x0020080001147983 */ /* 0x000eb60000300a00 */
[----:B------:R-:W-:Y:S10]  /*26ea0*/  @!UPT UIADD3 URZ, URZ, URZ, URZ ;  /* 0x0000003f3f3ff290 */ /* 0x000ff4000fffe03f */
[----:B------:R0:W-:Y:S01]  /*26eb0*/  STL [R1+0x88], R26 ;  /* 0x0000881a01007387 */ /* 0x0001e20000100800 */
[----:B------:R-:W-:Y:S02]  /*26ec0*/  IMAD.MOV.U32 R3, RZ, RZ, R24 ;  /* 0x000000ffff037224 */ /* 0x000fe400078e0018 */
[----:B------:R-:W-:Y:S02]  /*26ed0*/  IMAD.MOV.U32 R2, RZ, RZ, R25 ;  /* 0x000000ffff027224 */ /* 0x000fe400078e0019 */
[----:B------:R-:W-:Y:S01]  /*26ee0*/  IMAD.MOV.U32 R10, RZ, RZ, R27 ;  /* 0x000000ffff0a7224 */ /* 0x000fe200078e001b */
[----:B------:R-:W4:Y:S04]  /*26ef0*/  LDL.LU.64 R24, [R1+0xb0] ;  /* 0x0000b00001187983 */ /* 0x000f280000300a00 */
[----:B0-----:R-:W4:Y:S01]  /*26f00*/  LDL.LU.64 R26, [R1+0xb8] ;  /* 0x0000b800011a7983 */ /* 0x001f220000300a00 */
[C---:B--2---:R-:W-:Y:S11]  /*26f10*/  HMMA.16816.F32.BF16 R12, R20.reuse, R4, R12 ;  /* 0x00000004140c723c */ /* 0x044ff6000004180c */
[----:B------:R-:W-:Y:S11]  /*26f20*/  @!UPT UIADD3 URZ, URZ, URZ, URZ ;  /* 0x0000003f3f3ff290 */ /* 0x000ff6000fffe03f */
[----:B------:R-:W-:Y:S01]  /*26f30*/  @!UPT UIADD3 URZ, URZ, URZ, URZ ;  /* 0x0000003f3f3ff290 */ /* 0x000fe2000fffe03f */
[----:B------:R0:W-:Y:S01]  /*26f40*/  STL.64 [R1+0x70], R12 ;  /* 0x0000700c01007387 */ /* 0x0001e20000100a00 */
[----:B------:R-:W-:Y:S02]  /*26f50*/  IMAD.MOV.U32 R0, RZ, RZ, R14 ;  /* 0x000000ffff007224 */ /* 0x000fe400078e000e */
[----:B------:R-:W-:Y:S02]  /*26f60*/  IMAD.MOV.U32 R11, RZ, RZ, R15 ;  /* 0x000000ffff0b7224 */ /* 0x000fe400078e000f */
[----:B------:R-:W2:Y:S04]  /*26f70*/  LDL.LU.64 R14, [R1+0x2000] ;  /* 0x00200000010e7983 */ /* 0x000ea80000300a00 */
[----:B0-----:R-:W2:Y:S02]  /*26f80*/  LDL.LU.64 R12, [R1+0x1ff8] ;  /* 0x001ff800010c7983 */ /* 0x001ea40000300a00 */
[----:B--2---:R-:W-:Y:S02]  /*26f90*/  HMMA.16816.F32.BF16 R20, R20, R8, R12 ;  /* 0x000000081414723c */ /* 0x004fe4000004180c */
[----:B------:R-:W4:Y:S01]  /*26fa0*/  LDL.LU.64 R14, [R1+0x1ff0] ;  /* 0x001ff000010e7983 */ /* 0x000f220000300a00 */
[----:B------:R-:W4:Y:S11]  /*26fb0*/  LDL.LU.64 R12, [R1+0x1fe8] ;  /* 0x001fe800010c7983 */ /* 0x000f360000300a00 */
[----:B------:R-:W-:Y:S09]  /*26fc0*/  @!UPT UIADD3 URZ, URZ, URZ, URZ ;  /* 0x0000003f3f3ff290 */ /* 0x000ff2000fffe03f */
[----:B------:R-:W-:Y:S01]  /*26fd0*/  STL.64 [R1+0x50], R20 ;  /* 0x0000501401007387 */ /* 0x000fe20000100a00 */
[----:B------:R-:W-:Y:S01]  /*26fe0*/  STL.64 [R1+0x58], R22 ;  /* 0x0000581601007387 */ /* 0x000fe20000100a00 */
[----:B----4-:R-:W-:Y:S11]  /*26ff0*/  HMMA.16816.F32.BF16 R12, R24, R4, R12 ;  /* 0x00000004180c723c */ /* 0x010ff6000004180c */
[----:B------:R-:W-:Y:S11]  /*27000*/  @!UPT UIADD3 URZ, URZ, URZ, URZ ;  /* 0x0000003f3f3ff290 */ /* 0x000ff6000fffe03f */
[----:B------:R-:W-:Y:S02]  /*27010*/  @!UPT UIADD3 URZ, URZ, URZ, URZ ;  /* 0x0000003f3f3ff290 */ /* 0x000fe4000fffe03f */
[----:B------:R-:W-:Y:S02]  /*27020*/  IMAD.MOV.U32 R4, RZ, RZ, R15 ;  /* 0x000000ffff047224 */ /* 0x000fe400078e000f */
[----:B------:R-:W-:Y:S01]  /*27030*/  IMAD.MOV.U32 R5, RZ, RZ, R14 ;  /* 0x000000ffff057224 */ /* 0x000fe200078e000e */
[----:B------:R-:W-:Y:S02]  /*27040*/  STL [R1+0x40], R12 ;  /* 0x0000400c01007387 */ /* 0x000fe40000100800 */
[----:B------:R-:W-:Y:S02]  /*27050*/  STL [R1+0x1f44], R4 ;  /* 0x001f440401007387 */ /* 0x000fe40000100800 */
[----:B------:R-:W-:Y:S01]  /*27060*/  IMAD.MOV.U32 R29, RZ, RZ, R13 ;  /* 0x000000ffff1d7224 */ /* 0x000fe200078e000d */
[----:B------:R-:W-:Y:S01]  /*27070*/  STL [R1+0x1f40], R5 ;  /* 0x001f400501007387 */ /* 0x000fe20000100800 */
[----:B---3--:R-:W-:Y:S03]  /*27080*/  STL.64 [R1+0x1fb8], R6 ;  /* 0x001fb80601007387 */ /* 0x008fe60000100a00 */
[----:B------:R-:W0:Y:S01]  /*27090*/  LDSM.16.M88.4 R12, [R17+0x20100] ;  /* 0x02010000110c783b */ /* 0x000e220000000200 */
[----:B------:R-:W1:Y:S04]  /*270a0*/  LDSM.16.MT88.4 R4, [R28+0x10000] ;  /* 0x010000001c04783b */ /* 0x000e680000004200 */
[----:B------:R-:W2:Y:S04]  /*270b0*/  LDSM.16.M88.4 R16, [R17+0x21100] ;  /* 0x021100001110783b */ /* 0x000ea80000000200 */
[----:B------:R-:W-:Y:S01]  /*270c0*/  STL [R1+0x1f3c], R29 ;  /* 0x001f3c1d01007387 */ /* 0x000fe20000100800 */
[----:B0-----:R-:W-:Y:S01]  /*270d0*/  STL.64 [R1+0x1ef0], R14 ;  /* 0x001ef00e01007387 */ /* 0x001fe20000100a00 */
[----:B-1----:R-:W-:Y:S02]  /*270e0*/  STL.64 [R1], R4 ;  /* 0x0000000401007387 */ /* 0x002fe40000100a00 */
[----:B------:R-:W-:Y:S02]  /*270f0*/  STL.64 [R1+0x8], R6 ;  /* 0x0000080601007387 */ /* 0x000fe40000100a00 */
[----:B------:R0:W-:Y:S01]  /*27100*/  STL.64 [R1+0x1ee8], R12 ;  /* 0x001ee80c01007387 */ /* 0x0001e20000100a00 */
[----:B--2---:R-:W-:Y:S01]  /*27110*/  STL [R1+0x1f48], R16 ;  /* 0x001f481001007387 */ /* 0x004fe20000100800 */
[----:B------:R-:W-:Y:S03]  /*27120*/  STL [R1+0x1f38], R17 ;  /* 0x001f381101007387 */ /* 0x000fe60000100800 */
[----:B0-----:R-:W2:Y:S01]  /*27130*/  LDL.LU R12, [R1+0x60] ;  /* 0x00006000010c7983 */ /* 0x001ea20000300800 */
[----:B------:R-:W2:Y:S02]  /*27140*/  LDL.LU R13, [R1+0x64] ;  /* 0x00006400010d7983 */ /* 0x000ea40000300800 */
[----:B------:R-:W3:Y:S02]  /*27150*/  LDL.LU R14, [R1+0x68] ;  /* 0x00006800010e7983 */ /* 0x000ee40000300800 */
[----:B------:R-:W3:Y:S02]  /*27160*/  LDL.LU R15, [R1+0x6c] ;  /* 0x00006c00010f7983 */ /* 0x000ee40000300800 */
[----:B------:R-:W-:-:S02]  /*27170*/  IMAD.MOV.U32 R23, RZ, RZ, R24 ;  /* 0x000000ffff177224 */ /* 0x000fc400078e0018 */
[----:B------:R-:W-:Y:S02]  /*27180*/  IMAD.MOV.U32 R22, RZ, RZ, R25 ;  /* 0x000000ffff167224 */ /* 0x000fe400078e0019 */
[----:B------:R-:W-:Y:S02]  /*27190*/  IMAD.MOV.U32 R21, RZ, RZ, R26 ;  /* 0x000000ffff157224 */ /* 0x000fe400078e001a */
[----:B------:R-:W-:Y:S02]  /*271a0*/  IMAD.MOV.U32 R20, RZ, RZ, R27 ;  /* 0x000000ffff147224 */ /* 0x000fe400078e001b */
[----:B------:R-:W0:Y:S04]  /*271b0*/  LDSM.16.MT88.4 R24, [R28+0x10080] ;  /* 0x010080001c18783b */ /* 0x000e280000004200 */
[----:B---3--:R-:W-:Y:S01]  /*271c0*/  STL.64 [R1+0x1f30], R14 ;  /* 0x001f300e01007387 */ /* 0x008fe20000100a00 */
[----:B--2---:R1:W-:Y:S03]  /*271d0*/  STL.64 [R1+0x1f28], R12 ;  /* 0x001f280c01007387 */ /* 0x0043e60000100a00 */
[----:B-1----:R-:W2:Y:S01]  /*271e0*/  LDL.LU R12, [R1+0x10] ;  /* 0x00001000010c7983 */ /* 0x002ea20000300800 */
[----:B------:R-:W2:Y:S02]  /*271f0*/  LDL.LU R13, [R1+0x14] ;  /* 0x00001400010d7983 */ /* 0x000ea40000300800 */
[----:B------:R-:W3:Y:S02]  /*27200*/  LDL.LU R14, [R1+0x18] ;  /* 0x00001800010e7983 */ /* 0x000ee40000300800 */
[----:B------:R-:W3:Y:S02]  /*27210*/  LDL.LU R15, [R1+0x1c] ;  /* 0x00001c00010f7983 */ /* 0x000ee40000300800 */
[----:B---3--:R-:W-:Y:S01]  /*27220*/  STL.64 [R1+0x1f70], R14 ;  /* 0x001f700e01007387 */ /* 0x008fe20000100a00 */
[----:B--2---:R-:W-:Y:S02]  /*27230*/  STL.64 [R1+0x1f68], R12 ;  /* 0x001f680c01007387 */ /* 0x004fe40000100a00 */
[----:B------:R-:W-:Y:S02]  /*27240*/  STL [R1+0x1e6c], R18 ;  /* 0x001e6c1201007387 */ /* 0x000fe40000100800 */
[----:B------:R-:W-:Y:S01]  /*27250*/  STL [R1+0x1e68], R19 ;  /* 0x001e681301007387 */ /* 0x000fe20000100800 */
[----:B0-----:R0:W-:Y:S01]  /*27260*/  STL.64 [R1+0x1ec0], R26 ;  /* 0x001ec01a01007387 */ /* 0x0011e20000100a00 */
[----:B------:R1:W-:Y:S02]  /*27270*/  STL.64 [R1+0x1eb8], R24 ;  /* 0x001eb81801007387 */ /* 0x0003e40000100a00 */
[----:B0-----:R-:W-:Y:S01]  /*27280*/  IMAD.MOV.U32 R26, RZ, RZ, R0 ;  /* 0x000000ffff1a7224 */ /* 0x001fe200078e0000 */
[----:B-1----:R-:W2:Y:S01]  /*27290*/  LDL.LU R24, [R1+0x70] ;  /* 0x0000700001187983 */ /* 0x002ea20000300800 */
[----:B------:R-:W2:Y:S02]  /*272a0*/  LDL.LU R25, [R1+0x74] ;  /* 0x0000740001197983 */ /* 0x000ea40000300800 */
[----:B------:R-:W3:Y:S02]  /*272b0*/  LDL.LU R0, [R1+0x1fe4] ;  /* 0x001fe40001007983 */ /* 0x000ee40000300800 */
[----:B------:R-:W-:-:S02]  /*272c0*/  IMAD.MOV.U32 R27, RZ, RZ, R11 ;  /* 0x000000ffff1b7224 */ /* 0x000fc400078e000b */
[----:B------:R-:W4:Y:S01]  /*272d0*/  LDL.LU R11, [R1+0x1fe0] ;  /* 0x001fe000010b7983 */ /* 0x000f220000300800 */
[----:B------:R-:W2:Y:S02]  /*272e0*/  LDL.LU R4, [R1+0xc0] ;  /* 0x0000c00001047983 */ /* 0x000ea40000300800 */
[----:B------:R-:W2:Y:S02]  /*272f0*/  LDL.LU R5, [R1+0xc4] ;  /* 0x0000c40001057983 */ /* 0x000ea40000300800 */
[----:B------:R-:W2:Y:S01]  /*27300*/  LDL.LU R6, [R1+0xc8] ;  /* 0x0000c80001067983 */ /* 0x000ea20000300800 */
[----:B------:R-:W2:Y:S01]  /*27310*/  LDL.LU R7, [R1+0xcc] ;  /* 0x0000cc0001077983 */ /* 0x000ea20000300800 */
[----:B------:R-:W2:Y:S02]  /*27320*/  LDL.LU.64 R16, [R1+0x30] ;  /* 0x0000300001107983 */ /* 0x000ea40000300a00 */
[----:B------:R-:W2:Y:S02]  /*27330*/  LDL.LU.64 R18, [R1+0x38] ;  /* 0x0000380001127983 */ /* 0x000ea40000300a00 */
[----:B--2---:R-:W-:Y:S01]  /*27340*/  STL.64 [R1+0x1fb0], R18 ;  /* 0x001fb01201007387 */ /* 0x004fe20000100a00 */
[----:B------:R-:W-:Y:S02]  /*27350*/  STL.64 [R1+0x1fa8], R16 ;  /* 0x001fa81001007387 */ /* 0x000fe40000100a00 */
[----:B------:R-:W-:Y:S02]  /*27360*/  STL.64 [R1+0x1f80], R26 ;  /* 0x001f801a01007387 */ /* 0x000fe40000100a00 */
[----:B------:R0:W-:Y:S02]  /*27370*/  STL.64 [R1+0x1f78], R24 ;  /* 0x001f781801007387 */ /* 0x0001e40000100a00 */
[----:B0-----:R-:W2:Y:S01]  /*27380*/  LDL.LU R24, [R1+0x90] ;  /* 0x0000900001187983 */ /* 0x001ea20000300800 */
[----:B------:R-:W2:Y:S02]  /*27390*/  LDL.LU R25, [R1+0x94] ;  /* 0x0000940001197983 */ /* 0x000ea40000300800 */
[----:B----4-:R-:W-:-:S02]  /*273a0*/  IMAD.MOV.U32 R26, RZ, RZ, R11 ;  /* 0x000000ffff1a7224 */ /* 0x010fc400078e000b */
[----:B---3--:R-:W-:Y:S01]  /*273b0*/  IMAD.MOV.U32 R27, RZ, RZ, R0 ;  /* 0x000000ffff1b7224 */ /* 0x008fe200078e0000 */
[----:B------:R-:W3:Y:S01]  /*273c0*/  LDL.LU R11, [R1+0x1fdc] ;  /* 0x001fdc00010b7983 */ /* 0x000ee20000300800 */
[----:B------:R-:W4:Y:S03]  /*273d0*/  LDL.LU R0, [R1+0x1fd8] ;  /* 0x001fd80001007983 */ /* 0x000f260000300800 */
[----:B------:R-:W-:Y:S04]  /*273e0*/  STL.64 [R1+0x1f90], R26 ;  /* 0x001f901a01007387 */ /* 0x000fe80000100a00 */
[----:B--2---:R0:W-:Y:S04]  /*273f0*/  STL.64 [R1+0x1f88], R24 ;  /* 0x001f881801007387 */ /* 0x0041e80000100a00 */
[----:B0-----:R-:W2:Y:S01]  /*27400*/  LDL.LU R24, [R1+0xa0] ;  /* 0x0000a00001187983 */ /* 0x001ea20000300800 */
[----:B------:R-:W2:Y:S02]  /*27410*/  LDL.LU R25, [R1+0xa4] ;  /* 0x0000a40001197983 */ /* 0x000ea40000300800 */
[----:B------:R-:W2:Y:S02]  /*27420*/  LDL.LU R26, [R1+0xa8] ;  /* 0x0000a800011a7983 */ /* 0x000ea40000300800 */
[----:B------:R-:W2:Y:S02]  /*27430*/  LDL.LU R27, [R1+0xac] ;  /* 0x0000ac00011b7983 */ /* 0x000ea40000300800 */
[----:B------:R-:W-:-:S02]  /*27440*/  IMAD.MOV.U32 R16, RZ, RZ, R23 ;  /* 0x000000ffff107224 */ /* 0x000fc400078e0017 */
[----:B------:R-:W-:Y:S02]  /*27450*/  IMAD.MOV.U32 R17, RZ, RZ, R22 ;  /* 0x000000ffff117224 */ /* 0x000fe400078e0016 */
[----:B------:R-:W-:Y:S02]  /*27460*/  IMAD.MOV.U32 R18, RZ, RZ, R21 ;  /* 0x000000ffff127224 */ /* 0x000fe400078e0015 */
[----:B------:R-:W-:Y:S02]  /*27470*/  IMAD.MOV.U32 R19, RZ, RZ, R20 ;  /* 0x000000ffff137224 */ /* 0x000fe400078e0014 */
[----:B------:R-:W0:Y:S05]  /*27480*/  LDSM.16.MT88.4 R20, [R28+0x10100] ;  /* 0x010100001c14783b */ /* 0x000e2a0000004200 */
[----:B------:R-:W-:Y:S01]  /*27490*/  HMMA.16816.F32.BF16 R16, R16, R8, R4 ;  /* 0x000000081010723c */ /* 0x000fe20000041804 */
[----:B--2---:R4:W-:Y:S01]  /*274a0*/  STL.64 [R1+0x1fa0], R26 ;  /* 0x001fa01a01007387 */ /* 0x0049e20000100a00 */
[----:B------:R1:W-:Y:S02]  /*274b0*/  STL.64 [R1+0x1f98], R24 ;  /* 0x001f981801007387 */ /* 0x0003e40000100a00 */
[----:B----4-:R-:W-:Y:S01]  /*274c0*/  IMAD.MOV.U32 R26, RZ, RZ, R0 ;  /* 0x000000ffff1a7224 */ /* 0x010fe200078e0000 */
[----:B-1----:R-:W2:Y:S01]  /*274d0*/  LDL.LU R24, [R1+0xd0] ;  /* 0x0000d00001187983 */ /* 0x002ea20000300800 */
[----:B------:R-:W2:Y:S02]  /*274e0*/  LDL.LU R25, [R1+0xd4] ;  /* 0x0000d40001197983 */ /* 0x000ea40000300800 */
[----:B------:R-:W4:Y:S02]  /*274f0*/  LDL.LU R0, [R1+0x1fd4] ;  /* 0x001fd40001007983 */ /* 0x000f240000300800 */
[----:B---3--:R-:W-:-:S02]  /*27500*/  IMAD.MOV.U32 R27, RZ, RZ, R11 ;  /* 0x000000ffff1b7224 */ /* 0x008fc400078e000b */
[----:B------:R-:W3:Y:S01]  /*27510*/  LDL.LU R11, [R1+0x1fd0] ;  /* 0x001fd000010b7983 */ /* 0x000ee20000300800 */
[----:B------:R-:W-:Y:S02]  /*27520*/  IMAD.MOV.U32 R12, RZ, RZ, R3 ;  /* 0x000000ffff0c7224 */ /* 0x000fe400078e0003 */
[----:B------:R-:W2:Y:S02]  /*27530*/  LDL.LU R3, [R1+0x1fcc] ;  /* 0x001fcc0001037983 */ /* 0x000ea40000300800 */
[----:B------:R-:W-:Y:S02]  /*27540*/  IMAD.MOV.U32 R13, RZ, RZ, R2 ;  /* 0x000000ffff0d7224 */ /* 0x000fe400078e0002 */
[----:B------:R-:W-:Y:S01]  /*27550*/  IMAD.MOV.U32 R15, RZ, RZ, R10 ;  /* 0x000000ffff0f7224 */ /* 0x000fe200078e000a */
[----:B------:R-:W2:Y:S01]  /*27560*/  LDL.LU R2, [R1+0x1fc8] ;  /* 0x001fc80001027983 */ /* 0x000ea20000300800 */
[----:B------:R-:W2:Y:S02]  /*27570*/  LDL.LU R14, [R1+0x88] ;  /* 0x00008800010e7983 */ /* 0x000ea40000300800 */
[----:B------:R-:W2:Y:S02]  /*27580*/  LDL.LU R10, [R1+0x1fc4] ;  /* 0x001fc400010a7983 */ /* 0x000ea40000300800 */
[----:B0-----:R-:W-:Y:S01]  /*27590*/  STL.64 [R1+0x1ea0], R22 ;  /* 0x001ea01601007387 */ /* 0x001fe20000100a00 */
[----:B------:R3:W-:Y:S01]  /*275a0*/  STL.64 [R1+0x1e98], R20 ;  /* 0x001e981401007387 */ /* 0x0007e20000100a00 */
[----:B------:R-:W-:-:S02]  /*275b0*/  IMAD.MOV.U32 R4, RZ, RZ, R17 ;  /* 0x000000ffff047224 */ /* 0x000fc400078e0011 */
[----:B------:R-:W-:Y:S02]  /*275c0*/  IMAD.MOV.U32 R5, RZ, RZ, R18 ;  /* 0x000000ffff057224 */ /* 0x000fe400078e0012 */
[----:B------:R-:W-:Y:S02]  /*275d0*/  IMAD.MOV.U32 R29, RZ, RZ, R19 ;  /* 0x000000ffff1d7224 */ /* 0x000fe400078e0013 */
[----:B---3--:R-:W-:Y:S02]  /*275e0*/  IMAD.MOV.U32 R20, RZ, RZ, R11 ;  /* 0x000000ffff147224 */ /* 0x008fe400078e000b */
[----:B------:R-:W3:Y:S01]  /*275f0*/  LDL.LU R11, [R1+0x1fc0] ;  /* 0x001fc000010b7983 */ /* 0x000ee20000300800 */
[----:B------:R-:W3:Y:S02]  /*27600*/  LDL.LU.64 R6, [R1+0x1fb8] ;  /* 0x001fb80001067983 */ /* 0x000ee40000300a00 */
[----:B------:R-:W-:Y:S02]  /*27610*/  STL [R1+0xc0], R16 ;  /* 0x0000c01001007387 */ /* 0x000fe40000100800 */
[----:B------:R-:W0:Y:S04]  /*27620*/  LDSM.16.MT88.4 R16, [R28+0x10180] ;  /* 0x010180001c10783b */ /* 0x000e280000004200 */
[----:B------:R-:W-:Y:S01]  /*27630*/  STL [R1+0x1f58], R4 ;  /* 0x001f580401007387 */ /* 0x000fe20000100800 */
[----:B------:R-:W-:Y:S02]  /*27640*/  STL [R1+0x1f54], R5 ;  /* 0x001f540501007387 */ /* 0x000fe40000100800 */
[----:B------:R-:W-:Y:S01]  /*27650*/  STL [R1+0x1f50], R29 ;  /* 0x001f501d01007387 */ /* 0x000fe20000100800 */
[----:B0-----:R-:W-:Y:S01]  /*27660*/  STL.64 [R1+0xb0], R16 ;  /* 0x0000b01001007387 */ /* 0x001fe20000100a00 */
[----:B------:R0:W-:Y:S03]  /*27670*/  STL.64 [R1+0xb8], R18 ;  /* 0x0000b81201007387 */ /* 0x0001e60000100a00 */
[----:B0-----:R-:W3:Y:S01]  /*27680*/  LDL.LU.64 R18, [R1+0x1fb0] ;  /* 0x001fb00001127983 */ /* 0x001ee20000300a00 */
[----:B------:R-:W3:Y:S02]  /*27690*/  LDL.LU.64 R16, [R1+0x1fa8] ;  /* 0x001fa80001107983 */ /* 0x000ee40000300a00 */
[----:B--2---:R-:W-:-:S02]  /*276a0*/  IMAD.MOV.U32 R22, RZ, RZ, R2 ;  /* 0x000000ffff167224 */ /* 0x004fc400078e0002 */
[----:B------:R-:W-:Y:S02]  /*276b0*/  IMAD.MOV.U32 R21, RZ, RZ, R3 ;  /* 0x000000ffff157224 */ /* 0x000fe400078e0003 */
[----:B----4-:R-:W-:Y:S01]  /*276c0*/  IMAD.MOV.U32 R23, RZ, RZ, R0 ;  /* 0x000000ffff177224 */ /* 0x010fe200078e0000 */
[----:B------:R-:W-:Y:S01]  /*276d0*/  STL [R1+0x1f4c], R28 ;  /* 0x001f4c1c01007387 */ /* 0x000fe20000100800 */
[----:B---3--:R-:W-:Y:S01]  /*276e0*/  HMMA.16816.F32.BF16 R24, R16, R6, R24 ;  /* 0x000000061018723c */ /* 0x008fe20000041818 */
[----:B------:R-:W-:Y:S02]  /*276f0*/  IMAD.MOV.U32 R2, RZ, RZ, R18 ;  /* 0x000000ffff027224 */ /* 0x000fe400078e0012 */
[----:B------:R-:W-:Y:S02]  /*27700*/  IMAD.MOV.U32 R3, RZ, RZ, R17 ;  /* 0x000000ffff037224 */ /* 0x000fe400078e0011 */
[----:B------:R-:W-:Y:S11]  /*27710*/  IMAD.MOV.U32 R0, RZ, RZ, R19 ;  /* 0x000000ffff007224 */ /* 0x000ff600078e0013 */
[----:B------:R-:W-:Y:S08]  /*27720*/  @!UPT UIADD3 URZ, URZ, URZ, URZ ;  /* 0x0000003f3f3ff290 */ /* 0x000ff0000fffe03f */
[----:B------:R-:W-:Y:S02]  /*27730*/  IMAD.MOV.U32 R18, RZ, RZ, R26 ;  /* 0x000000ffff127224 */ /* 0x000fe400078e001a */
[----:B------:R-:W-:Y:S02]  /*27740*/  IMAD.MOV.U32 R9, RZ, RZ, R27 ;  /* 0x000000ffff097224 */ /* 0x000fe400078e001b */
[----:B------:R-:W-:Y:S02]  /*27750*/  IMAD.MOV.U32 R17, RZ, RZ, R24 ;  /* 0x000000ffff117224 */ /* 0x000fe400078e0018 */
[----:B------:R-:W-:Y:S01]  /*27760*/  IMAD.MOV.U32 R19, RZ, RZ, R25 ;  /* 0x000000ffff137224 */ /* 0x000fe200078e0019 */
[----:B------:R-:W2:Y:S01]  /*27770*/  LDL.LU.64 R26, [R1+0x1fa0] ;  /* 0x001fa000011a7983 */ /* 0x000ea20000300a00 */
[----:B------:R-:W2:Y:S02]  /*27780*/  LDL.LU.64 R24, [R1+0x1f98] ;  /* 0x001f980001187983 */ /* 0x000ea40000300a00 */
[----:B------:R-:W-:-:S02]  /*27790*/  IMAD.MOV.U32 R4, RZ, RZ, R16 ;  /* 0x000000ffff047224 */ /* 0x000fc400078e0010 */
[----:B------:R0:W-:Y:S01]  /*277a0*/  STL [R1+0x1f64], R18 ;  /* 0x001f641201007387 */ /* 0x0001e20000100800 */
[----:B------:R1:W-:Y:S01]  /*277b0*/  STL [R1+0x1f60], R19 ;  /* 0x001f601301007387 */ /* 0x0003e20000100800 */
[----:B------:R3:W-:Y:S02]  /*277c0*/  STL [R1+0x1f5c], R17 ;  /* 0x001f5c1101007387 */ /* 0x0007e40000100800 */
[----:B------:R-:W-:Y:S02]  /*277d0*/  IMAD.MOV.U32 R16, RZ, RZ, R4 ;  /* 0x000000ffff107224 */ /* 0x000fe400078e0004 */
[----:B0-----:R-:W-:Y:S02]  /*277e0*/  IMAD.MOV.U32 R18, RZ, RZ, R2 ;  /* 0x000000ffff127224 */ /* 0x001fe400078e0002 */
[----:B-1----:R-:W-:Y:S02]  /*277f0*/  IMAD.MOV.U32 R19, RZ, RZ, R0 ;  /* 0x000000ffff137224 */ /* 0x002fe400078e0000 */
[----:B---3--:R-:W-:-:S07]  /*27800*/  IMAD.MOV.U32 R17, RZ, RZ, R3 ;  /* 0x000000ffff117224 */ /* 0x008fce00078e0003 */
[----:B--2---:R-:W-:Y:S01]  /*27810*/  HMMA.16816.F32.BF16 R16, R16, R10, R24 ;  /* 0x0000000a1010723c */ /* 0x004fe20000041818 */
[----:B------:R-:W2:Y:S01]  /*27820*/  LDL.LU.64 R26, [R1+0x1f90] ;  /* 0x001f9000011a7983 */ /* 0x000ea20000300a00 */
[----:B------:R-:W2:Y:S11]  /*27830*/  LDL.LU.64 R24, [R1+0x1f88] ;  /* 0x001f880001187983 */ /* 0x000eb60000300a00 */
[----:B------:R-:W-:Y:S11]  /*27840*/  @!UPT UIADD3 URZ, URZ, URZ, URZ ;  /* 0x0000003f3f3ff290 */ /* 0x000ff6000fffe03f */
[----:B------:R-:W-:Y:S02]  /*27850*/  IMAD.MOV.U32 R5, RZ, RZ, R16 ;  /* 0x000000ffff057224 */ /* 0x000fe400078e0010 */
[----:B------:R-:W-:Y:S02]  /*27860*/  IMAD.MOV.U32 R29, RZ, RZ, R17 ;  /* 0x000000ffff1d7224 */ /* 0x000fe400078e0011 */
[----:B------:R-:W-:Y:S02]  /*27870*/  IMAD.MOV.U32 R28, RZ, RZ, R18 ;  /* 0x000000ffff1c7224 */ /* 0x000fe400078e0012 */
[----:B------:R-:W-:Y:S01]  /*27880*/  IMAD.MOV.U32 R16, RZ, RZ, R19 ;  /* 0x000000ffff107224 */ /* 0x000fe200078e0013 */
[C---:B--2---:R-:W-:Y:S08]  /*27890*/  HMMA.16816.F32.BF16 R24, R20.reuse, R6, R24 ;  /* 0x000000061418723c */ /* 0x044ff00000041818 */
[----:B------:R-:W-:Y:S11]  /*278a0*/  HMMA.16816.F32.BF16 R20, R20, R10, R12 ;  /* 0x0000000a1414723c */ /* 0x000ff6000004180c */
[----:B------:R-:W-:Y:S05]  /*278b0*/  @!UPT UIADD3 URZ, URZ, URZ, URZ ;  /* 0x0000003f3f3ff290 */ /* 0x000fea000fffe03f */
[----:B------:R-:W-:Y:S02]  /*278c0*/  IMAD.MOV.U32 R17, RZ, RZ, R26 ;  /* 0x000000ffff117224 */ /* 0x000fe400078e001a */
[----:B------:R-:W-:Y:S02]  /*278d0*/  IMAD.MOV.U32 R4, RZ, RZ, R27 ;  /* 0x000000ffff047224 */ /* 0x000fe400078e001b */
[----:B------:R-:W-:Y:S02]  /*278e0*/  IMAD.MOV.U32 R18, RZ, RZ, R24 ;  /* 0x000000ffff127224 */ /* 0x000fe400078e0018 */
[----:B------:R-:W-:Y:S01]  /*278f0*/  IMAD.MOV.U32 R19, RZ, RZ, R25 ;  /* 0x000000ffff137224 */ /* 0x000fe200078e0019 */
[----:B------:R-:W2:Y:S01]  /*27900*/  LDL.LU.64 R26, [R1+0x1f80] ;  /* 0x001f8000011a7983 */ /* 0x000ea20000300a00 */
[----:B------:R-:W2:Y:S02]  /*27910*/  LDL.LU.64 R24, [R1+0x1f78] ;  /* 0x001f780001187983 */ /* 0x000ea40000300a00 */
[----:B------:R-:W2:Y:S02]  /*27920*/  LDL.LU.64 R14, [R1+0x1f70] ;  /* 0x001f7000010e7983 */ /* 0x000ea40000300a00 */
[----:B------:R-:W2:Y:S01]  /*27930*/  LDL.LU.64 R12, [R1+0x1f68] ;  /* 0x001f6800010c7983 */ /* 0x000ea20000300a00 */
[----:B------:R-:W-:Y:S01]  /*27940*/  STL.64 [R1+0x1eb0], R22 ;  /* 0x001eb01601007387 */ /* 0x000fe20000100a00 */
[----:B------:R0:W-:Y:S01]  /*27950*/  STL.64 [R1+0x1ea8], R20 ;  /* 0x001ea81401007387 */ /* 0x0001e20000100a00 */
[----:B--2---:R-:W-:Y:S11]  /*27960*/  HMMA.16816.F32.BF16 R24, R12, R6, R24 ;  /* 0x000000060c18723c */ /* 0x004ff60000041818 */
[----:B------:R-:W-:Y:S11]  /*27970*/  @!UPT UIADD3 URZ, URZ, URZ, URZ ;  /* 0x0000003f3f3ff290 */ /* 0x000ff6000fffe03f */
[----:B------:R-:W-:Y:S02]  /*27980*/  @!UPT UIADD3 URZ, URZ, URZ, URZ ;  /* 0x0000003f3f3ff290 */ /* 0x000fe4000fffe03f */
[----:B------:R-:W-:Y:S02]  /*27990*/  IMAD.MOV.U32 R8, RZ, RZ, R24 ;  /* 0x000000ffff087224 */ /* 0x000fe400078e0018 */
[----:B------:R-:W-:Y:S01]  /*279a0*/  IMAD.MOV.U32 R3, RZ, RZ, R25 ;  /* 0x000000ffff037224 */ /* 0x000fe200078e0019 */
[----:B------:R-:W2:Y:S01]  /*279b0*/  LDL.LU R24, [R1] ;  /* 0x0000000001187983 */ /* 0x000ea20000300800 */
[----:B------:R-:W-:Y:S02]  /*279c0*/  IMAD.MOV.U32 R2, RZ, RZ, R26 ;  /* 0x000000ffff027224 */ /* 0x000fe400078e001a */
[----:B------:R-:W2:Y:S02]  /*279d0*/  LDL.LU R25, [R1+0x4] ;  /* 0x0000040001197983 */ /* 0x000ea40000300800 */
[----:B------:R-:W-:Y:S01]  /*279e0*/  IMAD.MOV.U32 R0, RZ, RZ, R27 ;  /* 0x000000ffff007224 */ /* 0x000fe200078e001b */
[----:B------:R-:W3:Y:S01]  /*279f0*/  LDL.LU R26, [R1+0x8] ;  /* 0x00000800011a7983 */ /* 0x000ee20000300800 */
[----:B------:R-:W3:Y:S02]  /*27a00*/  LDL.LU R27, [R1+0xc] ;  /* 0x00000c00011b7983 */ /* 0x000ee40000300800 */
[----:B0-----:R-:W-:-:S02]  /*27a10*/  IMAD.MOV.U32 R20, RZ, RZ, R18 ;  /* 0x000000ffff147224 */ /* 0x001fc400078e0012 */
[----:B------:R-:W-:Y:S02]  /*27a20*/  IMAD.MOV.U32 R22, RZ, RZ, R17 ;  /* 0x000000ffff167224 */ /* 0x000fe400078e0011 */
[----:B------:R-:W-:Y:S02]  /*27a30*/  IMAD.MOV.U32 R23, RZ, RZ, R4 ;  /* 0x000000ffff177224 */ /* 0x000fe400078e0004 */
[----:B------:R-:W-:Y:S01]  /*27a40*/  IMAD.MOV.U32 R21, RZ, RZ, R19 ;  /* 0x000000ffff157224 */ /* 0x000fe200078e0013 */
[----:B---3--:R-:W-:Y:S01]  /*27a50*/  STL.64 [R1+0x1f00], R26 ;  /* 0x001f001a01007387 */ /* 0x008fe20000100a00 */
[----:B--2---:R-:W-:Y:S02]  /*27a60*/  STL.64 [R1+0x1ef8], R24 ;  /* 0x001ef81801007387 */ /* 0x004fe40000100a00 */
[----:B------:R-:W2:Y:S02]  /*27a70*/  LDL.LU R18, [R1+0x1f64] ;  /* 0x001f640001127983 */ /* 0x000ea40000300800 */
[----:B------:R-:W3:Y:S01]  /*27a80*/  LDL.LU R19, [R1+0x1f60] ;  /* 0x001f600001137983 */ /* 0x000ee20000300800 */
[----:B------:R-:W4:Y:S01]  /*27a90*/  LDL.LU R17, [R1+0x1f5c] ;  /* 0x001f5c0001117983 */ /* 0x000f220000300800 */
[----:B------:R-:W2:Y:S02]  /*27aa0*/  LDL.LU R4, [R1+0x1f58] ;  /* 0x001f580001047983 */ /* 0x000ea40000300800 */
[----:B------:R-:W-:Y:S02]  /*27ab0*/  STL.64 [R1+0x1ed0], R22 ;  /* 0x001ed01601007387 */ /* 0x000fe40000100a00 */
[----:B------:R0:W-:Y:S02]  /*27ac0*/  STL.64 [R1+0x1ec8], R20 ;  /* 0x001ec81401007387 */ /* 0x0001e40000100a00 */
[----:B0-----:R-:W-:-:S02]  /*27ad0*/  IMAD.MOV.U32 R20, RZ, RZ, R5 ;  /* 0x000000ffff147224 */ /* 0x001fc400078e0005 */
[----:B------:R-:W-:Y:S01]  /*27ae0*/  IMAD.MOV.U32 R21, RZ, RZ, R29 ;  /* 0x000000ffff157224 */ /* 0x000fe200078e001d */
[----:B------:R-:W3:Y:S01]  /*27af0*/  LDL.LU R5, [R1+0x1f54] ;  /* 0x001f540001057983 */ /* 0x000ee20000300800 */
[----:B------:R-:W4:Y:S02]  /*27b00*/  LDL.LU R29, [R1+0x1f50] ;  /* 0x001f5000011d7983 */ /* 0x000f240000300800 */
[----:B------:R-:W-:Y:S02]  /*27b10*/  IMAD.MOV.U32 R22, RZ, RZ, R28 ;  /* 0x000000ffff167224 */ /* 0x000fe400078e001c */
[----:B------:R-:W-:Y:S01]  /*27b20*/  IMAD.MOV.U32 R23, RZ, RZ, R16 ;  /* 0x000000ffff177224 */ /* 0x000fe200078e0010 */
[----:B------:R-:W4:Y:S01]  /*27b30*/  LDL.LU R28, [R1+0x1f4c] ;  /* 0x001f4c00011c7983 */ /* 0x000f220000300800 */
[----:B------:R-:W4:Y:S02]  /*27b40*/  LDL.LU R16, [R1+0x1f48] ;  /* 0x001f480001107983 */ /* 0x000f240000300800 */
[----:B------:R-:W4:Y:S02]  /*27b50*/  LDL.LU R24, [R1+0xc0] ;  /* 0x0000c00001187983 */ /* 0x000f240000300800 */
[----:B--2---:R-:W-:-:S02]  /*27b60*/  IMAD.MOV.U32 R25, RZ, RZ, R4 ;  /* 0x000000ffff197224 */ /* 0x004fc400078e0004 */
[----:B------:R-:W2:Y:S01]  /*27b70*/  LDL.LU R4, [R1+0x1f44] ;  /* 0x001f440001047983 */ /* 0x000ea20000300800 */
[----:B---3--:R-:W-:Y:S02]  /*27b80*/  IMAD.MOV.U32 R26, RZ, RZ, R5 ;  /* 0x000000ffff1a7224 */ /* 0x008fe400078e0005 */
[----:B----4-:R-:W-:Y:S01]  /*27b90*/  IMAD.MOV.U32 R27, RZ, RZ, R29 ;  /* 0x000000ffff1b7224 */ /* 0x010fe200078e001d */
[----:B------:R-:W3:Y:S01]  /*27ba0*/  LDL.LU R5, [R1+0x1f40] ;  /* 0x001f400001057983 */ /* 0x000ee20000300800 */
[----:B------:R-:W4:Y:S03]  /*27bb0*/  LDL.LU R29, [R1+0x1f3c] ;  /* 0x001f3c00011d7983 */ /* 0x000f260000300800 */
[----:B------:R-:W-:Y:S01]  /*27bc0*/  STL.64 [R1+0x1f10], R26 ;  /* 0x001f101a01007387 */ /* 0x000fe20000100a00 */
[----:B------:R0:W-:Y:S03]  /*27bd0*/  STL.64 [R1+0x1f08], R24 ;  /* 0x001f081801007387 */ /* 0x0001e60000100a00 */
        /* <DEDUP_REMOVED lines=10> */
[----:B------:R-:W3:Y:S01]  /*27c80*/  LDL.LU R17, [R1+0x1f38] ;  /* 0x001f380001117983 */ /* 0x000ee20000300800 */
[----:B------:R-:W-:Y:S03]  /*27c90*/  STL.64 [R1+0x1f20], R22 ;  /* 0x001f201601007387 */ /* 0x000fe60000100a00 */
[----:B------:R0:W-:Y:S04]  /*27ca0*/  STL.64 [R1+0x1f18], R20 ;  /* 0x001f181401007387 */ /* 0x0001e80000100a00 */
[----:B0-----:R-:W3:Y:S01]  /*27cb0*/  LDL.LU R20, [R1+0x40] ;  /* 0x0000400001147983 */ /* 0x001ee20000300800 */
        /* <DEDUP_REMOVED lines=9> */
[----:B----4-:R-:W-:-:S02]  /*27d50*/  IMAD.MOV.U32 R21, RZ, RZ, R29 ;  /* 0x000000ffff157224 */ /* 0x010fc400078e001d */
[----:B---3--:R-:W-:Y:S02]  /*27d60*/  IMAD.MOV.U32 R22, RZ, RZ, R5 ;  /* 0x000000ffff167224 */ /* 0x008fe400078e0005 */
[----:B------:R-:W-:-:S07]  /*27d70*/  IMAD.MOV.U32 R23, RZ, RZ, R4 ;  /* 0x000000ffff177224 */ /* 0x000fce00078e0004 */
[----:B--2---:R-:W-:Y:S01]  /*27d80*/  HMMA.16816.F32.BF16 R4, R12, R6, R20 ;  /* 0x000000060c04723c */ /* 0x004fe20000041814 */
[----:B------:R-:W2:Y:S01]  /*27d90*/  LDL.LU.64 R22, [R1+0x1f20] ;  /* 0x001f200001167983 */ /* 0x000ea20000300a00 */
[----:B------:R-:W2:Y:S11]  /*27da0*/  LDL.LU.64 R20, [R1+0x1f18] ;  /* 0x001f180001147983 */ /* 0x000eb60000300a00 */
[----:B------:R-:W-:Y:S10]  /*27db0*/  @!UPT UIADD3 URZ, URZ, URZ, URZ ;  /* 0x0000003f3f3ff290 */ /* 0x000ff4000fffe03f */
[----:B------:R-:W-:Y:S01]  /*27dc0*/  STL.64 [R1+0x1e80], R6 ;  /* 0x001e800601007387 */ /* 0x000fe20000100a00 */
[----:B------:R0:W-:Y:S02]  /*27dd0*/  STL.64 [R1+0x1e78], R4 ;  /* 0x001e780401007387 */ /* 0x0001e40000100a00 */
[----:B0-----:R-:W-:Y:S02]  /*27de0*/  IMAD.MOV.U32 R4, RZ, RZ, R24 ;  /* 0x000000ffff047224 */ /* 0x001fe400078e0018 */
[----:B------:R-:W0:Y:S01]  /*27df0*/  LDSM.16.MT88.4 R24, [R28+0x12000] ;  /* 0x012000001c18783b */ /* 0x000e220000004200 */
[----:B------:R-:W-:Y:S02]  /*27e00*/  IMAD.MOV.U32 R6, RZ, RZ, R18 ;  /* 0x000000ffff067224 */ /* 0x000fe400078e0012 */
[----:B------:R-:W-:Y:S02]  /*27e10*/  IMAD.MOV.U32 R7, RZ, RZ, R9 ;  /* 0x000000ffff077224 */ /* 0x000fe400078e0009 */
[----:B------:R-:W-:-:S03]  /*27e20*/  IMAD.MOV.U32 R5, RZ, RZ, R19 ;  /* 0x000000ffff057224 */ /* 0x000fc600078e0013 */
[----:B------:R-:W-:Y:S02]  /*27e30*/  STL.64 [R1+0x1e90], R6 ;  /* 0x001e900601007387 */ /* 0x000fe40000100a00 */
[----:B------:R-:W-:Y:S02]  /*27e40*/  STL.64 [R1+0x1e88], R4 ;  /* 0x001e880401007387 */ /* 0x000fe40000100a00 */
[----:B------:R-:W3:Y:S01]  /*27e50*/  LDL R9, [R1+0x1934] ;  /* 0x0019340001097983 */ /* 0x000ee20000100800 */
[----:B0-----:R-:W-:Y:S01]  /*27e60*/  STL.64 [R1+0x30], R24 ;  /* 0x0000301801007387 */ /* 0x001fe20000100a00 */
[----:B------:R-:W-:Y:S02]  /*27e70*/  STL.64 [R1+0x38], R26 ;  /* 0x0000381a01007387 */ /* 0x000fe40000100a00 */
[----:B------:R-:W0:Y:S04]  /*27e80*/  LDSM.16.MT88.4 R24, [R28+0x12080] ;  /* 0x012080001c18783b */ /* 0x000e280000004200 */
[----:B0-----:R-:W-:Y:S01]  /*27e90*/  IMAD.MOV.U32 R18, RZ, RZ, R26 ;  /* 0x000000ffff127224 */ /* 0x001fe200078e001a */
[----:B------:R-:W-:Y:S01]  /*27ea0*/  STL.64 [R1+0x20], R24 ;  /* 0x0000201801007387 */ /* 0x000fe20000100a00 */
[----:B------:R-:W-:-:S02]  /*27eb0*/  IMAD.MOV.U32 R19, RZ, RZ, R27 ;  /* 0x000000ffff137224 */ /* 0x000fc400078e001b */
[----:B------:R-:W0:Y:S01]  /*27ec0*/  LDSM.16.MT88.4 R24, [R28+0x12100] ;  /* 0x012100001c18783b */ /* 0x000e220000004200 */
[----:B------:R-:W-:Y:S03]  /*27ed0*/  STL [R1+0x1e74], R18 ;  /* 0x001e741201007387 */ /* 0x000fe60000100800 */
[----:B------:R-:W-:Y:S01]  /*27ee0*/  STL [R1+0x1e70], R19 ;  /* 0x001e701301007387 */ /* 0x000fe20000100800 */
[----:B0-----:R-:W-:Y:S01]  /*27ef0*/  STL.64 [R1+0x10], R24 ;  /* 0x0000101801007387 */ /* 0x001fe20000100a00 */
[----:B------:R0:W-:Y:S02]  /*27f00*/  STL [R1+0x18], R26 ;  /* 0x0000181a01007387 */ /* 0x0001e40000100800 */
[----:B------:R-:W-:Y:S02]  /*27f10*/  IMAD.MOV.U32 R29, RZ, RZ, R27 ;  /* 0x000000ffff1d7224 */ /* 0x000fe400078e001b */
[----:B0-----:R-:W4:Y:S01]  /*27f20*/  LDL.LU.64 R26, [R1+0x1f10] ;  /* 0x001f1000011a7983 */ /* 0x001f220000300a00 */
[----:B------:R-:W4:Y:S02]  /*27f30*/  LDL.LU.64 R24, [R1+0x1f08] ;  /* 0x001f080001187983 */ /* 0x000f240000300a00 */
[----:B------:R-:W-:Y:S01]  /*27f40*/  STL [R1+0x1e48], R29 ;  /* 0x001e481d01007387 */ /* 0x000fe20000100800 */
[----:B----4-:R-:W-:Y:S01]  /*27f50*/  HMMA.16816.F32.BF16 R12, R12, R10, R24 ;  /* 0x0000000a0c0c723c */ /* 0x010fe20000041818 */
[----:B------:R-:W2:Y:S01]  /*27f60*/  LDL.LU.64 R26, [R1+0x1f00] ;  /* 0x001f0000011a7983 */ /* 0x000ea20000300a00 */
[----:B------:R-:W2:Y:S11]  /*27f70*/  LDL.LU.64 R24, [R1+0x1ef8] ;  /* 0x001ef80001187983 */ /* 0x000eb60000300a00 */
[----:B------:R-:W-:Y:S10]  /*27f80*/  @!UPT UIADD3 URZ, URZ, URZ, URZ ;  /* 0x0000003f3f3ff290 */ /* 0x000ff4000fffe03f */
[----:B------:R-:W-:Y:S01]  /*27f90*/  STL.64 [R1+0xc0], R12 ;  /* 0x0000c00c01007387 */ /* 0x000fe20000100a00 */
[----:B------:R-:W-:Y:S02]  /*27fa0*/  STL.64 [R1+0xc8], R14 ;  /* 0x0000c80e01007387 */ /* 0x000fe40000100a00 */
[----:B------:R-:W0:Y:S02]  /*27fb0*/  LDSM.16.MT88.4 R12, [R28+0x12180] ;  /* 0x012180001c0c783b */ /* 0x000e240000004200 */
[----:B0-----:R-:W-:Y:S02]  /*27fc0*/  STL.64 [R1+0x60], R12 ;  /* 0x0000600c01007387 */ /* 0x001fe40000100a00 */
[----:B------:R0:W-:Y:S02]  /*27fd0*/  STL.64 [R1+0x68], R14 ;  /* 0x0000680e01007387 */ /* 0x0001e40000100a00 */
[----:B0-----:R-:W4:Y:S01]  /*27fe0*/  LDL.LU.64 R14, [R1+0x1ef0] ;  /* 0x001ef000010e7983 */ /* 0x001f220000300a00 */
[----:B------:R-:W2:Y:S02]  /*27ff0*/  LDL.LU.64 R12, [R1+0x1ee8] ;  /* 0x001ee800010c7983 */ /* 0x000ea40000300a00 */
        /* <DEDUP_REMOVED lines=8> */
[----:B------:R-:W2:Y:S01]  /*28080*/  LDL.LU.64 R22, [R1+0x1ed0] ;  /* 0x001ed00001167983 */ /* 0x000ea20000300a00 */
[----:B------:R-:W2:Y:S11]  /*28090*/  LDL.LU.64 R20, [R1+0x1ec8] ;  /* 0x001ec80001147983 */ /* 0x000eb60000300a00 */
[----:B------:R-:W-:Y:S10]  /*280a0*/  @!UPT UIADD3 URZ, URZ, URZ, URZ ;  /* 0x0000003f3f3ff290 */ /* 0x000ff4000fffe03f */
[----:B------:R-:W-:Y:S01]  /*280b0*/  STL [R1+0xa0], R24 ;  /* 0x0000a01801007387 */ /* 0x000fe20000100800 */
[----:B------:R0:W-:Y:S02]  /*280c0*/  STL [R1+0xac], R27 ;  /* 0x0000ac1b01007387 */ /* 0x0001e40000100800 */
[----:B------:R-:W-:Y:S02]  /*280d0*/  IMAD.MOV.U32 R19, RZ, RZ, R26 ;  /* 0x000000ffff137224 */ /* 0x000fe400078e001a */
[----:B------:R-:W-:Y:S01]  /*280e0*/  IMAD.MOV.U32 R18, RZ, RZ, R25 ;  /* 0x000000ffff127224 */ /* 0x000fe200078e0019 */
[----:B0-----:R-:W2:Y:S01]  /*280f0*/  LDL.LU.64 R26, [R1+0x1ec0] ;  /* 0x001ec000011a7983 */ /* 0x001ea20000300a00 */
[----:B------:R-:W2:Y:S02]  /*28100*/  LDL.LU.64 R24, [R1+0x1eb8] ;  /* 0x001eb80001187983 */ /* 0x000ea40000300a00 */
[----:B--2---:R-:W-:Y:S11]  /*28110*/  HMMA.16816.F32.BF16 R20, R24, R12, R20 ;  /* 0x0000000c1814723c */ /* 0x004ff60000041814 */
[----:B------:R-:W-:Y:S11]  /*28120*/  @!UPT UIADD3 URZ, URZ, URZ, URZ ;  /* 0x0000003f3f3ff290 */ /* 0x000ff6000fffe03f */
[----:B------:R-:W-:Y:S01]  /*28130*/  @!UPT UIADD3 URZ, URZ, URZ, URZ ;  /* 0x0000003f3f3ff290 */ /* 0x000fe2000fffe03f */
[----:B------:R-:W-:Y:S01]  /*28140*/  STL.64 [R1+0x90], R20 ;  /* 0x0000901401007387 */ /* 0x000fe20000100a00 */
[----:B------:R0:W-:Y:S03]  /*28150*/  STL.64 [R1+0x98], R22 ;  /* 0x0000981601007387 */ /* 0x0001e60000100a00 */
[----:B0-----:R-:W2:Y:S01]  /*28160*/  LDL.LU.64 R22, [R1+0x1eb0] ;  /* 0x001eb00001167983 */ /* 0x001ea20000300a00 */
[----:B------:R-:W2:Y:S02]  /*28170*/  LDL.LU.64 R20, [R1+0x1ea8] ;  /* 0x001ea80001147983 */ /* 0x000ea40000300a00 */
[----:B------:R-:W-:Y:S02]  /*28180*/  IMAD.MOV.U32 R4, RZ, RZ, R8 ;  /* 0x000000ffff047224 */ /* 0x000fe400078e0008 */
[----:B------:R-:W-:Y:S02]  /*28190*/  IMAD.MOV.U32 R5, RZ, RZ, R3 ;  /* 0x000000ffff057224 */ /* 0x000fe400078e0003 */
[----:B------:R-:W-:-:S02]  /*281a0*/  IMAD.MOV.U32 R6, RZ, RZ, R2 ;  /* 0x000000ffff067224 */ /* 0x000fc400078e0002 */
[----:B------:R-:W-:Y:S01]  /*281b0*/  IMAD.MOV.U32 R7, RZ, RZ, R0 ;  /* 0x000000ffff077224 */ /* 0x000fe200078e0000 */
        /* <DEDUP_REMOVED lines=8> */
[----:B------:R-:W3:Y:S01]  /*28240*/  LDL.LU.64 R24, [R1+0xb0] ;  /* 0x0000b00001187983 */ /* 0x000ee20000300a00 */
        /* <DEDUP_REMOVED lines=12> */
[----:B------:R3:W-:Y:S01]  /*28310*/  STL.64 [R1+0x50], R20 ;  /* 0x0000501401007387 */ /* 0x0007e20000100a00 */
[----:B------:R-:W-:Y:S02]  /*28320*/  STL.64 [R1+0x58], R22 ;  /* 0x0000581601007387 */ /* 0x000fe40000100a00 */
[----:B---3--:R-:W-:Y:S02]  /*28330*/  IMAD.MOV.U32 R21, RZ, RZ, R26 ;  /* 0x000000ffff157224 */ /* 0x008fe400078e001a */
[----:B------:R-:W-:Y:S01]  /*28340*/  IMAD.MOV.U32 R20, RZ, RZ, R27 ;  /* 0x000000ffff147224 */ /* 0x000fe200078e001b */
[----:B--2---:R-:W-:Y:S07]  /*28350*/  HMMA.16816.F32.BF16 R4, R24, R12, R4 ;  /* 0x0000000c1804723c */ /* 0x004fee0000041804 */
[----:B------:R-:W-:-:S02]  /*28360*/  IMAD.MOV.U32 R12, RZ, RZ, R24 ;  /* 0x000000ffff0c7224 */ /* 0x000fc400078e0018 */
[----:B------:R-:W-:Y:S02]  /*28370*/  IMAD.MOV.U32 R13, RZ, RZ, R25 ;  /* 0x000000ffff0d7224 */ /* 0x000fe400078e0019 */
[----:B------:R-:W-:Y:S11]  /*28380*/  LDSM.16.MT88.4 R24, [R28+0x14000] ;  /* 0x014000001c18783b */ /* 0x000ff60000004200 */
[----:B------:R-:W-:Y:S01]  /*28390*/  @!UPT UIADD3 URZ, URZ, URZ, URZ ;  /* 0x0000003f3f3ff290 */ /* 0x000fe2000fffe03f */
[----:B------:R-:W-:Y:S01]  /*283a0*/  STL.64 [R1+0x40], R4 ;  /* 0x0000400401007387 */ /* 0x000fe20000100a00 */
[----:B------:R-:W-:Y:S02]  /*283b0*/  STL.64 [R1+0x48], R6 ;  /* 0x0000480601007387 */ /* 0x000fe40000100a00 */
[----:B------:R-:W0:Y:S04]  /*283c0*/  LDSM.16.M88.4 R4, [R9+0x20100] ;  /* 0x020100000904783b */ /* 0x000e280000000200 */
[----:B----4-:R-:W-:Y:S01]  /*283d0*/  STL.64 [R1+0x1e50], R14 ;  /* 0x001e500e01007387 */ /* 0x010fe20000100a00 */
[----:B------:R-:W1:Y:S04]  /*283e0*/  LDSM.16.M88.4 R8, [R9+0x21100] ;  /* 0x021100000908783b */ /* 0x000e680000000200 */
[----:B0-----:R-:W-:Y:S01]  /*283f0*/  STL.64 [R1+0x1de0], R6 ;  /* 0x001de00601007387 */ /* 0x001fe20000100a00 */
[----:B------:R-:W-:Y:S02]  /*28400*/  STL.64 [R1], R24 ;  /* 0x0000001801007387 */ /* 0x000fe40000100a00 */
[----:B------:R-:W-:Y:S02]  /*28410*/  STL.64 [R1+0x8], R26 ;  /* 0x0000081a01007387 */ /* 0x000fe40000100a00 */
[----:B------:R0:W-:Y:S01]  /*28420*/  STL.64 [R1+0x1dd8], R4 ;  /* 0x001dd80401007387 */ /* 0x0001e20000100a00 */
[----:B------:R-:W2:Y:S04]  /*28430*/  LDSM.16.MT88.4 R24, [R28+0x14080] ;  /* 0x014080001c18783b */ /* 0x000ea80000004200 */
[----:B0-----:R-:W3:Y:S01]  /*28440*/  LDL.LU R4, [R1+0x60] ;  /* 0x0000600001047983 */ /* 0x001ee20000300800 */
[----:B------:R-:W3:Y:S02]  /*28450*/  LDL.LU R5, [R1+0x64] ;  /* 0x0000640001057983 */ /* 0x000ee40000300800 */
[----:B------:R-:W4:Y:S02]  /*28460*/  LDL.LU R6, [R1+0x68] ;  /* 0x0000680001067983 */ /* 0x000f240000300800 */
[----:B------:R-:W4:Y:S02]  /*28470*/  LDL.LU R7, [R1+0x6c] ;  /* 0x00006c0001077983 */ /* 0x000f240000300800 */
[----:B----4-:R-:W-:Y:S01]  /*28480*/  STL.64 [R1+0x1e20], R6 ;  /* 0x001e200601007387 */ /* 0x010fe20000100a00 */
[----:B---3--:R0:W-:Y:S03]  /*28490*/  STL.64 [R1+0x1e18], R4 ;  /* 0x001e180401007387 */ /* 0x0081e60000100a00 */
        /* <DEDUP_REMOVED lines=8> */
[----:B------:R-:W3:Y:S02]  /*28520*/  LDL.LU R6, [R1+0xc8] ;  /* 0x0000c80001067983 */ /* 0x000ee40000300800 */
[----:B------:R-:W3:Y:S01]  /*28530*/  LDL.LU R7, [R1+0xcc] ;  /* 0x0000cc0001077983 */ /* 0x000ee20000300800 */
[----:B-1----:R-:W-:Y:S01]  /*28540*/  STL [R1+0x1d54], R10 ;  /* 0x001d540a01007387 */ /* 0x002fe20000100800 */
[----:B------:R-:W-:Y:S02]  /*28550*/  STL [R1+0x1d50], R11 ;  /* 0x001d500b01007387 */ /* 0x000fe40000100800 */
[----:B------:R0:W-:Y:S02]  /*28560*/  STL.64 [R1+0x1dd0], R8 ;  /* 0x001dd00801007387 */ /* 0x0001e40000100a00 */
[----:B0-----:R-:W4:Y:S01]  /*28570*/  LDL.LU R8, [R1+0xd0] ;  /* 0x0000d00001087983 */ /* 0x001f220000300800 */
[----:B------:R-:W4:Y:S02]  /*28580*/  LDL.LU R9, [R1+0xd4] ;  /* 0x0000d40001097983 */ /* 0x000f240000300800 */
[----:B------:R-:W4:Y:S02]  /*28590*/  LDL.LU R10, [R1+0xd8] ;  /* 0x0000d800010a7983 */ /* 0x000f240000300800 */
[----:B------:R-:W4:Y:S01]  /*285a0*/  LDL.LU R11, [R1+0xdc] ;  /* 0x0000dc00010b7983 */ /* 0x000f220000300800 */
[----:B--2---:R-:W-:Y:S01]  /*285b0*/  STL.64 [R1+0x1db8], R26 ;  /* 0x001db81a01007387 */ /* 0x004fe20000100a00 */
[----:B------:R0:W-:Y:S03]  /*285c0*/  STL.64 [R1+0x1db0], R24 ;  /* 0x001db01801007387 */ /* 0x0001e60000100a00 */
[----:B0-----:R-:W2:Y:S01]  /*285d0*/  LDL.LU R24, [R1+0x90] ;  /* 0x0000900001187983 */ /* 0x001ea20000300800 */
[----:B------:R-:W2:Y:S02]  /*285e0*/  LDL.LU R25, [R1+0x94] ;  /* 0x0000940001197983 */ /* 0x000ea40000300800 */
[----:B------:R-:W2:Y:S02]  /*285f0*/  LDL.LU R26, [R1+0x98] ;  /* 0x00009800011a7983 */ /* 0x000ea40000300800 */
[----:B------:R-:W2:Y:S02]  /*28600*/  LDL.LU R27, [R1+0x9c] ;  /* 0x00009c00011b7983 */ /* 0x000ea40000300800 */
[----:B------:R-:W-:-:S02]  /*28610*/  IMAD.MOV.U32 R14, RZ, RZ, R21 ;  /* 0x000000ffff0e7224 */ /* 0x000fc400078e0015 */
[----:B------:R-:W-:Y:S02]  /*28620*/  IMAD.MOV.U32 R15, RZ, RZ, R20 ;  /* 0x000000ffff0f7224 */ /* 0x000fe400078e0014 */
[----:B------:R-:W0:Y:S04]  /*28630*/  LDSM.16.MT88.4 R20, [R28+0x14100] ;  /* 0x014100001c14783b */ /* 0x000e280000004200 */
[----:B--2---:R1:W-:Y:S01]  /*28640*/  STL.64 [R1+0x1e40], R26 ;  /* 0x001e401a01007387 */ /* 0x0043e20000100a00 */
[----:B------:R2:W-:Y:S02]  /*28650*/  STL.64 [R1+0x1e38], R24 ;  /* 0x001e381801007387 */ /* 0x0005e40000100a00 */
[----:B-1----:R-:W-:Y:S01]  /*28660*/  IMAD.MOV.U32 R26, RZ, RZ, R19 ;  /* 0x000000ffff1a7224 */ /* 0x002fe200078e0013 */
[----:B--2---:R-:W2:Y:S01]  /*28670*/  LDL.LU R24, [R1+0xa0] ;  /* 0x0000a00001187983 */ /* 0x004ea20000300800 */
[----:B------:R-:W-:-:S02]  /*28680*/  IMAD.MOV.U32 R25, RZ, RZ, R18 ;  /* 0x000000ffff197224 */ /* 0x000fc400078e0012 */
[----:B------:R-:W2:Y:S02]  /*28690*/  LDL.LU R18, [R1+0x1e74] ;  /* 0x001e740001127983 */ /* 0x000ea40000300800 */
[----:B------:R-:W4:Y:S01]  /*286a0*/  LDL.LU R19, [R1+0x1e70] ;  /* 0x001e700001137983 */ /* 0x000f220000300800 */
[----:B---3--:R-:W-:Y:S01]  /*286b0*/  HMMA.16816.F32.BF16 R12, R12, R16, R4 ;  /* 0x000000100c0c723c */ /* 0x008fe20000041804 */
[----:B------:R-:W3:Y:S01]  /*286c0*/  LDL.LU R27, [R1+0xac] ;  /* 0x0000ac00011b7983 */ /* 0x000ee20000300800 */
[----:B0-----:R-:W-:Y:S02]  /*286d0*/  STL.64 [R1+0x1d98], R22 ;  /* 0x001d981601007387 */ /* 0x001fe40000100a00 */
[----:B------:R0:W-:Y:S02]  /*286e0*/  STL.64 [R1+0x1d90], R20 ;  /* 0x001d901401007387 */ /* 0x0001e40000100a00 */
[----:B0-----:R-:W3:Y:S01]  /*286f0*/  LDL.LU R20, [R1+0x20] ;  /* 0x0000200001147983 */ /* 0x001ee20000300800 */
[----:B------:R-:W3:Y:S02]  /*28700*/  LDL.LU R21, [R1+0x24] ;  /* 0x0000240001157983 */ /* 0x000ee40000300800 */
[----:B--2---:R-:W-:-:S02]  /*28710*/  IMAD.MOV.U32 R22, RZ, RZ, R18 ;  /* 0x000000ffff167224 */ /* 0x004fc400078e0012 */
[----:B----4-:R-:W-:Y:S01]  /*28720*/  IMAD.MOV.U32 R23, RZ, RZ, R19 ;  /* 0x000000ffff177224 */ /* 0x010fe200078e0013 */
[----:B------:R-:W3:Y:S01]  /*28730*/  LDL.LU R18, [R1+0x1e6c] ;  /* 0x001e6c0001127983 */ /* 0x000ee20000300800 */
[----:B------:R-:W3:Y:S02]  /*28740*/  LDL.LU R19, [R1+0x1e68] ;  /* 0x001e680001137983 */ /* 0x000ee40000300800 */
[----:B------:R-:W2:Y:S02]  /*28750*/  LDL.LU.64 R6, [R1+0x1e60] ;  /* 0x001e600001067983 */ /* 0x000ea40000300a00 */
[----:B------:R-:W2:Y:S06]  /*28760*/  LDL.LU.64 R4, [R1+0x1e58] ;  /* 0x001e580001047983 */ /* 0x000eac0000300a00 */
[----:B------:R-:W-:Y:S01]  /*28770*/  STL.64 [R1+0xc0], R12 ;  /* 0x0000c00c01007387 */ /* 0x000fe20000100a00 */
[----:B------:R-:W-:Y:S02]  /*28780*/  STL.64 [R1+0xc8], R14 ;  /* 0x0000c80e01007387 */ /* 0x000fe40000100a00 */
[----:B------:R-:W0:Y:S02]  /*28790*/  LDSM.16.MT88.4 R12, [R28+0x14180] ;  /* 0x014180001c0c783b */ /* 0x000e240000004200 */
[----:B0-----:R-:W-:Y:S02]  /*287a0*/  STL.64 [R1+0xb0], R12 ;  /* 0x0000b00c01007387 */ /* 0x001fe40000100a00 */
[----:B------:R0:W-:Y:S02]  /*287b0*/  STL.64 [R1+0xb8], R14 ;  /* 0x0000b80e01007387 */ /* 0x0001e40000100a00 */
[----:B0-----:R-:W2:Y:S02]  /*287c0*/  LDL.LU.64 R14, [R1+0x1e50] ;  /* 0x001e5000010e7983 */ /* 0x001ea40000300a00 */
[C---:B--2---:R-:W-:Y:S08]  /*287d0*/  HMMA.16816.F32.BF16 R8, R4.reuse, R14, R8 ;  /* 0x0000000e0408723c */ /* 0x044ff00000041808 */
[----:B---3--:R-:W-:Y:S11]  /*287e0*/  HMMA.16816.F32.BF16 R4, R4, R18, R24 ;  /* 0x000000120404723c */ /* 0x008ff60000041818 */
[----:B------:R-:W-:Y:S04]  /*287f0*/  @!UPT UIADD3 URZ, URZ, URZ, URZ ;  /* 0x0000003f3f3ff290 */ /* 0x000fe8000fffe03f */
[----:B------:R-:W-:Y:S01]  /*28800*/  STL.64 [R1+0x1df0], R10 ;  /* 0x001df00a01007387 */ /* 0x000fe20000100a00 */
[----:B------:R0:W-:Y:S02]  /*28810*/  STL.64 [R1+0x1de8], R8 ;  /* 0x001de80801007387 */ /* 0x0001e40000100a00 */
[----:B0-----:R-:W-:Y:S02]  /*28820*/  IMAD.MOV.U32 R8, RZ, RZ, R29 ;  /* 0x000000ffff087224 */ /* 0x001fe400078e001d */
[----:B------:R-:W2:Y:S01]  /*28830*/  LDL.LU R29, [R1+0x1e48] ;  /* 0x001e4800011d7983 */ /* 0x000ea20000300800 */
[----:B------:R-:W3:Y:S02]  /*28840*/  LDL.LU.64 R26, [R1+0x1e40] ;  /* 0x001e4000011a7983 */ /* 0x000ee40000300a00 */
[----:B------:R-:W3:Y:S02]  /*28850*/  LDL.LU.64 R24, [R1+0x1e38] ;  /* 0x001e380001187983 */ /* 0x000ee40000300a00 */
[----:B------:R-:W-:-:S02]  /*28860*/  IMAD.MOV.U32 R9, RZ, RZ, R3 ;  /* 0x000000ffff097224 */ /* 0x000fc400078e0003 */
[----:B------:R-:W-:Y:S02]  /*28870*/  IMAD.MOV.U32 R11, RZ, RZ, R0 ;  /* 0x000000ffff0b7224 */ /* 0x000fe400078e0000 */
[----:B------:R-:W-:Y:S02]  /*28880*/  IMAD.MOV.U32 R12, RZ, RZ, R4 ;  /* 0x000000ffff0c7224 */ /* 0x000fe400078e0004 */
[----:B------:R-:W-:Y:S02]  /*28890*/  IMAD.MOV.U32 R10, RZ, RZ, R2 ;  /* 0x000000ffff0a7224 */ /* 0x000fe400078e0002 */
[----:B------:R-:W-:Y:S02]  /*288a0*/  IMAD.MOV.U32 R3, RZ, RZ, R5 ;  /* 0x000000ffff037224 */ /* 0x000fe400078e0005 */
[----:B------:R-:W-:Y:S01]  /*288b0*/  IMAD.MOV.U32 R0, RZ, RZ, R7 ;  /* 0x000000ffff007224 */ /* 0x000fe200078e0007 */
[----:B------:R-:W4:Y:S01]  /*288c0*/  LDL.LU R4, [R1+0x10] ;  /* 0x0000100001047983 */ /* 0x000f220000300800 */
[----:B------:R-:W-:-:S02]  /*288d0*/  IMAD.MOV.U32 R2, RZ, RZ, R6 ;  /* 0x000000ffff027224 */ /* 0x000fc400078e0006 */
[----:B------:R-:W4:Y:S02]  /*288e0*/  LDL.LU R5, [R1+0x14] ;  /* 0x0000140001057983 */ /* 0x000f240000300800 */
[----:B------:R-:W4:Y:S01]  /*288f0*/  LDL.LU R6, [R1+0x18] ;  /* 0x0000180001067983 */ /* 0x000f220000300800 */
[C---:B---3--:R-:W-:Y:S01]  /*28900*/  HMMA.16816.F32.BF16 R24, R20.reuse, R14, R24 ;  /* 0x0000000e1418723c */ /* 0x048fe20000041818 */
[----:B--2---:R-:W-:Y:S11]  /*28910*/  IMAD.MOV.U32 R7, RZ, RZ, R29 ;  /* 0x000000ffff077224 */ /* 0x004ff600078e001d */
[----:B------:R-:W-:Y:S11]  /*28920*/  @!UPT UIADD3 URZ, URZ, URZ, URZ ;  /* 0x0000003f3f3ff290 */ /* 0x000ff6000fffe03f */
[----:B------:R-:W-:Y:S01]  /*28930*/  @!UPT UIADD3 URZ, URZ, URZ, URZ ;  /* 0x0000003f3f3ff290 */ /* 0x000fe2000fffe03f */
[----:B------:R-:W-:Y:S02]  /*28940*/  IMAD.MOV.U32 R29, RZ, RZ, R24 ;  /* 0x000000ffff1d7224 */ /* 0x000fe400078e0018 */
[----:B------:R-:W-:Y:S01]  /*28950*/  IMAD.MOV.U32 R17, RZ, RZ, R25 ;  /* 0x000000ffff117224 */ /* 0x000fe200078e0019 */
[----:B------:R-:W2:Y:S01]  /*28960*/  LDL.LU R24, [R1] ;  /* 0x0000000001187983 */ /* 0x000ea20000300800 */
[----:B------:R-:W-:Y:S02]  /*28970*/  IMAD.MOV.U32 R16, RZ, RZ, R26 ;  /* 0x000000ffff107224 */ /* 0x000fe400078e001a */
[----:B------:R-:W2:Y:S02]  /*28980*/  LDL.LU R25, [R1+0x4] ;  /* 0x0000040001197983 */ /* 0x000ea40000300800 */
[----:B------:R-:W-:Y:S01]  /*28990*/  IMAD.MOV.U32 R13, RZ, RZ, R27 ;  /* 0x000000ffff0d7224 */ /* 0x000fe200078e001b */
[----:B------:R-:W3:Y:S01]  /*289a0*/  LDL.LU R26, [R1+0x8] ;  /* 0x00000800011a7983 */ /* 0x000ee20000300800 */
[----:B------:R-:W3:Y:S03]  /*289b0*/  LDL.LU R27, [R1+0xc] ;  /* 0x00000c00011b7983 */ /* 0x000ee60000300800 */
[----:B---3--:R-:W-:Y:S01]  /*289c0*/  STL.64 [R1+0x1e00], R26 ;  /* 0x001e001a01007387 */ /* 0x008fe20000100a00 */
[----:B--2---:R0:W-:Y:S03]  /*289d0*/  STL.64 [R1+0x1df8], R24 ;  /* 0x001df81801007387 */ /* 0x0041e60000100a00 */
[----:B0-----:R-:W2:Y:S01]  /*289e0*/  LDL.LU R24, [R1+0x50] ;  /* 0x0000500001187983 */ /* 0x001ea20000300800 */
[----:B------:R-:W2:Y:S02]  /*289f0*/  LDL.LU R25, [R1+0x54] ;  /* 0x0000540001197983 */ /* 0x000ea40000300800 */
[----:B------:R-:W3:Y:S02]  /*28a00*/  LDL.LU R26, [R1+0x58] ;  /* 0x00005800011a7983 */ /* 0x000ee40000300800 */
[----:B------:R-:W3:Y:S01]  /*28a10*/  LDL.LU R27, [R1+0x5c] ;  /* 0x00005c00011b7983 */ /* 0x000ee20000300800 */
[----:B------:R-:W-:Y:S01]  /*28a20*/  HMMA.16816.F32.BF16 R20, R20, R18, R8 ;  /* 0x000000121414723c */ /* 0x000fe20000041808 */
[----:B---3--:R-:W-:Y:S01]  /*28a30*/  STL.64 [R1+0x1e30], R26 ;  /* 0x001e301a01007387 */ /* 0x008fe20000100a00 */
[----:B--2---:R0:W-:Y:S03]  /*28a40*/  STL.64 [R1+0x1e28], R24 ;  /* 0x001e281801007387 */ /* 0x0041e60000100a00 */
[----:B0-----:R-:W4:Y:S01]  /*28a50*/  LDL.LU R24, [R1+0x70] ;  /* 0x0000700001187983 */ /* 0x001f220000300800 */
[----:B------:R-:W4:Y:S02]  /*28a60*/  LDL.LU R25, [R1+0x74] ;  /* 0x0000740001197983 */ /* 0x000f240000300800 */
[----:B------:R-:W4:Y:S02]  /*28a70*/  LDL.LU R26, [R1+0x78] ;  /* 0x00007800011a7983 */ /* 0x000f240000300800 */
[----:B------:R-:W4:Y:S01]  /*28a80*/  LDL.LU R27, [R1+0x7c] ;  /* 0x00007c00011b7983 */ /* 0x000f220000300800 */
[----:B------:R-:W2:Y:S01]  /*28a90*/  LDL.LU R8, [R1+0xc0] ;  /* 0x0000c00001087983 */ /* 0x000ea20000300800 */
[----:B------:R-:W2:Y:S02]  /*28aa0*/  LDL.LU R9, [R1+0xc4] ;  /* 0x0000c40001097983 */ /* 0x000ea40000300800 */
[----:B------:R-:W3:Y:S02]  /*28ab0*/  LDL.LU R10, [R1+0xc8] ;  /* 0x0000c800010a7983 */ /* 0x000ee40000300800 */
[----:B------:R-:W3:Y:S01]  /*28ac0*/  LDL.LU R11, [R1+0xcc] ;  /* 0x0000cc00010b7983 */ /* 0x000ee20000300800 */
[----:B----4-:R-:W-:Y:S01]  /*28ad0*/  HMMA.16816.F32.BF16 R24, R4, R14, R24 ;  /* 0x0000000e0418723c */ /* 0x010fe20000041818 */
[----:B---3--:R-:W-:Y:S01]  /*28ae0*/  STL.64 [R1+0x1e10], R10 ;  /* 0x001e100a01007387 */ /* 0x008fe20000100a00 */
[----:B--2---:R0:W-:Y:S03]  /*28af0*/  STL.64 [R1+0x1e08], R8 ;  /* 0x001e080801007387 */ /* 0x0041e60000100a00 */
        /* <DEDUP_REMOVED lines=12> */
[----:B------:R-:W-:-:S02]  /*28bc0*/  IMAD.MOV.U32 R16, RZ, RZ, R24 ;  /* 0x000000ffff107224 */ /* 0x000fc400078e0018 */
[----:B0-----:R-:W-:Y:S02]  /*28bd0*/  IMAD.MOV.U32 R22, RZ, RZ, R2 ;  /* 0x000000ffff167224 */ /* 0x001fe400078e0002 */
[----:B------:R-:W-:Y:S02]  /*28be0*/  IMAD.MOV.U32 R23, RZ, RZ, R0 ;  /* 0x000000ffff177224 */ /* 0x000fe400078e0000 */
[----:B-1----:R-:W-:Y:S02]  /*28bf0*/  IMAD.MOV.U32 R21, RZ, RZ, R3 ;  /* 0x000000ffff157224 */ /* 0x002fe400078e0003 */
[----:B------:R-:W-:Y:S02]  /*28c00*/  IMAD.MOV.U32 R2, RZ, RZ, R26 ;  /* 0x000000ffff027224 */ /* 0x000fe400078e001a */
[----:B------:R-:W-:Y:S02]  /*28c10*/  IMAD.MOV.U32 R0, RZ, RZ, R27 ;  /* 0x000000ffff007224 */ /* 0x000fe400078e001b */
[----:B------:R-:W-:Y:S01]  /*28c20*/  IMAD.MOV.U32 R3, RZ, RZ, R25 ;  /* 0x000000ffff037224 */ /* 0x000fe200078e0019 */
[----:B------:R-:W3:Y:S01]  /*28c30*/  LDL.LU.64 R26, [R1+0x1e30] ;  /* 0x001e3000011a7983 */ /* 0x000ee20000300a00 */
[----:B------:R-:W3:Y:S02]  /*28c40*/  LDL.LU.64 R24, [R1+0x1e28] ;  /* 0x001e280001187983 */ /* 0x000ee40000300a00 */
[----:B---3--:R-:W-:Y:S11]  /*28c50*/  HMMA.16816.F32.BF16 R4, R4, R18, R24 ;  /* 0x000000120404723c */ /* 0x008ff60000041818 */
        /* <DEDUP_REMOVED lines=9> */
[----:B--2---:R-:W-:Y:S01]  /*28cf0*/  HMMA.16816.F32.BF16 R12, R4, R14, R8 ;  /* 0x0000000e040c723c */ /* 0x004fe20000041808 */
        /* <DEDUP_REMOVED lines=8> */
[----:B------:R-:W0:Y:S01]  /*28d80*/  LDSM.16.MT88.4 R24, [R28+0x16000] ;  /* 0x016000001c18783b */ /* 0x000e220000004200 */
[----:B------:R-:W-:-:S05]  /*28d90*/  IMAD.MOV.U32 R15, RZ, RZ, R17 ;  /* 0x000000ffff0f7224 */ /* 0x000fca00078e0011 */
[----:B------:R-:W-:Y:S01]  /*28da0*/  STL.64 [R1+0x1d88], R14 ;  /* 0x001d880e01007387 */ /* 0x000fe20000100a00 */
[----:B------:R-:W-:Y:S03]  /*28db0*/  STL.64 [R1+0x1d80], R12 ;  /* 0x001d800c01007387 */ /* 0x000fe60000100a00 */
[----:B0-----:R-:W-:Y:S01]  /*28dc0*/  STL.64 [R1+0x30], R24 ;  /* 0x0000301801007387 */ /* 0x001fe20000100a00 */
[----:B------:R-:W-:Y:S02]  /*28dd0*/  STL.64 [R1+0x38], R26 ;  /* 0x0000381a01007387 */ /* 0x000fe40000100a00 */
[----:B------:R-:W0:Y:S02]  /*28de0*/  LDSM.16.MT88.4 R24, [R28+0x16080] ;  /* 0x016080001c18783b */ /* 0x000e240000004200 */
[----:B0-----:R-:W-:Y:S02]  /*28df0*/  STL.64 [R1+0x20], R24 ;  /* 0x0000201801007387 */ /* 0x001fe40000100a00 */
[----:B------:R-:W-:Y:S02]  /*28e00*/  STL [R1+0x28], R26 ;  /* 0x0000281a01007387 */ /* 0x000fe40000100800 */
[----:B------:R-:W-:-:S02]  /*28e10*/  IMAD.MOV.U32 R29, RZ, RZ, R27 ;  /* 0x000000ffff1d7224 */ /* 0x000fc400078e001b */
[----:B------:R-:W0:Y:S04]  /*28e20*/  LDSM.16.MT88.4 R24, [R28+0x16100] ;  /* 0x016100001c18783b */ /* 0x000e280000004200 */
[----:B------:R-:W-:Y:S01]  /*28e30*/  STL [R1+0x1d68], R29 ;  /* 0x001d681d01007387 */ /* 0x000fe20000100800 */
[----:B------:R-:W-:-:S03]  /*28e40*/  IMAD.MOV.U32 R12, RZ, RZ, R16 ;  /* 0x000000ffff0c7224 */ /* 0x000fc600078e0010 */
[----:B0-----:R-:W-:Y:S01]  /*28e50*/  STL.64 [R1+0x10], R24 ;  /* 0x0000101801007387 */ /* 0x001fe20000100a00 */
[----:B------:R0:W-:Y:S03]  /*28e60*/  STL.64 [R1+0x18], R26 ;  /* 0x0000181a01007387 */ /* 0x0001e60000100a00 */
[----:B0-----:R-:W3:Y:S01]  /*28e70*/  LDL.LU.64 R26, [R1+0x1e00] ;  /* 0x001e0000011a7983 */ /* 0x001ee20000300a00 */
[----:B------:R-:W3:Y:S01]  /*28e80*/  LDL.LU.64 R24, [R1+0x1df8] ;  /* 0x001df80001187983 */ /* 0x000ee20000300a00 */
[----:B--2---:R-:W-:Y:S02]  /*28e90*/  HMMA.16816.F32.BF16 R16, R4, R18, R8 ;  /* 0x000000120410723c */ /* 0x004fe40000041808 */
[----:B------:R-:W3:Y:S01]  /*28ea0*/  LDL.LU.64 R10, [R1+0x1df0] ;  /* 0x001df000010a7983 */ /* 0x000ee20000300a00 */
[----:B------:R-:W3:Y:S02]  /*28eb0*/  LDL.LU.64 R8, [R1+0x1de8] ;  /* 0x001de80001087983 */ /* 0x000ee40000300a00 */
[----:B------:R-:W2:Y:S02]  /*28ec0*/  LDL.LU.64 R6, [R1+0x1de0] ;  /* 0x001de00001067983 */ /* 0x000ea40000300a00 */
[----:B------:R-:W3:Y:S11]  /*28ed0*/  LDL.LU.64 R4, [R1+0x1dd8] ;  /* 0x001dd80001047983 */ /* 0x000ef60000300a00 */
[----:B------:R-:W-:Y:S05]  /*28ee0*/  @!UPT UIADD3 URZ, URZ, URZ, URZ ;  /* 0x0000003f3f3ff290 */ /* 0x000fea000fffe03f */
[----:B------:R-:W-:Y:S01]  /*28ef0*/  STL.64 [R1+0xc0], R16 ;  /* 0x0000c01001007387 */ /* 0x000fe20000100a00 */
[----:B------:R-:W-:Y:S02]  /*28f00*/  STL.64 [R1+0xc8], R18 ;  /* 0x0000c81201007387 */ /* 0x000fe40000100a00 */
[----:B------:R-:W0:Y:S02]  /*28f10*/  LDSM.16.MT88.4 R16, [R28+0x16180] ;  /* 0x016180001c10783b */ /* 0x000e240000004200 */
[----:B0-----:R0:W-:Y:S02]  /*28f20*/  STL.64 [R1+0x60], R16 ;  /* 0x0000601001007387 */ /* 0x0011e40000100a00 */
[----:B------:R1:W-:Y:S02]  /*28f30*/  STL.64 [R1+0x68], R18 ;  /* 0x0000681201007387 */ /* 0x0003e40000100a00 */
[----:B0-----:R-:W4:Y:S01]  /*28f40*/  LDL R17, [R1+0x330] ;  /* 0x0003300001117983 */ /* 0x001f220000100800 */
[C---:B---3--:R-:W-:Y:S11]  /*28f50*/  HMMA.16816.F32.BF16 R8, R24.reuse, R4, R8 ;  /* 0x000000041808723c */ /* 0x048ff60000041808 */
[----:B------:R-:W-:Y:S11]  /*28f60*/  @!UPT UIADD3 URZ, URZ, URZ, URZ ;  /* 0x0000003f3f3ff290 */ /* 0x000ff6000fffe03f */
[----:B------:R-:W-:Y:S02]  /*28f70*/  @!UPT UIADD3 URZ, URZ, URZ, URZ ;  /* 0x0000003f3f3ff290 */ /* 0x000fe4000fffe03f */
[----:B------:R-:W-:Y:S02]  /*28f80*/  IMAD.MOV.U32 R29, RZ, RZ, R8 ;  /* 0x000000ffff1d7224 */ /* 0x000fe400078e0008 */
[----:B-1----:R-:W-:Y:S02]  /*28f90*/  IMAD.MOV.U32 R19, RZ, RZ, R9 ;  /* 0x000000ffff137224 */ /* 0x002fe400078e0009 */
[----:B------:R-:W3:Y:S02]  /*28fa0*/  LDL.LU.64 R8, [R1+0x1dd0] ;  /* 0x001dd00001087983 */ /* 0x000ee40000300a00 */
[----:B---3--:R-:W-:Y:S02]  /*28fb0*/  HMMA.16816.F32.BF16 R24, R24, R8, R20 ;  /* 0x000000081818723c */ /* 0x008fe40000041814 */
[----:B------:R-:W3:Y:S01]  /*28fc0*/  LDL.LU.64 R22, [R1+0x1dc8] ;  /* 0x001dc80001167983 */ /* 0x000ee20000300a00 */
[----:B------:R-:W3:Y:S11]  /*28fd0*/  LDL.LU.64 R20, [R1+0x1dc0] ;  /* 0x001dc00001147983 */ /* 0x000ef60000300a00 */
[----:B------:R-:W-:Y:S09]  /*28fe0*/  @!UPT UIADD3 URZ, URZ, URZ, URZ ;  /* 0x0000003f3f3ff290 */ /* 0x000ff2000fffe03f */
[----:B------:R-:W-:Y:S01]  /*28ff0*/  STL.64 [R1+0xa0], R24 ;  /* 0x0000a01801007387 */ /* 0x000fe20000100a00 */
[----:B------:R0:W-:Y:S03]  /*29000*/  STL.64 [R1+0xa8], R26 ;  /* 0x0000a81a01007387 */ /* 0x0001e60000100a00 */
[----:B0-----:R-:W3:Y:S01]  /*29010*/  LDL.LU.64 R26, [R1+0x1db8] ;  /* 0x001db800011a7983 */ /* 0x001ee20000300a00 */
[----:B------:R-:W3:Y:S02]  /*29020*/  LDL.LU.64 R24, [R1+0x1db0] ;  /* 0x001db00001187983 */ /* 0x000ee40000300a00 */
[----:B------:R-:W-:Y:S02]  /*29030*/  IMAD.MOV.U32 R16, RZ, RZ, R11 ;  /* 0x000000ffff107224 */ /* 0x000fe400078e000b */
[----:B------:R-:W-:Y:S01]  /*29040*/  IMAD.MOV.U32 R18, RZ, RZ, R10 ;  /* 0x000000ffff127224 */ /* 0x000fe200078e000a */
[----:B---3--:R-:W-:Y:S11]  /*29050*/  HMMA.16816.F32.BF16 R20, R24, R4, R20 ;  /* 0x000000041814723c */ /* 0x008ff60000041814 */
[----:B------:R-:W-:Y:S11]  /*29060*/  @!UPT UIADD3 URZ, URZ, URZ, URZ ;  /* 0x0000003f3f3ff290 */ /* 0x000ff6000fffe03f */
[----:B------:R-:W-:Y:S01]  /*29070*/  @!UPT UIADD3 URZ, URZ, URZ, URZ ;  /* 0x0000003f3f3ff290 */ /* 0x000fe2000fffe03f */
[----:B------:R-:W-:Y:S01]  /*29080*/  STL [R1+0x90], R20 ;  /* 0x0000901401007387 */ /* 0x000fe20000100800 */
[----:B------:R0:W-:Y:S02]  /*29090*/  STL [R1+0x9c], R23 ;  /* 0x00009c1701007387 */ /* 0x0001e40000100800 */
[----:B------:R-:W-:Y:S02]  /*290a0*/  IMAD.MOV.U32 R11, RZ, RZ, R22 ;  /* 0x000000ffff0b7224 */ /* 0x000fe400078e0016 */
[----:B------:R-:W-:Y:S01]  /*290b0*/  IMAD.MOV.U32 R10, RZ, RZ, R21 ;  /* 0x000000ffff0a7224 */ /* 0x000fe200078e0015 */
[----:B0-----:R-:W3:Y:S01]  /*290c0*/  LDL.LU.64 R22, [R1+0x1da8] ;  /* 0x001da80001167983 */ /* 0x001ee20000300a00 */
[----:B------:R-:W3:Y:S03]  /*290d0*/  LDL.LU.64 R20, [R1+0x1da0] ;  /* 0x001da00001147983 */ /* 0x000ee60000300a00 */
[----:B------:R-:W-:Y:S02]  /*290e0*/  STL [R1+0x1d5c], R10 ;  /* 0x001d5c0a01007387 */ /* 0x000fe40000100800 */
[----:B------:R-:W-:Y:S02]  /*290f0*/  STL [R1+0x1d58], R11 ;  /* 0x001d580b01007387 */ /* 0x000fe40000100800 */
[----:B------:R-:W-:-:S02]  /*29100*/  IMAD.MOV.U32 R13, RZ, RZ, R3 ;  /* 0x000000ffff0d7224 */ /* 0x000fc400078e0003 */
[----:B------:R-:W-:Y:S02]  /*29110*/  IMAD.MOV.U32 R14, RZ, RZ, R2 ;  /* 0x000000ffff0e7224 */ /* 0x000fe400078e0002 */
[----:B------:R-:W-:Y:S01]  /*29120*/  IMAD.MOV.U32 R15, RZ, RZ, R0 ;  /* 0x000000ffff0f7224 */ /* 0x000fe200078e0000 */
[----:B---3--:R-:W-:Y:S01]  /*29130*/  HMMA.16816.F32.BF16 R24, R24, R8, R20 ;  /* 0x000000081818723c */ /* 0x008fe20000041814 */
[----:B------:R-:W3:Y:S01]  /*29140*/  LDL.LU.64 R22, [R1+0x1d98] ;  /* 0x001d980001167983 */ /* 0x000ee20000300a00 */
[----:B------:R-:W3:Y:S11]  /*29150*/  LDL.LU.64 R20, [R1+0x1d90] ;  /* 0x001d900001147983 */ /* 0x000ef60000300a00 */
[----:B------:R-:W-:Y:S11]  /*29160*/  @!UPT UIADD3 URZ, URZ, URZ, URZ ;  /* 0x0000003f3f3ff290 */ /* 0x000ff6000fffe03f */
[----:B------:R-:W-:Y:S02]  /*29170*/  IMAD.MOV.U32 R3, RZ, RZ, R25 ;  /* 0x000000ffff037224 */ /* 0x000fe400078e0019 */
[----:B------:R-:W-:Y:S01]  /*29180*/  IMAD.MOV.U32 R0, RZ, RZ, R27 ;  /* 0x000000ffff007224 */ /* 0x000fe200078e001b */
[----:B------:R0:W-:Y:S01]  /*29190*/  STL [R1+0x80], R24 ;  /* 0x0000801801007387 */ /* 0x0001e20000100800 */
[----:B------:R-:W-:-:S03]  /*291a0*/  IMAD.MOV.U32 R2, RZ, RZ, R26 ;  /* 0x000000ffff027224 */ /* 0x000fc600078e001a */
[----:B0-----:R-:W2:Y:S01]  /*291b0*/  LDL.LU.64 R24, [R1+0xb0] ;  /* 0x0000b00001187983 */ /* 0x001ea20000300a00 */
[----:B------:R-:W2:Y:S02]  /*291c0*/  LDL.LU.64 R26, [R1+0xb8] ;  /* 0x0000b800011a7983 */ /* 0x000ea40000300a00 */
[----:B------:R-:W-:Y:S02]  /*291d0*/  STL [R1+0x1d4c], R3 ;  /* 0x001d4c0301007387 */ /* 0x000fe40000100800 */
[----:B------:R-:W-:Y:S01]  /*291e0*/  STL [R1+0x1d48], R0 ;  /* 0x001d480001007387 */ /* 0x000fe20000100800 */
[C---:B---3--:R-:W-:Y:S11]  /*291f0*/  HMMA.16816.F32.BF16 R12, R20.reuse, R4, R12 ;  /* 0x00000004140c723c */ /* 0x048ff6000004180c */
[----:B------:R-:W-:Y:S11]  /*29200*/  @!UPT UIADD3 URZ, URZ, URZ, URZ ;  /* 0x0000003f3f3ff290 */ /* 0x000ff6000fffe03f */
[----:B------:R-:W-:Y:S01]  /*29210*/  @!UPT UIADD3 URZ, URZ, URZ, URZ ;  /* 0x0000003f3f3ff290 */ /* 0x000fe2000fffe03f */
[----:B------:R0:W-:Y:S01]  /*29220*/  STL.64 [R1+0x78], R14 ;  /* 0x0000780e01007387 */ /* 0x0001e20000100a00 */
[----:B------:R-:W-:Y:S02]  /*29230*/  IMAD.MOV.U32 R10, RZ, RZ, R12 ;  /* 0x000000ffff0a7224 */ /* 0x000fe400078e000c */
[----:B------:R-:W-:Y:S01]  /*29240*/  IMAD.MOV.U32 R11, RZ, RZ, R13 ;  /* 0x000000ffff0b7224 */ /* 0x000fe200078e000d */
[----:B0-----:R-:W3:Y:S01]  /*29250*/  LDL.LU.64 R14, [R1+0x1d88] ;  /* 0x001d8800010e7983 */ /* 0x001ee20000300a00 */
[----:B------:R-:W3:Y:S02]  /*29260*/  LDL.LU.64 R12, [R1+0x1d80] ;  /* 0x001d8000010c7983 */ /* 0x000ee40000300a00 */
[----:B---3--:R-:W-:Y:S01]  /*29270*/  HMMA.16816.F32.BF16 R20, R20, R8, R12 ;  /* 0x000000081414723c */ /* 0x008fe2000004180c */
[----:B------:R-:W2:Y:S01]  /*29280*/  LDL.LU.64 R14, [R1+0x1d78] ;  /* 0x001d7800010e7983 */ /* 0x000ea20000300a00 */
[----:B------:R-:W2:Y:S11]  /*29290*/  LDL.LU.64 R12, [R1+0x1d70] ;  /* 0x001d7000010c7983 */ /* 0x000eb60000300a00 */
[----:B------:R-:W-:Y:S10]  /*292a0*/  @!UPT UIADD3 URZ, URZ, URZ, URZ ;  /* 0x0000003f3f3ff290 */ /* 0x000ff4000fffe03f */
[----:B------:R-:W-:Y:S01]  /*292b0*/  STL.64 [R1+0x58], R22 ;  /* 0x0000581601007387 */ /* 0x000fe20000100a00 */
[----:B--2---:R-:W-:Y:S11]  /*292c0*/  HMMA.16816.F32.BF16 R12, R24, R4, R12 ;  /* 0x00000004180c723c */ /* 0x004ff6000004180c */
[----:B------:R-:W-:Y:S11]  /*292d0*/  @!UPT UIADD3 URZ, URZ, URZ, URZ ;  /* 0x0000003f3f3ff290 */ /* 0x000ff6000fffe03f */
[----:B------:R-:W-:Y:S01]  /*292e0*/  @!UPT UIADD3 URZ, URZ, URZ, URZ ;  /* 0x0000003f3f3ff290 */ /* 0x000fe2000fffe03f */
[----:B------:R-:W-:Y:S01]  /*292f0*/  STL.64 [R1+0x40], R12 ;  /* 0x0000400c01007387 */ /* 0x000fe20000100a00 */
[----:B------:R-:W-:Y:S02]  /*29300*/  STL.64 [R1+0x48], R14 ;  /* 0x0000480e01007387 */ /* 0x000fe40000100a00 */
[----:B------:R-:W0:Y:S04]  /*29310*/  LDSM.16.MT88.4 R12, [R28+0x18000] ;  /* 0x018000001c0c783b */ /* 0x000e280000004200 */
[----:B------:R1:W-:Y:S01]  /*29320*/  STL.64 [R1+0x1d60], R6 ;  /* 0x001d600601007387 */ /* 0x0003e20000100a00 */
[----:B------:R-:W2:Y:S04]  /*29330*/  LDL.LU R4, [R1+0xc0] ;  /* 0x0000c00001047983 */ /* 0x000ea80000300800 */
[----:B0-----:R-:W-:Y:S01]  /*29340*/  STL.64 [R1], R12 ;  /* 0x0000000c01007387 */ /* 0x001fe20000100a00 */
[----:B------:R-:W-:Y:S02]  /*29350*/  STL.64 [R1+0x8], R14 ;  /* 0x0000080e01007387 */ /* 0x000fe40000100a00 */
[----:B------:R-:W2:Y:S02]  /*29360*/  LDL.LU R5, [R1+0xc4] ;  /* 0x0000c40001057983 */ /* 0x000ea40000300800 */
[----:B-1----:R-:W2:Y:S01]  /*29370*/  LDL.LU R6, [R1+0xc8] ;  /* 0x0000c80001067983 */ /* 0x002ea20000300800 */
[----:B------:R-:W2:Y:S04]  /*29380*/  LDL.LU R7, [R1+0xcc] ;  /* 0x0000cc0001077983 */ /* 0x000ea80000300800 */
[----:B----4-:R-:W0:Y:S04]  /*29390*/  LDSM.16.M88.4 R12, [R17+0x20180] ;  /* 0x02018000110c783b */ /* 0x010e280000000200 */
[----:B0-----:R-:W-:Y:S01]  /*293a0*/  STL [R1+0x1d0c], R12 ;  /* 0x001d0c0c01007387 */ /* 0x001fe20000100800 */
[----:B------:R0:W-:Y:S02]  /*293b0*/  STL [R1+0x1d08], R13 ;  /* 0x001d080d01007387 */ /* 0x0001e40000100800 */
[----:B------:R1:W-:Y:S02]  /*293c0*/  STL [R1+0x1c94], R14 ;  /* 0x001c940e01007387 */ /* 0x0003e40000100800 */
[----:B------:R3:W-:Y:S02]  /*293d0*/  STL [R1+0x1c90], R15 ;  /* 0x001c900f01007387 */ /* 0x0007e40000100800 */
[----:B0-----:R-:W-:-:S02]  /*293e0*/  IMAD.MOV.U32 R13, RZ, RZ, R19 ;  /* 0x000000ffff0d7224 */ /* 0x001fc400078e0013 */
[----:B-1----:R-:W-:Y:S02]  /*293f0*/  IMAD.MOV.U32 R14, RZ, RZ, R18 ;  /* 0x000000ffff0e7224 */ /* 0x002fe400078e0012 */
[----:B---3--:R-:W-:Y:S02]  /*29400*/  IMAD.MOV.U32 R15, RZ, RZ, R16 ;  /* 0x000000ffff0f7224 */ /* 0x008fe400078e0010 */
[----:B------:R-:W0:Y:S01]  /*29410*/  LDSM.16.M88.4 R16, [R17+0x21180] ;  /* 0x021180001110783b */ /* 0x000e220000000200 */
[----:B------:R-:W-:Y:S02]  /*29420*/  IMAD.MOV.U32 R3, RZ, RZ, R20 ;  /* 0x000000ffff037224 */ /* 0x000fe400078e0014 */
[----:B------:R-:W-:Y:S02]  /*29430*/  IMAD.MOV.U32 R0, RZ, RZ, R21 ;  /* 0x000000ffff007224 */ /* 0x000fe400078e0015 */
[----:B------:R-:W-:Y:S02]  /*29440*/  IMAD.MOV.U32 R12, RZ, RZ, R29 ;  /* 0x000000ffff0c7224 */ /* 0x000fe400078e001d */
[----:B------:R-:W-:-:S02]  /*29450*/  IMAD.MOV.U32 R23, RZ, RZ, R24 ;  /* 0x000000ffff177224 */ /* 0x000fc400078e0018 */
[----:B------:R-:W-:Y:S02]  /*29460*/  IMAD.MOV.U32 R22, RZ, RZ, R25 ;  /* 0x000000ffff167224 */ /* 0x000fe400078e0019 */
[----:B------:R-:W-:Y:S02]  /*29470*/  IMAD.MOV.U32 R21, RZ, RZ, R26 ;  /* 0x000000ffff157224 */ /* 0x000fe400078e001a */
[----:B------:R-:W-:Y:S01]  /*29480*/  IMAD.MOV.U32 R20, RZ, RZ, R27 ;  /* 0x000000ffff147224 */ /* 0x000fe200078e001b */
[----:B------:R-:W3:Y:S04]  /*29490*/  LDL.LU R29, [R1+0x1d68] ;  /* 0x001d6800011d7983 */ /* 0x000ee80000300800 */
[----:B------:R-:W-:Y:S04]  /*294a0*/  LDSM.16.MT88.4 R24, [R28+0x18100] ;  /* 0x018100001c18783b */ /* 0x000fe80000004200 */
[----:B0-----:R0:W-:Y:S01]  /*294b0*/  STL [R1+0x1cd4], R16 ;  /* 0x001cd41001007387 */ /* 0x0011e20000100800 */
[----:B------:R1:W-:Y:S02]  /*294c0*/  STL [R1+0x1cd0], R17 ;  /* 0x001cd01101007387 */ /* 0x0003e40000100800 */
[----:B------:R4:W-:Y:S02]  /*294d0*/  STL [R1+0x1c9c], R18 ;  /* 0x001c9c1201007387 */ /* 0x0009e40000100800 */
[----:B------:R4:W-:Y:S02]  /*294e0*/  STL [R1+0x1c98], R19 ;  /* 0x001c981301007387 */ /* 0x0009e40000100800 */
[----:B0-----:R-:W-:-:S02]  /*294f0*/  IMAD.MOV.U32 R16, RZ, RZ, R23 ;  /* 0x000000ffff107224 */ /* 0x001fc400078e0017 */
[----:B-1----:R-:W-:Y:S02]  /*29500*/  IMAD.MOV.U32 R17, RZ, RZ, R22 ;  /* 0x000000ffff117224 */ /* 0x002fe400078e0016 */
[----:B----4-:R-:W-:Y:S02]  /*29510*/  IMAD.MOV.U32 R18, RZ, RZ, R21 ;  /* 0x000000ffff127224 */ /* 0x010fe400078e0015 */
[----:B------:R-:W-:Y:S02]  /*29520*/  IMAD.MOV.U32 R19, RZ, RZ, R20 ;  /* 0x000000ffff137224 */ /* 0x000fe400078e0014 */
[----:B------:R-:W0:Y:S04]  /*29530*/  LDSM.16.MT88.4 R20, [R28+0x18080] ;  /* 0x018080001c14783b */ /* 0x000e280000004200 */
[----:B0-----:R-:W-:Y:S01]  /*29540*/  STL.64 [R1+0x1cc8], R22 ;  /* 0x001cc81601007387 */ /* 0x001fe20000100a00 */
[----:B------:R0:W-:Y:S03]  /*29550*/  STL.64 [R1+0x1cc0], R20 ;  /* 0x001cc01401007387 */ /* 0x0001e60000100a00 */
[----:B0-----:R-:W4:Y:S01]  /*29560*/  LDL.LU R20, [R1+0x30] ;  /* 0x0000300001147983 */ /* 0x001f220000300800 */
[----:B------:R-:W4:Y:S02]  /*29570*/  LDL.LU R21, [R1+0x34] ;  /* 0x0000340001157983 */ /* 0x000f240000300800 */
[----:B------:R-:W4:Y:S02]  /*29580*/  LDL.LU R22, [R1+0x38] ;  /* 0x0000380001167983 */ /* 0x000f240000300800 */
[----:B------:R-:W4:Y:S01]  /*29590*/  LDL.LU R23, [R1+0x3c] ;  /* 0x00003c0001177983 */ /* 0x000f220000300800 */
[----:B------:R0:W-:Y:S01]  /*295a0*/  STL [R1+0x1cac], R24 ;  /* 0x001cac1801007387 */ /* 0x0001e20000100800 */
[----:B------:R1:W-:Y:S02]  /*295b0*/  STL [R1+0x1ca8], R25 ;  /* 0x001ca81901007387 */ /* 0x0003e40000100800 */
[----:B------:R1:W-:Y:S02]  /*295c0*/  STL [R1+0x1ca4], R26 ;  /* 0x001ca41a01007387 */ /* 0x0003e40000100800 */
[----:B------:R-:W-:Y:S01]  /*295d0*/  STL [R1+0x1ca0], R27 ;  /* 0x001ca01b01007387 */ /* 0x000fe20000100800 */
[----:B0-----:R-:W4:Y:S01]  /*295e0*/  LDL.LU R24, [R1+0x20] ;  /* 0x0000200001187983 */ /* 0x001f220000300800 */
[----:B-1----:R-:W4:Y:S02]  /*295f0*/  LDL.LU R25, [R1+0x24] ;  /* 0x0000240001197983 */ /* 0x002f240000300800 */
[----:B------:R-:W4:Y:S01]  /*29600*/  LDL.LU R26, [R1+0x28] ;  /* 0x00002800011a7983 */ /* 0x000f220000300800 */
[----:B--2---:R-:W-:Y:S01]  /*29610*/  HMMA.16816.F32.BF16 R16, R16, R8, R4 ;  /* 0x000000081010723c */ /* 0x004fe20000041804 */
[----:B------:R-:W4:Y:S11]  /*29620*/  LDL.LU.64 R6, [R1+0x1d60] ;  /* 0x001d600001067983 */ /* 0x000f360000300a00 */
[----:B------:R-:W-:Y:S11]  /*29630*/  @!UPT UIADD3 URZ, URZ, URZ, URZ ;  /* 0x0000003f3f3ff290 */ /* 0x000ff6000fffe03f */
[----:B------:R-:W-:Y:S01]  /*29640*/  STL.64 [R1+0xc0], R16 ;  /* 0x0000c01001007387 */ /* 0x000fe20000100a00 */
[----:B------:R-:W-:Y:S02]  /*29650*/  IMAD.MOV.U32 R5, RZ, RZ, R18 ;  /* 0x000000ffff057224 */ /* 0x000fe400078e0012 */
[----:B------:R-:W-:Y:S02]  /*29660*/  IMAD.MOV.U32 R4, RZ, RZ, R19 ;  /* 0x000000ffff047224 */ /* 0x000fe400078e0013 */
[----:B------:R-:W0:Y:S04]  /*29670*/  LDSM.16.MT88.4 R16, [R28+0x18180] ;  /* 0x018180001c10783b */ /* 0x000e280000004200 */
[----:B0-----:R-:W-:Y:S01]  /*29680*/  STL.64 [R1+0xb0], R16 ;  /* 0x0000b01001007387 */ /* 0x001fe20000100a00 */
[----:B------:R4:W-:Y:S02]  /*29690*/  STL.64 [R1+0xb8], R18 ;  /* 0x0000b81201007387 */ /* 0x0009e40000100a00 */
[----:B---3--:R-:W-:Y:S01]  /*296a0*/  IMAD.MOV.U32 R27, RZ, RZ, R29 ;  /* 0x000000ffff1b7224 */ /* 0x008fe200078e001d */
[----:B----4-:R-:W-:Y:S11]  /*296b0*/  HMMA.16816.F32.BF16 R16, R20, R6, R12 ;  /* 0x000000061410723c */ /* 0x010ff6000004180c */
[----:B------:R-:W-:Y:S11]  /*296c0*/  @!UPT UIADD3 URZ, URZ, URZ, URZ ;  /* 0x0000003f3f3ff290 */ /* 0x000ff6000fffe03f */
[----:B------:R-:W-:Y:S02]  /*296d0*/  @!UPT UIADD3 URZ, URZ, URZ, URZ ;  /* 0x0000003f3f3ff290 */ /* 0x000fe4000fffe03f */
[----:B------:R-:W-:Y:S02]  /*296e0*/  IMAD.MOV.U32 R12, RZ, RZ, R16 ;  /* 0x000000ffff0c7224 */ /* 0x000fe400078e0010 */
[----:B------:R-:W-:Y:S02]  /*296f0*/  IMAD.MOV.U32 R13, RZ, RZ, R17 ;  /* 0x000000ffff0d7224 */ /* 0x000fe400078e0011 */
[----:B------:R-:W-:Y:S02]  /*29700*/  IMAD.MOV.U32 R16, RZ, RZ, R10 ;  /* 0x000000ffff107224 */ /* 0x000fe400078e000a */
[----:B------:R-:W-:Y:S01]  /*29710*/  IMAD.MOV.U32 R17, RZ, RZ, R11 ;  /* 0x000000ffff117224 */ /* 0x000fe200078e000b */
[----:B------:R-:W2:Y:S01]  /*29720*/  LDL.LU R10, [R1+0x1d5c] ;  /* 0x001d5c00010a7983 */ /* 0x000ea20000300800 */
[----:B------:R-:W-:Y:S02]  /*29730*/  IMAD.MOV.U32 R29, RZ, RZ, R18 ;  /* 0x000000ffff1d7224 */ /* 0x000fe400078e0012 */
[----:B------:R-:W3:Y:S02]  /*29740*/  LDL.LU R11, [R1+0x1d58] ;  /* 0x001d5800010b7983 */ /* 0x000ee40000300800 */
[----:B------:R-:W-:Y:S01]  /*29750*/  IMAD.MOV.U32 R9, RZ, RZ, R19 ;  /* 0x000000ffff097224 */ /* 0x000fe200078e0013 */
[----:B------:R-:W4:Y:S01]  /*29760*/  LDL.LU R18, [R1+0x78] ;  /* 0x0000780001127983 */ /* 0x000f220000300800 */
[----:B------:R-:W4:Y:S03]  /*29770*/  LDL.LU R19, [R1+0x7c] ;  /* 0x00007c0001137983 */ /* 0x000f260000300800 */
[----:B----4-:R3:W-:Y:S01]  /*29780*/  STL.64 [R1+0x1d40], R18 ;  /* 0x001d401201007387 */ /* 0x0107e20000100a00 */
[----:B------:R0:W-:Y:S02]  /*29790*/  STL.64 [R1+0x1d38], R16 ;  /* 0x001d381001007387 */ /* 0x0001e40000100a00 */
[----:B---3--:R-:W-:Y:S01]  /*297a0*/  IMAD.MOV.U32 R18, RZ, RZ, R11 ;  /* 0x000000ffff127224 */ /* 0x008fe200078e000b */
[----:B0-----:R-:W3:Y:S01]  /*297b0*/  LDL.LU R16, [R1+0x90] ;  /* 0x0000900001107983 */ /* 0x001ee20000300800 */
[----:B--2---:R-:W-:-:S02]  /*297c0*/  IMAD.MOV.U32 R17, RZ, RZ, R10 ;  /* 0x000000ffff117224 */ /* 0x004fc400078e000a */
[----:B------:R-:W2:Y:S02]  /*297d0*/  LDL.LU R10, [R1+0x1d54] ;  /* 0x001d5400010a7983 */ /* 0x000ea40000300800 */
[----:B------:R-:W2:Y:S01]  /*297e0*/  LDL.LU R11, [R1+0x1d50] ;  /* 0x001d5000010b7983 */ /* 0x000ea20000300800 */
[----:B------:R-:W3:Y:S01]  /*297f0*/  LDL.LU R19, [R1+0x9c] ;  /* 0x00009c0001137983 */ /* 0x000ee20000300800 */
[----:B------:R0:W-:Y:S03]  /*29800*/  STL.64 [R1+0x1d20], R12 ;  /* 0x001d200c01007387 */ /* 0x0001e60000100a00 */
[----:B0-----:R-:W2:Y:S01]  /*29810*/  LDL.LU R12, [R1+0xa0] ;  /* 0x0000a000010c7983 */ /* 0x001ea20000300800 */
[----:B------:R-:W2:Y:S02]  /*29820*/  LDL.LU R13, [R1+0xa4] ;  /* 0x0000a400010d7983 */ /* 0x000ea40000300800 */
[----:B------:R-:W2:Y:S02]  /*29830*/  LDL.LU R14, [R1+0xa8] ;  /* 0x0000a800010e7983 */ /* 0x000ea40000300800 */
[----:B------:R-:W2:Y:S02]  /*29840*/  LDL.LU R15, [R1+0xac] ;  /* 0x0000ac00010f7983 */ /* 0x000ea40000300800 */
[----:B--2---:R-:W-:Y:S07]  /*29850*/  HMMA.16816.F32.BF16 R20, R20, R10, R12 ;  /* 0x0000000a1414723c */ /* 0x004fee000004180c */
[----:B------:R-:W-:-:S02]  /*29860*/  IMAD.MOV.U32 R12, RZ, RZ, R3 ;  /* 0x000000ffff0c7224 */ /* 0x000fc400078e0003 */
[----:B------:R-:W-:Y:S01]  /*29870*/  IMAD.MOV.U32 R13, RZ, RZ, R0 ;  /* 0x000000ffff0d7224 */ /* 0x000fe200078e0000 */
[----:B------:R-:W2:Y:S01]  /*29880*/  LDL.LU R3, [R1+0x1d4c] ;  /* 0x001d4c0001037983 */ /* 0x000ea20000300800 */
[----:B------:R-:W4:Y:S02]  /*29890*/  LDL.LU R0, [R1+0x1d48] ;  /* 0x001d480001007983 */ /* 0x000f240000300800 */
[----:B------:R-:W2:Y:S02]  /*298a0*/  LDL.LU R14, [R1+0x58] ;  /* 0x00005800010e7983 */ /* 0x000ea40000300800 */
[----:B------:R-:W2:Y:S02]  /*298b0*/  LDL.LU R15, [R1+0x5c] ;  /* 0x00005c00010f7983 */ /* 0x000ea40000300800 */
[----:B--2---:R-:W-:Y:S01]  /*298c0*/  STL.64 [R1+0x1d30], R14 ;  /* 0x001d300e01007387 */ /* 0x004fe20000100a00 */
[----:B------:R0:W-:Y:S03]  /*298d0*/  STL.64 [R1+0x1d28], R12 ;  /* 0x001d280c01007387 */ /* 0x0001e60000100a00 */
[----:B0-----:R-:W2:Y:S01]  /*298e0*/  LDL.LU R12, [R1+0x80] ;  /* 0x00008000010c7983 */ /* 0x001ea20000300800 */
[----:B------:R-:W-:-:S02]  /*298f0*/  IMAD.MOV.U32 R13, RZ, RZ, R3 ;  /* 0x000000ffff0d7224 */ /* 0x000fc400078e0003 */
[----:B------:R-:W-:Y:S02]  /*29900*/  IMAD.MOV.U32 R14, RZ, RZ, R2 ;  /* 0x000000ffff0e7224 */ /* 0x000fe400078e0002 */
[----:B----4-:R-:W-:Y:S01]  /*29910*/  IMAD.MOV.U32 R15, RZ, RZ, R0 ;  /* 0x000000ffff0f7224 */ /* 0x010fe200078e0000 */
[C---:B---3--:R-:W-:Y:S01]  /*29920*/  HMMA.16816.F32.BF16 R16, R24.reuse, R6, R16 ;  /* 0x000000061810723c */ /* 0x048fe20000041810 */
[----:B------:R-:W-:Y:S11]  /*29930*/  STL [R1+0x1cd8], R23 ;  /* 0x001cd81701007387 */ /* 0x000ff60000100800 */
[----:B------:R-:W-:Y:S11]  /*29940*/  @!UPT UIADD3 URZ, URZ, URZ, URZ ;  /* 0x0000003f3f3ff290 */ /* 0x000ff6000fffe03f */
[----:B------:R-:W-:Y:S01]  /*29950*/  @!UPT UIADD3 URZ, URZ, URZ, URZ ;  /* 0x0000003f3f3ff290 */ /* 0x000fe2000fffe03f */
[----:B------:R-:W-:Y:S02]  /*29960*/  IMAD.MOV.U32 R2, RZ, RZ, R18 ;  /* 0x000000ffff027224 */ /* 0x000fe400078e0012 */
[----:B------:R-:W-:Y:S02]  /*29970*/  IMAD.MOV.U32 R0, RZ, RZ, R19 ;  /* 0x000000ffff007224 */ /* 0x000fe400078e0013 */
[----:B------:R-:W-:Y:S02]  /*29980*/  IMAD.MOV.U32 R8, RZ, RZ, R16 ;  /* 0x000000ffff087224 */ /* 0x000fe400078e0010 */
[----:B------:R-:W-:Y:S01]  /*29990*/  IMAD.MOV.U32 R3, RZ, RZ, R17 ;  /* 0x000000ffff037224 */ /* 0x000fe200078e0011 */
[----:B------:R-:W3:Y:S01]  /*299a0*/  LDL.LU.64 R18, [R1+0x1d40] ;  /* 0x001d400001127983 */ /* 0x000ee20000300a00 */
[----:B------:R-:W3:Y:S01]  /*299b0*/  LDL.LU.64 R16, [R1+0x1d38] ;  /* 0x001d380001107983 */ /* 0x000ee20000300a00 */
[----:B--2---:R-:W-:Y:S11]  /*299c0*/  HMMA.16816.F32.BF16 R12, R24, R10, R12 ;  /* 0x0000000a180c723c */ /* 0x004ff6000004180c */
[----:B------:R-:W-:Y:S11]  /*299d0*/  @!UPT UIADD3 URZ, URZ, URZ, URZ ;  /* 0x0000003f3f3ff290 */ /* 0x000ff6000fffe03f */
[----:B------:R-:W-:Y:S02]  /*299e0*/  @!UPT UIADD3 URZ, URZ, URZ, URZ ;  /* 0x0000003f3f3ff290 */ /* 0x000fe4000fffe03f */
[----:B------:R-:W-:Y:S02]  /*299f0*/  IMAD.MOV.U32 R26, RZ, RZ, R14 ;  /* 0x000000ffff1a7224 */ /* 0x000fe400078e000e */
[----:B------:R-:W-:Y:S02]  /*29a00*/  IMAD.MOV.U32 R27, RZ, RZ, R15 ;  /* 0x000000ffff1b7224 */ /* 0x000fe400078e000f */
[----:B------:R-:W-:Y:S02]  /*29a10*/  IMAD.MOV.U32 R24, RZ, RZ, R12 ;  /* 0x000000ffff187224 */ /* 0x000fe400078e000c */
[----:B------:R-:W-:Y:S01]  /*29a20*/  IMAD.MOV.U32 R25, RZ, RZ, R13 ;  /* 0x000000ffff197224 */ /* 0x000fe200078e000d */
[----:B------:R-:W-:Y:S04]  /*29a30*/  STL.64 [R1+0x1cb8], R26 ;  /* 0x001cb81a01007387 */ /* 0x000fe80000100a00 */
[----:B------:R0:W-:Y:S02]  /*29a40*/  STL.64 [R1+0x1cb0], R24 ;  /* 0x001cb01801007387 */ /* 0x0001e40000100a00 */
[----:B0-----:R-:W2:Y:S01]  /*29a50*/  LDL.LU R24, [R1+0x40] ;  /* 0x0000400001187983 */ /* 0x001ea20000300800 */
[----:B------:R-:W2:Y:S02]  /*29a60*/  LDL.LU R25, [R1+0x44] ;  /* 0x0000440001197983 */ /* 0x000ea40000300800 */
[----:B------:R-:W4:Y:S02]  /*29a70*/  LDL.LU R26, [R1+0x48] ;  /* 0x00004800011a7983 */ /* 0x000f240000300800 */
[----:B------:R-:W4:Y:S02]  /*29a80*/  LDL.LU R27, [R1+0x4c] ;  /* 0x00004c00011b7983 */ /* 0x000f240000300800 */
[----:B----4-:R-:W-:Y:S01]  /*29a90*/  STL.64 [R1+0x1d18], R26 ;  /* 0x001d181a01007387 */ /* 0x010fe20000100a00 */
[----:B--2---:R0:W-:Y:S03]  /*29aa0*/  STL.64 [R1+0x1d10], R24 ;  /* 0x001d101801007387 */ /* 0x0041e60000100a00 */
[----:B0-----:R-:W3:Y:S01]  /*29ab0*/  LDL.LU R24, [R1+0x10] ;  /* 0x0000100001187983 */ /* 0x001ee20000300800 */
[----:B------:R-:W3:Y:S02]  /*29ac0*/  LDL.LU R25, [R1+0x14] ;  /* 0x0000140001197983 */ /* 0x000ee40000300800 */
[----:B------:R-:W3:Y:S02]  /*29ad0*/  LDL.LU R26, [R1+0x18] ;  /* 0x00001800011a7983 */ /* 0x000ee40000300800 */
[----:B------:R-:W3:Y:S02]  /*29ae0*/  LDL.LU R27, [R1+0x1c] ;  /* 0x00001c00011b7983 */ /* 0x000ee40000300800 */
[C---:B---3--:R-:W-:Y:S11]  /*29af0*/  HMMA.16816.F32.BF16 R12, R24.reuse, R6, R16 ;  /* 0x00000006180c723c */ /* 0x048ff60000041810 */
[----:B------:R-:W-:Y:S11]  /*29b00*/  @!UPT UIADD3 URZ, URZ, URZ, URZ ;  /* 0x0000003f3f3ff290 */ /* 0x000ff6000fffe03f */
[----:B------:R-:W-:Y:S01]  /*29b10*/  @!UPT UIADD3 URZ, URZ, URZ, URZ ;  /* 0x0000003f3f3ff290 */ /* 0x000fe2000fffe03f */
[----:B------:R0:W-:Y:S01]  /*29b20*/  STL [R1+0x7c], R15 ;  /* 0x00007c0f01007387 */ /* 0x0001e20000100800 */
[----:B------:R-:W-:Y:S02]  /*29b30*/  IMAD.MOV.U32 R17, RZ, RZ, R14 ;  /* 0x000000ffff117224 */ /* 0x000fe400078e000e */
[----:B------:R-:W-:Y:S02]  /*29b40*/  IMAD.MOV.U32 R23, RZ, RZ, R12 ;  /* 0x000000ffff177224 */ /* 0x000fe400078e000c */
[----:B------:R-:W-:Y:S01]  /*29b50*/  IMAD.MOV.U32 R16, RZ, RZ, R13 ;  /* 0x000000ffff107224 */ /* 0x000fe200078e000d */
[----:B0-----:R-:W2:Y:S01]  /*29b60*/  LDL.LU.64 R14, [R1+0x1d30] ;  /* 0x001d3000010e7983 */ /* 0x001ea20000300a00 */
[----:B------:R-:W2:Y:S02]  /*29b70*/  LDL.LU.64 R12, [R1+0x1d28] ;  /* 0x001d2800010c7983 */ /* 0x000ea40000300a00 */
[----:B------:R-:W-:Y:S02]  /*29b80*/  STL.64 [R1+0x1ce8], R22 ;  /* 0x001ce81601007387 */ /* 0x000fe40000100a00 */
[----:B------:R0:W-:Y:S02]  /*29b90*/  STL.64 [R1+0x1ce0], R20 ;  /* 0x001ce01401007387 */ /* 0x0001e40000100a00 */
[----:B0-----:R-:W3:Y:S01]  /*29ba0*/  LDL.LU R20, [R1+0x60] ;  /* 0x0000600001147983 */ /* 0x001ee20000300800 */
[----:B------:R-:W3:Y:S02]  /*29bb0*/  LDL.LU R21, [R1+0x64] ;  /* 0x0000640001157983 */ /* 0x000ee40000300800 */
[----:B------:R-:W3:Y:S02]  /*29bc0*/  LDL.LU R22, [R1+0x68] ;  /* 0x0000680001167983 */ /* 0x000ee40000300800 */
[----:B------:R-:W3:Y:S01]  /*29bd0*/  LDL.LU R23, [R1+0x6c] ;  /* 0x00006c0001177983 */ /* 0x000ee20000300800 */
[----:B--2---:R-:W-:Y:S01]  /*29be0*/  HMMA.16816.F32.BF16 R24, R24, R10, R12 ;  /* 0x0000000a1818723c */ /* 0x004fe2000004180c */
[----:B------:R-:W2:Y:S11]  /*29bf0*/  LDL.LU.64 R12, [R1+0x1d20] ;  /* 0x001d2000010c7983 */ /* 0x000eb60000300a00 */
[----:B------:R-:W-:Y:S11]  /*29c00*/  @!UPT UIADD3 URZ, URZ, URZ, URZ ;  /* 0x0000003f3f3ff290 */ /* 0x000ff6000fffe03f */
[----:B------:R-:W-:Y:S01]  /*29c10*/  @!UPT UIADD3 URZ, URZ, URZ, URZ ;  /* 0x0000003f3f3ff290 */ /* 0x000fe2000fffe03f */
[----:B------:R-:W-:Y:S02]  /*29c20*/  IMAD.MOV.U32 R14, RZ, RZ, R26 ;  /* 0x000000ffff0e7224 */ /* 0x000fe400078e001a */
[----:B------:R-:W-:Y:S02]  /*29c30*/  IMAD.MOV.U32 R15, RZ, RZ, R27 ;  /* 0x000000ffff0f7224 */ /* 0x000fe400078e001b */
[----:B------:R-:W-:Y:S02]  /*29c40*/  IMAD.MOV.U32 R18, RZ, RZ, R24 ;  /* 0x000000ffff127224 */ /* 0x000fe400078e0018 */
[----:B------:R-:W-:Y:S01]  /*29c50*/  IMAD.MOV.U32 R19, RZ, RZ, R25 ;  /* 0x000000ffff137224 */ /* 0x000fe200078e0019 */
[----:B------:R-:W3:Y:S01]  /*29c60*/  LDL.LU.64 R26, [R1+0x1d18] ;  /* 0x001d1800011a7983 */ /* 0x000ee20000300a00 */
[----:B------:R-:W3:Y:S02]  /*29c70*/  LDL.LU.64 R24, [R1+0x1d10] ;  /* 0x001d100001187983 */ /* 0x000ee40000300a00 */
[----:B------:R-:W-:Y:S01]  /*29c80*/  STL.64 [R1+0x1d00], R10 ;  /* 0x001d000a01007387 */ /* 0x000fe20000100a00 */
[----:B------:R0:W-:Y:S02]  /*29c90*/  STL.64 [R1+0x1cf8], R18 ;  /* 0x001cf81201007387 */ /* 0x0001e40000100a00 */
[----:B0-----:R-:W-:-:S02]  /*29ca0*/  IMAD.MOV.U32 R18, RZ, RZ, R5 ;  /* 0x000000ffff127224 */ /* 0x001fc400078e0005 */
[----:B------:R-:W-:Y:S01]  /*29cb0*/  IMAD.MOV.U32 R19, RZ, RZ, R4 ;  /* 0x000000ffff137224 */ /* 0x000fe200078e0004 */
[----:B------:R0:W-:Y:S04]  /*29cc0*/  STL.64 [R1+0x1cf0], R16 ;  /* 0x001cf01001007387 */ /* 0x0001e80000100a00 */
[----:B0-----:R-:W4:Y:S01]  /*29cd0*/  LDL.LU R16, [R1+0xc0] ;  /* 0x0000c00001107983 */ /* 0x001f220000300800 */
[----:B------:R-:W4:Y:S01]  /*29ce0*/  LDL.LU R17, [R1+0xc4] ;  /* 0x0000c40001117983 */ /* 0x000f220000300800 */
[----:B---3--:R-:W-:Y:S02]  /*29cf0*/  HMMA.16816.F32.BF16 R4, R20, R6, R24 ;  /* 0x000000061404723c */ /* 0x008fe40000041818 */
[----:B------:R-:W0:Y:S11]  /*29d00*/  LDSM.16.MT88.4 R24, [R28+0x1a000] ;  /* 0x01a000001c18783b */ /* 0x000e360000004200 */
[----:B------:R-:W-:Y:S10]  /*29d10*/  @!UPT UIADD3 URZ, URZ, URZ, URZ ;  /* 0x0000003f3f3ff290 */ /* 0x000ff4000fffe03f */
[----:B------:R-:W-:Y:S01]  /*29d20*/  STL.64 [R1+0x1c88], R6 ;  /* 0x001c880601007387 */ /* 0x000fe20000100a00 */
[----:B------:R2:W-:Y:S02]  /*29d30*/  STL.64 [R1+0x1c80], R4 ;  /* 0x001c800401007387 */ /* 0x0005e40000100a00 */
[----:B--2---:R-:W-:Y:S02]  /*29d40*/  IMAD.MOV.U32 R4, RZ, RZ, R12 ;  /* 0x000000ffff047224 */ /* 0x004fe400078e000c */
[----:B------:R-:W-:Y:S01]  /*29d50*/  IMAD.MOV.U32 R5, RZ, RZ, R13 ;  /* 0x000000ffff057224 */ /* 0x000fe200078e000d */
[----:B------:R-:W2:Y:S01]  /*29d60*/  LDL.LU R12, [R1+0x1d0c] ;  /* 0x001d0c00010c7983 */ /* 0x000ea20000300800 */
[----:B------:R-:W2:Y:S02]  /*29d70*/  LDL.LU R13, [R1+0x1d08] ;  /* 0x001d0800010d7983 */ /* 0x000ea40000300800 */
[----:B0-----:R-:W-:Y:S01]  /*29d80*/  STL.64 [R1+0x50], R24 ;  /* 0x0000501801007387 */ /* 0x001fe20000100a00 */
[----:B------:R-:W-:Y:S04]  /*29d90*/  STL.64 [R1+0x58], R26 ;  /* 0x0000581a01007387 */ /* 0x000fe80000100a00 */
[----:B------:R-:W0:Y:S01]  /*29da0*/  LDSM.16.MT88.4 R24, [R28+0x1a080] ;  /* 0x01a080001c18783b */ /* 0x000e220000004200 */
[----:B------:R-:W-:-:S03]  /*29db0*/  IMAD.MOV.U32 R7, RZ, RZ, R9 ;  /* 0x000000ffff077224 */ /* 0x000fc600078e0009 */
[----:B0-----:R0:W-:Y:S02]  /*29dc0*/  STL.64 [R1+0x30], R24 ;  /* 0x0000301801007387 */ /* 0x0011e40000100a00 */
[----:B0-----:R-:W-:Y:S02]  /*29dd0*/  IMAD.MOV.U32 R24, RZ, RZ, R8 ;  /* 0x000000ffff187224 */ /* 0x001fe400078e0008 */
[----:B------:R-:W0:Y:S04]  /*29de0*/  LDSM.16.MT88.4 R8, [R28+0x1a100] ;  /* 0x01a100001c08783b */ /* 0x000e280000004200 */
[----:B------:R1:W-:Y:S02]  /*29df0*/  STL.64 [R1+0x38], R26 ;  /* 0x0000381a01007387 */ /* 0x0003e40000100a00 */
[----:B-1----:R-:W-:-:S02]  /*29e00*/  IMAD.MOV.U32 R26, RZ, RZ, R2 ;  /* 0x000000ffff1a7224 */ /* 0x002fc400078e0002 */
[----:B------:R-:W-:Y:S02]  /*29e10*/  IMAD.MOV.U32 R27, RZ, RZ, R0 ;  /* 0x000000ffff1b7224 */ /* 0x000fe400078e0000 */
[----:B0-----:R-:W-:Y:S02]  /*29e20*/  IMAD.MOV.U32 R2, RZ, RZ, R10 ;  /* 0x000000ffff027224 */ /* 0x001fe400078e000a */
[----:B------:R-:W-:Y:S02]  /*29e30*/  IMAD.MOV.U32 R0, RZ, RZ, R11 ;  /* 0x000000ffff007224 */ /* 0x000fe400078e000b */
[----:B------:R-:W4:Y:S01]  /*29e40*/  LDL.LU.64 R10, [R1+0x1d00] ;  /* 0x001d0000010a7983 */ /* 0x000f220000300a00 */
[----:B------:R-:W-:Y:S02]  /*29e50*/  IMAD.MOV.U32 R25, RZ, RZ, R3 ;  /* 0x000000ffff197224 */ /* 0x000fe400078e0003 */
[----:B------:R-:W-:Y:S02]  /*29e60*/  IMAD.MOV.U32 R6, RZ, RZ, R29 ;  /* 0x000000ffff067224 */ /* 0x000fe400078e001d */
[----:B------:R-:W-:-:S02]  /*29e70*/  IMAD.MOV.U32 R3, RZ, RZ, R9 ;  /* 0x000000ffff037224 */ /* 0x000fc400078e0009 */
[----:B------:R-:W-:Y:S01]  /*29e80*/  IMAD.MOV.U32 R29, RZ, RZ, R8 ;  /* 0x000000ffff1d7224 */ /* 0x000fe200078e0008 */
[----:B------:R-:W-:Y:S01]  /*29e90*/  STL [R1+0x1c4c], R0 ;  /* 0x001c4c0001007387 */ /* 0x000fe20000100800 */
[----:B------:R-:W-:Y:S02]  /*29ea0*/  STL [R1+0x1c48], R2 ;  /* 0x001c480201007387 */ /* 0x000fe40000100800 */
[----:B------:R-:W-:Y:S01]  /*29eb0*/  STL [R1+0x1c44], R3 ;  /* 0x001c440301007387 */ /* 0x000fe20000100800 */
[----:B------:R-:W-:Y:S01]  /*29ec0*/  STL [R1+0x1c40], R29 ;  /* 0x001c401d01007387 */ /* 0x000fe20000100800 */
[----:B----4-:R-:W-:Y:S03]  /*29ed0*/  HMMA.16816.F32.BF16 R20, R20, R10, R16 ;  /* 0x0000000a1414723c */ /* 0x010fe60000041810 */
[----:B------:R-:W3:Y:S01]  /*29ee0*/  LDL.LU.64 R18, [R1+0x1cf8] ;  /* 0x001cf80001127983 */ /* 0x000ee20000300a00 */
[----:B------:R-:W4:Y:S02]  /*29ef0*/  LDL.LU.64 R16, [R1+0x1cf0] ;  /* 0x001cf00001107983 */ /* 0x000f240000300a00 */
[----:B------:R-:W2:Y:S02]  /*29f00*/  LDL.LU.64 R8, [R1] ;  /* 0x0000000001087983 */ /* 0x000ea40000300a00 */
[----:B------:R-:W2:Y:S11]  /*29f10*/  LDL.LU.64 R10, [R1+0x8] ;  /* 0x00000800010a7983 */ /* 0x000eb60000300a00 */
[----:B------:R-:W-:Y:S04]  /*29f20*/  @!UPT UIADD3 URZ, URZ, URZ, URZ ;  /* 0x0000003f3f3ff290 */ /* 0x000fe8000fffe03f */
[----:B------:R-:W-:Y:S01]  /*29f30*/  STL.64 [R1+0xe0], R20 ;  /* 0x0000e01401007387 */ /* 0x000fe20000100a00 */
[----:B------:R-:W-:Y:S02]  /*29f40*/  STL.64 [R1+0xe8], R22 ;  /* 0x0000e81601007387 */ /* 0x000fe40000100a00 */
[----:B------:R-:W0:Y:S02]  /*29f50*/  LDSM.16.MT88.4 R20, [R28+0x1a180] ;  /* 0x01a180001c14783b */ /* 0x000e240000004200 */
[----:B0-----:R-:W-:Y:S02]  /*29f60*/  STL.64 [R1+0x60], R20 ;  /* 0x0000601401007387 */ /* 0x001fe40000100a00 */
[----:B------:R0:W-:Y:S02]  /*29f70*/  STL.64 [R1+0x68], R22 ;  /* 0x0000681601007387 */ /* 0x0001e40000100a00 */
[----:B0-----:R-:W3:Y:S01]  /*29f80*/  LDL.LU.64 R22, [R1+0x1ce8] ;  /* 0x001ce80001167983 */ /* 0x001ee20000300a00 */
[----:B------:R-:W3:Y:S01]  /*29f90*/  LDL.LU.64 R20, [R1+0x1ce0] ;  /* 0x001ce00001147983 */ /* 0x000ee20000300a00 */
[----:B--2---:R-:W-:Y:S01]  /*29fa0*/  HMMA.16816.F32.BF16 R4, R8, R12, R4 ;  /* 0x0000000c0804723c */ /* 0x004fe20000041804 */
[----:B------:R-:W-:-:S02]  /*29fb0*/  IMAD.MOV.U32 R0, RZ, RZ, R11 ;  /* 0x000000ffff007224 */ /* 0x000fc400078e000b */
[----:B------:R-:W-:Y:S02]  /*29fc0*/  IMAD.MOV.U32 R2, RZ, RZ, R10 ;  /* 0x000000ffff027224 */ /* 0x000fe400078e000a */
[----:B------:R-:W-:Y:S11]  /*29fd0*/  IMAD.MOV.U32 R3, RZ, RZ, R9 ;  /* 0x000000ffff037224 */ /* 0x000ff600078e0009 */
[----:B------:R-:W-:Y:S08]  /*29fe0*/  @!UPT UIADD3 URZ, URZ, URZ, URZ ;  /* 0x0000003f3f3ff290 */ /* 0x000ff0000fffe03f */
[----:B------:R-:W-:Y:S02]  /*29ff0*/  IMAD.MOV.U32 R11, RZ, RZ, R4 ;  /* 0x000000ffff0b7224 */ /* 0x000fe400078e0004 */
[----:B------:R-:W-:Y:S02]  /*2a000*/  IMAD.MOV.U32 R10, RZ, RZ, R5 ;  /* 0x000000ffff0a7224 */ /* 0x000fe400078e0005 */
[----:B------:R-:W-:Y:S02]  /*2a010*/  IMAD.MOV.U32 R9, RZ, RZ, R6 ;  /* 0x000000ffff097224 */ /* 0x000fe400078e0006 */
[----:B----4-:R-:W-:Y:S02]  /*2a020*/  IMAD.MOV.U32 R5, RZ, RZ, R16 ;  /* 0x000000ffff057224 */ /* 0x010fe400078e0010 */
[----:B------:R-:W-:Y:S02]  /*2a030*/  IMAD.MOV.U32 R6, RZ, RZ, R17 ;  /* 0x000000ffff067224 */ /* 0x000fe400078e0011 */
[----:B---3--:R-:W-:-:S02]  /*2a040*/  IMAD.MOV.U32 R4, RZ, RZ, R23 ;  /* 0x000000ffff047224 */ /* 0x008fc400078e0017 */
[----:B------:R-:W2:Y:S01]  /*2a050*/  LDL.LU R23, [R1+0x1cd8] ;  /* 0x001cd80001177983 */ /* 0x000ea20000300800 */
[----:B------:R-:W2:Y:S02]  /*2a060*/  LDL.LU R16, [R1+0x1cd4] ;  /* 0x001cd40001107983 */ /* 0x000ea40000300800 */
[----:B------:R-:W2:Y:S02]  /*2a070*/  LDL.LU R17, [R1+0x1cd0] ;  /* 0x001cd00001117983 */ /* 0x000ea40000300800 */
[----:B------:R-:W-:Y:S02]  /*2a080*/  IMAD.MOV.U32 R29, RZ, RZ, R8 ;  /* 0x000000ffff1d7224 */ /* 0x000fe400078e0008 */
[----:B------:R-:W-:Y:S02]  /*2a090*/  IMAD.MOV.U32 R8, RZ, RZ, R7 ;  /* 0x000000ffff087224 */ /* 0x000fe400078e0007 */
[----:B------:R-:W3:Y:S03]  /*2a0a0*/  LDL.LU R7, [R1+0x7c] ;  /* 0x00007c0001077983 */ /* 0x000ee60000300800 */
[----:B------:R0:W-:Y:S02]  /*2a0b0*/  STL [R1+0x1c5c], R8 ;  /* 0x001c5c0801007387 */ /* 0x0001e40000100800 */
[----:B------:R1:W-:Y:S02]  /*2a0c0*/  STL [R1+0x1c58], R9 ;  /* 0x001c580901007387 */ /* 0x0003e40000100800 */
[----:B------:R4:W-:Y:S01]  /*2a0d0*/  STL [R1+0x1c54], R10 ;  /* 0x001c540a01007387 */ /* 0x0009e20000100800 */
[----:B------:R4:W-:Y:S01]  /*2a0e0*/  STL [R1+0x1c50], R11 ;  /* 0x001c500b01007387 */ /* 0x0009e20000100800 */
[----:B0-----:R-:W-:-:S02]  /*2a0f0*/  IMAD.MOV.U32 R8, RZ, RZ, R29 ;  /* 0x000000ffff087224 */ /* 0x001fc400078e001d */
[----:B-1----:R-:W-:Y:S02]  /*2a100*/  IMAD.MOV.U32 R9, RZ, RZ, R3 ;  /* 0x000000ffff097224 */ /* 0x002fe400078e0003 */
[----:B----4-:R-:W-:Y:S02]  /*2a110*/  IMAD.MOV.U32 R10, RZ, RZ, R2 ;  /* 0x000000ffff0a7224 */ /* 0x010fe400078e0002 */
[----:B------:R-:W-:-:S07]  /*2a120*/  IMAD.MOV.U32 R11, RZ, RZ, R0 ;  /* 0x000000ffff0b7224 */ /* 0x000fce00078e0000 */
        /* <DEDUP_REMOVED lines=8> */
[----:B------:R-:W-:Y:S01]  /*2a1b0*/  STL [R1+0x1c6c], R29 ;  /* 0x001c6c1d01007387 */ /* 0x000fe20000100800 */
[----:B------:R-:W-:Y:S02]  /*2a1c0*/  STL [R1+0x1c68], R3 ;  /* 0x001c680301007387 */ /* 0x000fe40000100800 */
[----:B------:R-:W-:Y:S02]  /*2a1d0*/  STL [R1+0x1c64], R2 ;  /* 0x001c640201007387 */ /* 0x000fe40000100800 */
[----:B------:R-:W-:Y:S01]  /*2a1e0*/  STL [R1+0x1c60], R0 ;  /* 0x001c600001007387 */ /* 0x000fe20000100800 */
        /* <DEDUP_REMOVED lines=8> */
[----:B------:R-:W4:Y:S02]  /*2a270*/  LDL.LU.64 R24, [R1+0x1cb0] ;  /* 0x001cb00001187983 */ /* 0x000f240000300a00 */
[----:B------:R-:W-:Y:S02]  /*2a280*/  STL [R1+0x1c7c], R11 ;  /* 0x001c7c0b01007387 */ /* 0x000fe40000100800 */
[----:B------:R2:W-:Y:S01]  /*2a290*/  STL [R1+0x1c78], R10 ;  /* 0x001c780a01007387 */ /* 0x0005e20000100800 */
[----:B------:R-:W-:Y:S01]  /*2a2a0*/  STL [R1+0x1c74], R9 ;  /* 0x001c740901007387 */ /* 0x000fe20000100800 */
[----:B------:R4:W-:Y:S02]  /*2a2b0*/  STL [R1+0x1c70], R8 ;  /* 0x001c700801007387 */ /* 0x0009e40000100800 */
[----:B--2---:R-:W-:-:S02]  /*2a2c0*/  IMAD.MOV.U32 R10, RZ, RZ, R26 ;  /* 0x000000ffff0a7224 */ /* 0x004fc400078e001a */
[----:B----4-:R-:W-:Y:S02]  /*2a2d0*/  IMAD.MOV.U32 R8, RZ, RZ, R24 ;  /* 0x000000ffff087224 */ /* 0x010fe400078e0018 */
[----:B------:R-:W-:Y:S02]  /*2a2e0*/  IMAD.MOV.U32 R9, RZ, RZ, R25 ;  /* 0x000000ffff097224 */ /* 0x000fe400078e0019 */
[----:B------:R-:W-:Y:S01]  /*2a2f0*/  IMAD.MOV.U32 R11, RZ, RZ, R27 ;  /* 0x000000ffff0b7224 */ /* 0x000fe200078e001b */
[----:B------:R-:W3:Y:S01]  /*2a300*/  LDL.LU R24, [R1+0x1cac] ;  /* 0x001cac0001187983 */ /* 0x000ee20000300800 */
[----:B------:R-:W3:Y:S02]  /*2a310*/  LDL.LU R25, [R1+0x1ca8] ;  /* 0x001ca80001197983 */ /* 0x000ee40000300800 */
[----:B------:R-:W3:Y:S02]  /*2a320*/  LDL.LU R26, [R1+0x1ca4] ;  /* 0x001ca400011a7983 */ /* 0x000ee40000300800 */
[----:B------:R-:W3:Y:S01]  /*2a330*/  LDL.LU R27, [R1+0x1ca0] ;  /* 0x001ca000011b7983 */ /* 0x000ee20000300800 */
[----:B------:R-:W-:Y:S11]  /*2a340*/  HMMA.16816.F32.BF16 R20, R20, R16, R8 ;  /* 0x000000101414723c */ /* 0x000ff60000041808 */
[----:B------:R-:W-:Y:S11]  /*2a350*/  @!UPT UIADD3 URZ, URZ, URZ, URZ ;  /* 0x0000003f3f3ff290 */ /* 0x000ff6000fffe03f */
[----:B------:R-:W-:Y:S02]  /*2a360*/  @!UPT UIADD3 URZ, URZ, URZ, URZ ;  /* 0x0000003f3f3ff290 */ /* 0x000fe4000fffe03f */
[----:B------:R-:W-:Y:S02]  /*2a370*/  IMAD.MOV.U32 R29, RZ, RZ, R20 ;  /* 0x000000ffff1d7224 */ /* 0x000fe400078e0014 */
[----:B------:R-:W-:Y:S02]  /*2a380*/  IMAD.MOV.U32 R3, RZ, RZ, R21 ;  /* 0x000000ffff037224 */ /* 0x000fe400078e0015 */
[----:B------:R-:W-:Y:S02]  /*2a390*/  IMAD.MOV.U32 R20, RZ, RZ, R18 ;  /* 0x000000ffff147224 */ /* 0x000fe400078e0012 */
[----:B------:R-:W-:Y:S01]  /*2a3a0*/  IMAD.MOV.U32 R21, RZ, RZ, R19 ;  /* 0x000000ffff157224 */ /* 0x000fe200078e0013 */
[----:B------:R-:W2:Y:S01]  /*2a3b0*/  LDL.LU R18, [R1+0x1c9c] ;  /* 0x001c9c0001127983 */ /* 0x000ea20000300800 */
[----:B------:R-:W2:Y:S02]  /*2a3c0*/  LDL.LU R19, [R1+0x1c98] ;  /* 0x001c980001137983 */ /* 0x000ea40000300800 */
[----:B------:R-:W-:-:S02]  /*2a3d0*/  IMAD.MOV.U32 R2, RZ, RZ, R22 ;  /* 0x000000ffff027224 */ /* 0x000fc400078e0016 */
[----:B------:R-:W-:Y:S02]  /*2a3e0*/  IMAD.MOV.U32 R0, RZ, RZ, R23 ;  /* 0x000000ffff007224 */ /* 0x000fe400078e0017 */
[----:B------:R-:W-:Y:S02]  /*2a3f0*/  IMAD.MOV.U32 R22, RZ, RZ, R14 ;  /* 0x000000ffff167224 */ /* 0x000fe400078e000e */
[----:B------:R-:W-:Y:S01]  /*2a400*/  IMAD.MOV.U32 R23, RZ, RZ, R15 ;  /* 0x000000ffff177224 */ /* 0x000fe200078e000f */
[----:B------:R-:W4:Y:S01]  /*2a410*/  LDL.LU R14, [R1+0x1c94] ;  /* 0x001c9400010e7983 */ /* 0x000f220000300800 */
[----:B------:R-:W4:Y:S01]  /*2a420*/  LDL.LU R15, [R1+0x1c90] ;  /* 0x001c9000010f7983 */ /* 0x000f220000300800 */
[C---:B---3--:R-:W-:Y:S08]  /*2a430*/  HMMA.16816.F32.BF16 R4, R24.reuse, R12, R4 ;  /* 0x0000000c1804723c */ /* 0x048ff00000041804 */
[----:B------:R-:W-:Y:S11]  /*2a440*/  HMMA.16816.F32.BF16 R24, R24, R16, R20 ;  /* 0x000000101818723c */ /* 0x000ff60000041814 */
[----:B------:R-:W-:Y:S05]  /*2a450*/  @!UPT UIADD3 URZ, URZ, URZ, URZ ;  /* 0x0000003f3f3ff290 */ /* 0x000fea000fffe03f */
[----:B------:R-:W-:Y:S02]  /*2a460*/  IMAD.MOV.U32 R9, RZ, RZ, R6 ;  /* 0x000000ffff097224 */ /* 0x000fe400078e0006 */
[----:B------:R-:W-:Y:S02]  /*2a470*/  IMAD.MOV.U32 R8, RZ, RZ, R7 ;  /* 0x000000ffff087224 */ /* 0x000fe400078e0007 */
[----:B------:R-:W-:Y:S02]  /*2a480*/  IMAD.MOV.U32 R11, RZ, RZ, R4 ;  /* 0x000000ffff0b7224 */ /* 0x000fe400078e0004 */
[----:B------:R-:W-:Y:S01]  /*2a490*/  IMAD.MOV.U32 R10, RZ, RZ, R5 ;  /* 0x000000ffff0a7224 */ /* 0x000fe200078e0005 */
[----:B------:R-:W3:Y:S01]  /*2a4a0*/  LDL.LU.64 R6, [R1+0x1c88] ;  /* 0x001c880001067983 */ /* 0x000ee20000300a00 */
[----:B------:R-:W3:Y:S03]  /*2a4b0*/  LDL.LU.64 R4, [R1+0x1c80] ;  /* 0x001c800001047983 */ /* 0x000ee60000300a00 */
[----:B--2---:R-:W-:Y:S01]  /*2a4c0*/  STL.64 [R1+0x1c38], R18 ;  /* 0x001c381201007387 */ /* 0x004fe20000100a00 */
[----:B------:R0:W-:Y:S03]  /*2a4d0*/  STL.64 [R1+0x1c30], R16 ;  /* 0x001c301001007387 */ /* 0x0001e60000100a00 */
[----:B0-----:R-:W3:Y:S01]  /*2a4e0*/  LDL.LU.64 R16, [R1+0xb0] ;  /* 0x0000b00001107983 */ /* 0x001ee20000300a00 */
[----:B------:R-:W3:Y:S02]  /*2a4f0*/  LDL.LU.64 R18, [R1+0xb8] ;  /* 0x0000b80001127983 */ /* 0x000ee40000300a00 */
[----:B------:R-:W-:Y:S02]  /*2a500*/  STL.64 [R1+0x1bc0], R26 ;  /* 0x001bc01a01007387 */ /* 0x000fe40000100a00 */
[----:B------:R0:W-:Y:S01]  /*2a510*/  STL.64 [R1+0x1bb8], R24 ;  /* 0x001bb81801007387 */ /* 0x0001e20000100a00 */
[----:B----4-:R-:W-:Y:S01]  /*2a520*/  STL.64 [R1+0x1c28], R14 ;  /* 0x001c280e01007387 */ /* 0x010fe20000100a00 */
[----:B0-----:R-:W-:-:S02]  /*2a530*/  IMAD.MOV.U32 R24, RZ, RZ, R11 ;  /* 0x000000ffff187224 */ /* 0x001fc400078e000b */
[----:B------:R-:W-:Y:S02]  /*2a540*/  IMAD.MOV.U32 R26, RZ, RZ, R9 ;  /* 0x000000ffff1a7224 */ /* 0x000fe400078e0009 */
[----:B------:R-:W-:Y:S02]  /*2a550*/  IMAD.MOV.U32 R27, RZ, RZ, R8 ;  /* 0x000000ffff1b7224 */ /* 0x000fe400078e0008 */
[----:B------:R-:W-:Y:S01]  /*2a560*/  IMAD.MOV.U32 R25, RZ, RZ, R10 ;  /* 0x000000ffff197224 */ /* 0x000fe200078e000a */
[----:B---3--:R-:W-:Y:S01]  /*2a570*/  HMMA.16816.F32.BF16 R20, R16, R12, R4 ;  /* 0x0000000c1014723c */ /* 0x008fe20000041804 */
[----:B------:R-:W0:Y:S11]  /*2a580*/  LDSM.16.MT88.4 R12, [R28+0x1c000] ;  /* 0x01c000001c0c783b */ /* 0x000e360000004200 */
[----:B------:R-:W-:Y:S11]  /*2a590*/  @!UPT UIADD3 URZ, URZ, URZ, URZ ;  /* 0x0000003f3f3ff290 */ /* 0x000ff6000fffe03f */
[----:B------:R-:W-:Y:S01]  /*2a5a0*/  STL.64 [R1+0x1bd0], R22 ;  /* 0x001bd01601007387 */ /* 0x000fe20000100a00 */
[----:B------:R1:W-:Y:S02]  /*2a5b0*/  STL.64 [R1+0x1bc8], R20 ;  /* 0x001bc81401007387 */ /* 0x0003e40000100a00 */
[----:B------:R-:W2:Y:S01]  /*2a5c0*/  LDL.LU R11, [R1+0x1c7c] ;  /* 0x001c7c00010b7983 */ /* 0x000ea20000300800 */
[----:B0-----:R-:W-:Y:S01]  /*2a5d0*/  STL.64 [R1+0x40], R12 ;  /* 0x0000400c01007387 */ /* 0x001fe20000100a00 */
[----:B------:R-:W-:Y:S02]  /*2a5e0*/  STL.64 [R1+0x48], R14 ;  /* 0x0000480e01007387 */ /* 0x000fe40000100a00 */
[----:B------:R-:W3:Y:S02]  /*2a5f0*/  LDL.LU R10, [R1+0x1c78] ;  /* 0x001c7800010a7983 */ /* 0x000ee40000300800 */
[----:B------:R-:W4:Y:S01]  /*2a600*/  LDL.LU R9, [R1+0x1c74] ;  /* 0x001c740001097983 */ /* 0x000f220000300800 */
[----:B------:R-:W2:Y:S01]  /*2a610*/  LDL.LU R8, [R1+0x1c70] ;  /* 0x001c700001087983 */ /* 0x000ea20000300800 */
[----:B------:R0:W-:Y:S02]  /*2a620*/  STL.64 [R1+0x1be0], R26 ;  /* 0x001be01a01007387 */ /* 0x0001e40000100a00 */
[----:B------:R0:W-:Y:S02]  /*2a630*/  STL.64 [R1+0x1bd8], R24 ;  /* 0x001bd81801007387 */ /* 0x0001e40000100a00 */
[----:B-1----:R-:W2:Y:S01]  /*2a640*/  LDL.LU R20, [R1+0x30] ;  /* 0x0000300001147983 */ /* 0x002ea20000300800 */
[----:B------:R-:W2:Y:S01]  /*2a650*/  LDL.LU R21, [R1+0x34] ;  /* 0x0000340001157983 */ /* 0x000ea20000300800 */
[----:B------:R-:W2:Y:S02]  /*2a660*/  LDL.LU R22, [R1+0x38] ;  /* 0x0000380001167983 */ /* 0x000ea40000300800 */
[----:B------:R-:W2:Y:S02]  /*2a670*/  LDL.LU R23, [R1+0x3c] ;  /* 0x00003c0001177983 */ /* 0x000ea40000300800 */
[----:B------:R-:W-:-:S02]  /*2a680*/  IMAD.MOV.U32 R4, RZ, RZ, R19 ;  /* 0x000000ffff047224 */ /* 0x000fc400078e0013 */
[----:B------:R-:W3:Y:S01]  /*2a690*/  LDL R19, [R1+0x1934] ;  /* 0x0019340001137983 */ /* 0x000ee20000100800 */
[----:B0-----:R-:W-:Y:S02]  /*2a6a0*/  IMAD.MOV.U32 R26, RZ, RZ, R2 ;  /* 0x000000ffff1a7224 */ /* 0x001fe400078e0002 */
[----:B------:R-:W-:Y:S02]  /*2a6b0*/  IMAD.MOV.U32 R24, RZ, RZ, R29 ;  /* 0x000000ffff187224 */ /* 0x000fe400078e001d */
[----:B------:R-:W-:Y:S02]  /*2a6c0*/  IMAD.MOV.U32 R27, RZ, RZ, R0 ;  /* 0x000000ffff1b7224 */ /* 0x000fe400078e0000 */
[----:B------:R-:W-:Y:S01]  /*2a6d0*/  IMAD.MOV.U32 R25, RZ, RZ, R3 ;  /* 0x000000ffff197224 */ /* 0x000fe200078e0003 */
[----:B--2---:R-:W-:Y:S01]  /*2a6e0*/  STL.64 [R1+0x1c00], R22 ;  /* 0x001c001601007387 */ /* 0x004fe20000100a00 */
[----:B------:R0:W-:Y:S03]  /*2a6f0*/  STL.64 [R1+0x1bf8], R20 ;  /* 0x001bf81401007387 */ /* 0x0001e60000100a00 */
        /* <DEDUP_REMOVED lines=8> */
[----:B------:R-:W-:Y:S01]  /*2a780*/  STL.64 [R1+0x1bf0], R26 ;  /* 0x001bf01a01007387 */ /* 0x000fe20000100a00 */
[----:B------:R0:W-:Y:S02]  /*2a790*/  STL.64 [R1+0x1be8], R24 ;  /* 0x001be81801007387 */ /* 0x0001e40000100a00 */
[----:B0-----:R-:W-:-:S02]  /*2a7a0*/  IMAD.MOV.U32 R24, RZ, RZ, R8 ;  /* 0x000000ffff187224 */ /* 0x001fc400078e0008 */
[----:B----4-:R-:W-:Y:S01]  /*2a7b0*/  IMAD.MOV.U32 R25, RZ, RZ, R9 ;  /* 0x000000ffff197224 */ /* 0x010fe200078e0009 */
[----:B------:R-:W4:Y:S01]  /*2a7c0*/  LDL.LU R8, [R1+0x1c5c] ;  /* 0x001c5c0001087983 */ /* 0x000f220000300800 */
[----:B------:R-:W4:Y:S02]  /*2a7d0*/  LDL.LU R9, [R1+0x1c58] ;  /* 0x001c580001097983 */ /* 0x000f240000300800 */
[----:B---3--:R-:W-:Y:S02]  /*2a7e0*/  IMAD.MOV.U32 R26, RZ, RZ, R10 ;  /* 0x000000ffff1a7224 */ /* 0x008fe400078e000a */
[----:B------:R-:W-:Y:S01]  /*2a7f0*/  IMAD.MOV.U32 R27, RZ, RZ, R11 ;  /* 0x000000ffff1b7224 */ /* 0x000fe200078e000b */
[----:B------:R-:W3:Y:S01]  /*2a800*/  LDL.LU R10, [R1+0x1c54] ;  /* 0x001c5400010a7983 */ /* 0x000ee20000300800 */
[----:B------:R-:W3:Y:S02]  /*2a810*/  LDL.LU R11, [R1+0x1c50] ;  /* 0x001c5000010b7983 */ /* 0x000ee40000300800 */
[----:B------:R-:W3:Y:S02]  /*2a820*/  LDL.LU R12, [R1+0xe0] ;  /* 0x0000e000010c7983 */ /* 0x000ee40000300800 */
[----:B------:R-:W3:Y:S01]  /*2a830*/  LDL.LU R13, [R1+0xe4] ;  /* 0x0000e400010d7983 */ /* 0x000ee20000300800 */
[----:B------:R-:W3:Y:S01]  /*2a840*/  LDL.LU R14, [R1+0xe8] ;  /* 0x0000e800010e7983 */ /* 0x000ee20000300800 */
[----:B------:R-:W3:Y:S02]  /*2a850*/  LDL.LU R15, [R1+0xec] ;  /* 0x0000ec00010f7983 */ /* 0x000ee40000300800 */
[----:B------:R2:W-:Y:S02]  /*2a860*/  STL.64 [R1+0x1c10], R26 ;  /* 0x001c101a01007387 */ /* 0x0005e40000100a00 */
[----:B------:R0:W-:Y:S02]  /*2a870*/  STL.64 [R1+0x1c08], R24 ;  /* 0x001c081801007387 */ /* 0x0001e40000100a00 */
[----:B------:R-:W-:-:S02]  /*2a880*/  IMAD.MOV.U32 R7, RZ, RZ, R16 ;  /* 0x000000ffff077224 */ /* 0x000fc400078e0010 */
[----:B------:R-:W-:Y:S02]  /*2a890*/  IMAD.MOV.U32 R6, RZ, RZ, R17 ;  /* 0x000000ffff067224 */ /* 0x000fe400078e0011 */
[----:B------:R-:W-:Y:S02]  /*2a8a0*/  IMAD.MOV.U32 R5, RZ, RZ, R18 ;  /* 0x000000ffff057224 */ /* 0x000fe400078e0012 */
[----:B--2---:R-:W-:Y:S02]  /*2a8b0*/  IMAD.MOV.U32 R27, RZ, RZ, R29 ;  /* 0x000000ffff1b7224 */ /* 0x004fe400078e001d */
[----:B------:R-:W-:Y:S02]  /*2a8c0*/  IMAD.MOV.U32 R26, RZ, RZ, R3 ;  /* 0x000000ffff1a7224 */ /* 0x000fe400078e0003 */
[----:B0-----:R-:W-:Y:S02]  /*2a8d0*/  IMAD.MOV.U32 R25, RZ, RZ, R2 ;  /* 0x000000ffff197224 */ /* 0x001fe400078e0002 */
[----:B------:R-:W-:-:S02]  /*2a8e0*/  IMAD.MOV.U32 R24, RZ, RZ, R0 ;  /* 0x000000ffff187224 */ /* 0x000fc400078e0000 */
[----:B------:R-:W2:Y:S01]  /*2a8f0*/  LDL.LU R0, [R1+0x1c4c] ;  /* 0x001c4c0001007983 */ /* 0x000ea20000300800 */
[----:B------:R-:W2:Y:S02]  /*2a900*/  LDL.LU R2, [R1+0x1c48] ;  /* 0x001c480001027983 */ /* 0x000ea40000300800 */
[----:B------:R-:W2:Y:S02]  /*2a910*/  LDL.LU R3, [R1+0x1c44] ;  /* 0x001c440001037983 */ /* 0x000ea40000300800 */
[----:B------:R-:W2:Y:S01]  /*2a920*/  LDL.LU R29, [R1+0x1c40] ;  /* 0x001c4000011d7983 */ /* 0x000ea20000300800 */
[----:B------:R4:W-:Y:S01]  /*2a930*/  STL.64 [R1+0x1c20], R26 ;  /* 0x001c201a01007387 */ /* 0x0009e20000100a00 */
[----:B------:R3:W-:Y:S02]  /*2a940*/  STL.64 [R1+0x1c18], R24 ;  /* 0x001c181801007387 */ /* 0x0007e40000100a00 */
[----:B----4-:R-:W-:Y:S02]  /*2a950*/  IMAD.MOV.U32 R26, RZ, RZ, R9 ;  /* 0x000000ffff1a7224 */ /* 0x010fe400078e0009 */
[----:B------:R-:W-:-:S02]  /*2a960*/  IMAD.MOV.U32 R27, RZ, RZ, R8 ;  /* 0x000000ffff1b7224 */ /* 0x000fc400078e0008 */
[----:B---3--:R-:W-:Y:S02]  /*2a970*/  IMAD.MOV.U32 R25, RZ, RZ, R10 ;  /* 0x000000ffff197224 */ /* 0x008fe400078e000a */
[----:B------:R-:W-:Y:S02]  /*2a980*/  IMAD.MOV.U32 R24, RZ, RZ, R11 ;  /* 0x000000ffff187224 */ /* 0x000fe400078e000b */
[----:B------:R-:W0:Y:S04]  /*2a990*/  LDSM.16.M88.4 R8, [R19+0x20180] ;  /* 0x020180001308783b */ /* 0x000e280000000200 */
[----:B0-----:R0:W-:Y:S01]  /*2a9a0*/  STL [R1+0x1b98], R8 ;  /* 0x001b980801007387 */ /* 0x0011e20000100800 */
[----:B------:R1:W-:Y:S02]  /*2a9b0*/  STL [R1+0x1b94], R9 ;  /* 0x001b940901007387 */ /* 0x0003e40000100800 */
[----:B------:R3:W-:Y:S02]  /*2a9c0*/  STL [R1+0x1b7c], R10 ;  /* 0x001b7c0a01007387 */ /* 0x0007e40000100800 */
[----:B------:R4:W-:Y:S02]  /*2a9d0*/  STL [R1+0x1b78], R11 ;  /* 0x001b780b01007387 */ /* 0x0009e40000100800 */
[----:B0-----:R-:W-:-:S02]  /*2a9e0*/  IMAD.MOV.U32 R8, RZ, RZ, R7 ;  /* 0x000000ffff087224 */ /* 0x001fc400078e0007 */
[----:B-1----:R-:W-:Y:S02]  /*2a9f0*/  IMAD.MOV.U32 R9, RZ, RZ, R6 ;  /* 0x000000ffff097224 */ /* 0x002fe400078e0006 */
[----:B---3--:R-:W-:Y:S02]  /*2aa00*/  IMAD.MOV.U32 R10, RZ, RZ, R5 ;  /* 0x000000ffff0a7224 */ /* 0x008fe400078e0005 */
[----:B----4-:R-:W-:Y:S02]  /*2aa10*/  IMAD.MOV.U32 R11, RZ, RZ, R4 ;  /* 0x000000ffff0b7224 */ /* 0x010fe400078e0004 */
[----:B------:R-:W0:Y:S02]  /*2aa20*/  LDSM.16.M88.4 R4, [R19+0x21180] ;  /* 0x021180001304783b */ /* 0x000e240000000200 */
[----:B------:R-:W-:Y:S02]  /*2aa30*/  LDSM.16.MT88.4 R16, [R28+0x1c100] ;  /* 0x01c100001c10783b */ /* 0x000fe40000004200 */
[----:B0-----:R-:W-:Y:S02]  /*2aa40*/  STL [R1+0x1ba4], R4 ;  /* 0x001ba40401007387 */ /* 0x001fe40000100800 */
[----:B------:R-:W-:Y:S02]  /*2aa50*/  STL [R1+0x1ba0], R5 ;  /* 0x001ba00501007387 */ /* 0x000fe40000100800 */
[----:B------:R-:W-:Y:S02]  /*2aa60*/  STL [R1+0x1b9c], R6 ;  /* 0x001b9c0601007387 */ /* 0x000fe40000100800 */
[----:B------:R-:W-:Y:S02]  /*2aa70*/  STL [R1+0x1b90], R7 ;  /* 0x001b900701007387 */ /* 0x000fe40000100800 */
[----:B------:R-:W0:Y:S04]  /*2aa80*/  LDSM.16.MT88.4 R4, [R28+0x1c080] ;  /* 0x01c080001c04783b */ /* 0x000e280000004200 */
[----:B0-----:R0:W-:Y:S01]  /*2aa90*/  STL.64 [R1+0x20], R4 ;  /* 0x0000200401007387 */ /* 0x0011e20000100a00 */
[----:B------:R-:W-:Y:S02]  /*2aaa0*/  STL.64 [R1+0x28], R6 ;  /* 0x0000280601007387 */ /* 0x000fe40000100a00 */
[----:B------:R1:W-:Y:S02]  /*2aab0*/  STL.64 [R1], R16 ;  /* 0x0000001001007387 */ /* 0x0003e40000100a00 */
[----:B0-----:R-:W-:-:S02]  /*2aac0*/  IMAD.MOV.U32 R4, RZ, RZ, R18 ;  /* 0x000000ffff047224 */ /* 0x001fc400078e0012 */
[----:B------:R-:W-:Y:S02]  /*2aad0*/  IMAD.MOV.U32 R5, RZ, RZ, R19 ;  /* 0x000000ffff057224 */ /* 0x000fe400078e0013 */
[----:B------:R-:W3:Y:S01]  /*2aae0*/  LDL.LU.64 R18, [R1+0x1c38] ;  /* 0x001c380001127983 */ /* 0x000ee20000300a00 */
[----:B-1----:R-:W4:Y:S02]  /*2aaf0*/  LDL.LU.64 R16, [R1+0x1c30] ;  /* 0x001c300001107983 */ /* 0x002f240000300a00 */
[----:B----4-:R-:W-:Y:S01]  /*2ab00*/  HMMA.16816.F32.BF16 R8, R8, R16, R12 ;  /* 0x000000100808723c */ /* 0x010fe2000004180c */
[----:B------:R-:W4:Y:S11]  /*2ab10*/  LDL.LU.64 R14, [R1+0x1c28] ;  /* 0x001c2800010e7983 */ /* 0x000f360000300a00 */
[----:B------:R-:W-:Y:S11]  /*2ab20*/  @!UPT UIADD3 URZ, URZ, URZ, URZ ;  /* 0x0000003f3f3ff290 */ /* 0x000ff6000fffe03f */
[----:B------:R-:W-:Y:S01]  /*2ab30*/  STL.64 [R1+0x80], R8 ;  /* 0x0000800801007387 */ /* 0x000fe20000100a00 */
[----:B------:R-:W-:Y:S02]  /*2ab40*/  STL.64 [R1+0x88], R10 ;  /* 0x0000880a01007387 */ /* 0x000fe40000100a00 */
[----:B------:R-:W0:Y:S02]  /*2ab50*/  LDSM.16.MT88.4 R8, [R28+0x1c180] ;  /* 0x01c180001c08783b */ /* 0x000e240000004200 */
[----:B0-----:R0:W-:Y:S02]  /*2ab60*/  STL.64 [R1+0x70], R8 ;  /* 0x0000700801007387 */ /* 0x0011e40000100a00 */
[----:B------:R-:W-:Y:S01]  /*2ab70*/  STL.64 [R1+0x78], R10 ;  /* 0x0000780a01007387 */ /* 0x000fe20000100a00 */
[C---:B----4-:R-:W-:Y:S11]  /*2ab80*/  HMMA.16816.F32.BF16 R24, R20.reuse, R14, R24 ;  /* 0x0000000e1418723c */ /* 0x050ff60000041818 */
[----:B------:R-:W-:Y:S11]  /*2ab90*/  @!UPT UIADD3 URZ, URZ, URZ, URZ ;  /* 0x0000003f3f3ff290 */ /* 0x000ff6000fffe03f */
[----:B------:R-:W-:Y:S02]  /*2aba0*/  @!UPT UIADD3 URZ, URZ, URZ, URZ ;  /* 0x0000003f3f3ff290 */ /* 0x000fe4000fffe03f */
[----:B0-----:R-:W-:Y:S02]  /*2abb0*/  IMAD.MOV.U32 R9, RZ, RZ, R26 ;  /* 0x000000ffff097224 */ /* 0x001fe400078e001a */
[----:B------:R-:W-:Y:S02]  /*2abc0*/  IMAD.MOV.U32 R7, RZ, RZ, R27 ;  /* 0x000000ffff077224 */ /* 0x000fe400078e001b */
[----:B------:R-:W-:Y:S02]  /*2abd0*/  IMAD.MOV.U32 R6, RZ, RZ, R24 ;  /* 0x000000ffff067224 */ /* 0x000fe400078e0018 */
[----:B------:R-:W-:Y:S01]  /*2abe0*/  IMAD.MOV.U32 R8, RZ, RZ, R25 ;  /* 0x000000ffff087224 */ /* 0x000fe200078e0019 */
[----:B------:R-:W3:Y:S01]  /*2abf0*/  LDL.LU.64 R26, [R1+0x1c20] ;  /* 0x001c2000011a7983 */ /* 0x000ee20000300a00 */
[----:B------:R-:W3:Y:S02]  /*2ac00*/  LDL.LU.64 R24, [R1+0x1c18] ;  /* 0x001c180001187983 */ /* 0x000ee40000300a00 */
[----:B------:R-:W-:Y:S02]  /*2ac10*/  STL.64 [R1+0x1bb0], R6 ;  /* 0x001bb00601007387 */ /* 0x000fe40000100a00 */
[----:B------:R-:W-:Y:S01]  /*2ac20*/  STL.64 [R1+0x1ba8], R4 ;  /* 0x001ba80401007387 */ /* 0x000fe20000100a00 */
[----:B---3--:R-:W-:Y:S01]  /*2ac30*/  HMMA.16816.F32.BF16 R20, R20, R18, R24 ;  /* 0x000000121414723c */ /* 0x008fe20000041818 */
[----:B------:R-:W3:Y:S01]  /*2ac40*/  LDL.LU.64 R26, [R1+0x1c10] ;  /* 0x001c1000011a7983 */ /* 0x000ee20000300a00 */
[----:B------:R-:W3:Y:S11]  /*2ac50*/  LDL.LU.64 R24, [R1+0x1c08] ;  /* 0x001c080001187983 */ /* 0x000ef60000300a00 */
[----:B------:R-:W-:Y:S10]  /*2ac60*/  @!UPT UIADD3 URZ, URZ, URZ, URZ ;  /* 0x0000003f3f3ff290 */ /* 0x000ff4000fffe03f */
[----:B------:R0:W-:Y:S01]  /*2ac70*/  STL.64 [R1+0xd0], R20 ;  /* 0x0000d01401007387 */ /* 0x0001e20000100a00 */
[----:B------:R-:W-:Y:S02]  /*2ac80*/  IMAD.MOV.U32 R13, RZ, RZ, R22 ;  /* 0x000000ffff0d7224 */ /* 0x000fe400078e0016 */
[----:B------:R-:W-:Y:S02]  /*2ac90*/  IMAD.MOV.U32 R12, RZ, RZ, R23 ;  /* 0x000000ffff0c7224 */ /* 0x000fe400078e0017 */
[----:B------:R-:W3:Y:S04]  /*2aca0*/  LDL.LU.64 R22, [R1+0x1c00] ;  /* 0x001c000001167983 */ /* 0x000ee80000300a00 */
[----:B0-----:R-:W3:Y:S02]  /*2acb0*/  LDL.LU.64 R20, [R1+0x1bf8] ;  /* 0x001bf80001147983 */ /* 0x001ee40000300a00 */
[----:B---3--:R-:W-:Y:S11]  /*2acc0*/  HMMA.16816.F32.BF16 R24, R20, R14, R24 ;  /* 0x0000000e1418723c */ /* 0x008ff60000041818 */
[----:B------:R-:W-:Y:S11]  /*2acd0*/  @!UPT UIADD3 URZ, URZ, URZ, URZ ;  /* 0x0000003f3f3ff290 */ /* 0x000ff6000fffe03f */
[----:B------:R-:W-:Y:S01]  /*2ace0*/  @!UPT UIADD3 URZ, URZ, URZ, URZ ;  /* 0x0000003f3f3ff290 */ /* 0x000fe2000fffe03f */
[----:B------:R-:W-:Y:S01]  /*2acf0*/  STL.64 [R1+0x50], R24 ;  /* 0x0000501801007387 */ /* 0x000fe20000100a00 */
[----:B------:R0:W-:Y:S03]  /*2ad00*/  STL.64 [R1+0x58], R26 ;  /* 0x0000581a01007387 */ /* 0x0001e60000100a00 */
[----:B0-----:R-:W3:Y:S01]  /*2ad10*/  LDL.LU.64 R26, [R1+0x1bf0] ;  /* 0x001bf000011a7983 */ /* 0x001ee20000300a00 */
[----:B------:R-:W3:Y:S02]  /*2ad20*/  LDL.LU.64 R24, [R1+0x1be8] ;  /* 0x001be80001187983 */ /* 0x000ee40000300a00 */
[----:B--2---:R-:W-:Y:S02]  /*2ad30*/  IMAD.MOV.U32 R4, RZ, RZ, R29 ;  /* 0x000000ffff047224 */ /* 0x004fe400078e001d */
[----:B------:R-:W-:Y:S02]  /*2ad40*/  IMAD.MOV.U32 R5, RZ, RZ, R3 ;  /* 0x000000ffff057224 */ /* 0x000fe400078e0003 */
[----:B------:R-:W-:-:S02]  /*2ad50*/  IMAD.MOV.U32 R6, RZ, RZ, R2 ;  /* 0x000000ffff067224 */ /* 0x000fc400078e0002 */
[----:B------:R-:W-:Y:S01]  /*2ad60*/  IMAD.MOV.U32 R7, RZ, RZ, R0 ;  /* 0x000000ffff077224 */ /* 0x000fe200078e0000 */
[----:B---3--:R-:W-:Y:S01]  /*2ad70*/  HMMA.16816.F32.BF16 R20, R20, R18, R24 ;  /* 0x000000121414723c */ /* 0x008fe20000041818 */
[----:B------:R-:W2:Y:S01]  /*2ad80*/  LDL.LU.64 R26, [R1+0x1be0] ;  /* 0x001be000011a7983 */ /* 0x000ea20000300a00 */
[----:B------:R-:W2:Y:S11]  /*2ad90*/  LDL.LU.64 R24, [R1+0x1bd8] ;  /* 0x001bd80001187983 */ /* 0x000eb60000300a00 */
[----:B------:R-:W-:Y:S10]  /*2ada0*/  @!UPT UIADD3 URZ, URZ, URZ, URZ ;  /* 0x0000003f3f3ff290 */ /* 0x000ff4000fffe03f */
[----:B------:R-:W-:Y:S01]  /*2adb0*/  STL.64 [R1+0xb0], R20 ;  /* 0x0000b01401007387 */ /* 0x000fe20000100a00 */
[----:B------:R0:W-:Y:S03]  /*2adc0*/  STL.64 [R1+0xb8], R22 ;  /* 0x0000b81601007387 */ /* 0x0001e60000100a00 */
[----:B0-----:R-:W3:Y:S01]  /*2add0*/  LDL.LU.64 R22, [R1+0x1bd0] ;  /* 0x001bd00001167983 */ /* 0x001ee20000300a00 */
        /* <DEDUP_REMOVED lines=10> */
[----:B------:R-:W3:Y:S11]  /*2ae80*/  LDL.LU.64 R26, [R1+0x68] ;  /* 0x00006800011a7983 */ /* 0x000ef60000300a00 */
[----:B------:R-:W-:Y:S10]  /*2ae90*/  @!UPT UIADD3 URZ, URZ, URZ, URZ ;  /* 0x0000003f3f3ff290 */ /* 0x000ff4000fffe03f */
[----:B------:R-:W-:Y:S01]  /*2aea0*/  STL.64 [R1+0xa0], R4 ;  /* 0x0000a00401007387 */ /* 0x000fe20000100a00 */
[----:B------:R3:W-:Y:S02]  /*2aeb0*/  STL.64 [R1+0xa8], R6 ;  /* 0x0000a80601007387 */ /* 0x0007e40000100a00 */
[----:B------:R-:W4:Y:S02]  /*2aec0*/  LDL.LU R2, [R1+0x81c] ;  /* 0x00081c0001027983 */ /* 0x000f240000300800 */
[----:B--2---:R-:W-:Y:S01]  /*2aed0*/  IMAD.MOV.U32 R17, RZ, RZ, R24 ;  /* 0x000000ffff117224 */ /* 0x004fe200078e0018 */
[----:B---3--:R-:W-:Y:S01]  /*2aee0*/  HMMA.16816.F32.BF16 R4, R24, R14, R20 ;  /* 0x0000000e1804723c */ /* 0x008fe20000041814 */
[----:B------:R-:W-:Y:S02]  /*2aef0*/  IMAD.MOV.U32 R16, RZ, RZ, R25 ;  /* 0x000000ffff107224 */ /* 0x000fe400078e0019 */
[----:B------:R-:W-:Y:S01]  /*2af00*/  IMAD.MOV.U32 R10, RZ, RZ, R26 ;  /* 0x000000ffff0a7224 */ /* 0x000fe200078e001a */
[----:B------:R-:W-:Y:S04]  /*2af10*/  LDSM.16.MT88.4 R20, [R28+0x1e080] ;  /* 0x01e080001c14783b */ /* 0x000fe80000004200 */
[----:B----4-:R0:W-:Y:S02]  /*2af20*/  STL [R1+0x1b80], R2 ;  /* 0x001b800201007387 */ /* 0x0101e40000100800 */
[----:B0-----:R-:W-:-:S02]  /*2af30*/  IMAD.MOV.U32 R2, RZ, RZ, R27 ;  /* 0x000000ffff027224 */ /* 0x001fc400078e001b */
[----:B------:R-:W0:Y:S11]  /*2af40*/  LDSM.16.MT88.4 R24, [R28+0x1e000] ;  /* 0x01e000001c18783b */ /* 0x000e360000004200 */
[----:B------:R-:W-:Y:S01]  /*2af50*/  @!UPT UIADD3 URZ, URZ, URZ, URZ ;  /* 0x0000003f3f3ff290 */ /* 0x000fe2000fffe03f */
[----:B------:R-:W-:Y:S02]  /*2af60*/  IMAD.MOV.U32 R11, RZ, RZ, R4 ;  /* 0x000000ffff0b7224 */ /* 0x000fe400078e0004 */
[----:B------:R-:W-:Y:S02]  /*2af70*/  IMAD.MOV.U32 R3, RZ, RZ, R6 ;  /* 0x000000ffff037224 */ /* 0x000fe400078e0006 */
[----:B------:R-:W-:Y:S01]  /*2af80*/  IMAD.MOV.U32 R29, RZ, RZ, R5 ;  /* 0x000000ffff1d7224 */ /* 0x000fe200078e0005 */
[----:B------:R-:W2:Y:S01]  /*2af90*/  LDL.LU R4, [R1+0x80] ;  /* 0x0000800001047983 */ /* 0x000ea20000300800 */
[----:B------:R-:W2:Y:S02]  /*2afa0*/  LDL.LU R5, [R1+0x84] ;  /* 0x0000840001057983 */ /* 0x000ea40000300800 */
[----:B------:R-:W-:Y:S02]  /*2afb0*/  IMAD.MOV.U32 R0, RZ, RZ, R7 ;  /* 0x000000ffff007224 */ /* 0x000fe400078e0007 */
[----:B------:R-:W2:Y:S01]  /*2afc0*/  LDL.LU R6, [R1+0x88] ;  /* 0x0000880001067983 */ /* 0x000ea20000300800 */
[----:B------:R-:W2:Y:S01]  /*2afd0*/  LDL.LU R7, [R1+0x8c] ;  /* 0x00008c0001077983 */ /* 0x000ea20000300800 */
[----:B------:R-:W-:Y:S02]  /*2afe0*/  STL [R1+0x1b8c], R3 ;  /* 0x001b8c0301007387 */ /* 0x000fe40000100800 */
[----:B------:R-:W-:Y:S02]  /*2aff0*/  STL [R1+0x1b88], R29 ;  /* 0x001b881d01007387 */ /* 0x000fe40000100800 */
[----:B------:R-:W-:Y:S01]  /*2b000*/  STL [R1+0x1b84], R11 ;  /* 0x001b840b01007387 */ /* 0x000fe20000100800 */
[----:B0-----:R-:W-:Y:S01]  /*2b010*/  STL.64 [R1+0x1b10], R26 ;  /* 0x001b101a01007387 */ /* 0x001fe20000100a00 */
[----:B------:R0:W-:Y:S03]  /*2b020*/  STL.64 [R1+0x1b08], R24 ;  /* 0x001b081801007387 */ /* 0x0001e60000100a00 */
        /* <DEDUP_REMOVED lines=10> */
[----:B------:R0:W-:Y:S02]  /*2b0d0*/  STL.64 [R1+0x1af0], R22 ;  /* 0x001af01601007387 */ /* 0x0001e40000100a00 */
[----:B0-----:R-:W-:-:S02]  /*2b0e0*/  IMAD.MOV.U32 R22, RZ, RZ, R13 ;  /* 0x000000ffff167224 */ /* 0x001fc400078e000d */
[----:B------:R-:W-:Y:S02]  /*2b0f0*/  IMAD.MOV.U32 R23, RZ, RZ, R12 ;  /* 0x000000ffff177224 */ /* 0x000fe400078e000c */
[----:B------:R-:W0:Y:S04]  /*2b100*/  LDSM.16.MT88.4 R12, [R28+0x1e100] ;  /* 0x01e100001c0c783b */ /* 0x000e280000004200 */
[----:B------:R1:W-:Y:S04]  /*2b110*/  STL.64 [R1+0x1ae8], R20 ;  /* 0x001ae81401007387 */ /* 0x0003e80000100a00 */
[----:B-1----:R-:W3:Y:S01]  /*2b120*/  LDL.LU R20, [R1+0xd0] ;  /* 0x0000d00001147983 */ /* 0x002ee20000300800 */
[----:B------:R-:W3:Y:S03]  /*2b130*/  LDL.LU R21, [R1+0xd4] ;  /* 0x0000d40001157983 */ /* 0x000ee60000300800 */
[----:B0-----:R0:W-:Y:S01]  /*2b140*/  STL.64 [R1+0x1ac8], R14 ;  /* 0x001ac80e01007387 */ /* 0x0011e20000100a00 */
[----:B------:R1:W-:Y:S02]  /*2b150*/  STL.64 [R1+0x1ac0], R12 ;  /* 0x001ac00c01007387 */ /* 0x0003e40000100a00 */
[----:B0-----:R-:W-:-:S02]  /*2b160*/  IMAD.MOV.U32 R14, RZ, RZ, R10 ;  /* 0x000000ffff0e7224 */ /* 0x001fc400078e000a */
[----:B-1----:R-:W-:Y:S02]  /*2b170*/  IMAD.MOV.U32 R12, RZ, RZ, R17 ;  /* 0x000000ffff0c7224 */ /* 0x002fe400078e0011 */
[----:B------:R-:W-:Y:S02]  /*2b180*/  IMAD.MOV.U32 R13, RZ, RZ, R16 ;  /* 0x000000ffff0d7224 */ /* 0x000fe400078e0010 */
[----:B------:R-:W-:-:S07]  /*2b190*/  IMAD.MOV.U32 R15, RZ, RZ, R2 ;  /* 0x000000ffff0f7224 */ /* 0x000fce00078e0002 */
[----:B--2---:R-:W-:Y:S01]  /*2b1a0*/  HMMA.16816.F32.BF16 R16, R12, R18, R4 ;  /* 0x000000120c10723c */ /* 0x004fe20000041804 */
[----:B------:R-:W2:Y:S01]  /*2b1b0*/  LDL.LU.64 R6, [R1+0x1bb0] ;  /* 0x001bb00001067983 */ /* 0x000ea20000300a00 */
[----:B------:R-:W4:Y:S11]  /*2b1c0*/  LDL.LU.64 R4, [R1+0x1ba8] ;  /* 0x001ba80001047983 */ /* 0x000f360000300a00 */
[----:B------:R-:W-:Y:S10]  /*2b1d0*/  @!UPT UIADD3 URZ, URZ, URZ, URZ ;  /* 0x0000003f3f3ff290 */ /* 0x000ff4000fffe03f */
[----:B------:R-:W-:Y:S01]  /*2b1e0*/  STL.64 [R1+0x80], R16 ;  /* 0x0000801001007387 */ /* 0x000fe20000100a00 */
[----:B------:R-:W-:Y:S02]  /*2b1f0*/  IMAD.MOV.U32 R2, RZ, RZ, R18 ;  /* 0x000000ffff027224 */ /* 0x000fe400078e0012 */
[----:B------:R-:W-:Y:S02]  /*2b200*/  IMAD.MOV.U32 R10, RZ, RZ, R19 ;  /* 0x000000ffff0a7224 */ /* 0x000fe400078e0013 */
[----:B------:R-:W0:Y:S04]  /*2b210*/  LDSM.16.MT88.4 R16, [R28+0x1e180] ;  /* 0x01e180001c10783b */ /* 0x000e280000004200 */
[----:B0-----:R-:W-:Y:S01]  /*2b220*/  STL.64 [R1+0x1aa8], R18 ;  /* 0x001aa81201007387 */ /* 0x001fe20000100a00 */
[----:B------:R0:W-:Y:S03]  /*2b230*/  STL.64 [R1+0x1aa0], R16 ;  /* 0x001aa01001007387 */ /* 0x0001e60000100a00 */
[----:B0-----:R-:W3:Y:S01]  /*2b240*/  LDL.LU R16, [R1] ;  /* 0x0000000001107983 */ /* 0x001ee20000300800 */
[----:B------:R-:W3:Y:S02]  /*2b250*/  LDL.LU R17, [R1+0x4] ;  /* 0x0000040001117983 */ /* 0x000ee40000300800 */
[----:B----4-:R-:W-:-:S02]  /*2b260*/  IMAD.MOV.U32 R18, RZ, RZ, R4 ;  /* 0x000000ffff127224 */ /* 0x010fc400078e0004 */
[----:B------:R-:W-:Y:S01]  /*2b270*/  IMAD.MOV.U32 R19, RZ, RZ, R5 ;  /* 0x000000ffff137224 */ /* 0x000fe200078e0005 */
[----:B------:R-:W4:Y:S01]  /*2b280*/  LDL.LU R4, [R1+0x1ba4] ;  /* 0x001ba40001047983 */ /* 0x000f220000300800 */
[----:B------:R-:W4:Y:S03]  /*2b290*/  LDL.LU R5, [R1+0x1ba0] ;  /* 0x001ba00001057983 */ /* 0x000f260000300800 */
[----:B------:R0:W-:Y:S02]  /*2b2a0*/  STL.64 [R1+0x1b60], R18 ;  /* 0x001b601201007387 */ /* 0x0001e40000100a00 */
[----:B0-----:R-:W-:Y:S02]  /*2b2b0*/  IMAD.MOV.U32 R18, RZ, RZ, R9 ;  /* 0x000000ffff127224 */ /* 0x001fe400078e0009 */
[----:B--2---:R-:W-:Y:S01]  /*2b2c0*/  IMAD.MOV.U32 R19, RZ, RZ, R7 ;  /* 0x000000ffff137224 */ /* 0x004fe200078e0007 */
[----:B---3--:R0:W-:Y:S02]  /*2b2d0*/  STL.64 [R1+0x1b58], R16 ;  /* 0x001b581001007387 */ /* 0x0081e40000100a00 */
[----:B0-----:R-:W-:-:S02]  /*2b2e0*/  IMAD.MOV.U32 R16, RZ, RZ, R6 ;  /* 0x000000ffff107224 */ /* 0x001fc400078e0006 */
[----:B------:R-:W-:Y:S01]  /*2b2f0*/  IMAD.MOV.U32 R17, RZ, RZ, R8 ;  /* 0x000000ffff117224 */ /* 0x000fe200078e0008 */
[----:B------:R-:W2:Y:S01]  /*2b300*/  LDL.LU R6, [R1+0x1b9c] ;  /* 0x001b9c0001067983 */ /* 0x000ea20000300800 */
[----:B------:R-:W3:Y:S02]  /*2b310*/  LDL.LU R8, [R1+0x1b98] ;  /* 0x001b980001087983 */ /* 0x000ee40000300800 */
[----:B------:R-:W3:Y:S02]  /*2b320*/  LDL.LU R9, [R1+0x1b94] ;  /* 0x001b940001097983 */ /* 0x000ee40000300800 */
[----:B------:R-:W2:Y:S01]  /*2b330*/  LDL.LU R7, [R1+0x1b90] ;  /* 0x001b900001077983 */ /* 0x000ea20000300800 */
[----:B------:R-:W2:Y:S01]  /*2b340*/  LDL.LU R12, [R1+0x20] ;  /* 0x00002000010c7983 */ /* 0x000ea20000300800 */
[----:B------:R-:W2:Y:S02]  /*2b350*/  LDL.LU R13, [R1+0x24] ;  /* 0x00002400010d7983 */ /* 0x000ea40000300800 */
[----:B------:R-:W2:Y:S02]  /*2b360*/  LDL.LU R14, [R1+0x28] ;  /* 0x00002800010e7983 */ /* 0x000ea40000300800 */
[----:B------:R-:W2:Y:S01]  /*2b370*/  LDL.LU R15, [R1+0x2c] ;  /* 0x00002c00010f7983 */ /* 0x000ea20000300800 */
[----:B------:R-:W-:Y:S01]  /*2b380*/  STL [R1+0x193c], R28 ;  /* 0x00193c1c01007387 */ /* 0x000fe20000100800 */
[C---:B----4-:R-:W-:Y:S08]  /*2b390*/  HMMA.16816.F32.BF16 R20, R24.reuse, R4, R20 ;  /* 0x000000041814723c */ /* 0x050ff00000041814 */
[----:B---3--:R-:W-:Y:S01]  /*2b3a0*/  HMMA.16816.F32.BF16 R16, R24, R8, R16 ;  /* 0x000000081810723c */ /* 0x008fe20000041810 */
[----:B--2---:R-:W-:Y:S01]  /*2b3b0*/  STL.64 [R1+0x1b70], R6 ;  /* 0x001b700601007387 */ /* 0x004fe20000100a00 */
[----:B------:R0:W-:Y:S03]  /*2b3c0*/  STL.64 [R1+0x1b68], R4 ;  /* 0x001b680401007387 */ /* 0x0001e60000100a00 */
[----:B0-----:R-:W2:Y:S01]  /*2b3d0*/  LDL.LU R4, [R1+0x50] ;  /* 0x0000500001047983 */ /* 0x001ea20000300800 */
[----:B------:R-:W2:Y:S02]  /*2b3e0*/  LDL.LU R5, [R1+0x54] ;  /* 0x0000540001057983 */ /* 0x000ea40000300800 */
[----:B------:R-:W2:Y:S02]  /*2b3f0*/  LDL.LU R6, [R1+0x58] ;  /* 0x0000580001067983 */ /* 0x000ea40000300800 */
[----:B------:R-:W2:Y:S11]  /*2b400*/  LDL.LU R7, [R1+0x5c] ;  /* 0x00005c0001077983 */ /* 0x000eb60000300800 */
[----:B------:R-:W-:Y:S03]  /*2b410*/  @!UPT UIADD3 URZ, URZ, URZ, URZ ;  /* 0x0000003f3f3ff290 */ /* 0x000fe6000fffe03f */
[----:B------:R-:W-:Y:S02]  /*2b420*/  IMAD.MOV.U32 R3, RZ, RZ, R16 ;  /* 0x000000ffff037224 */ /* 0x000fe400078e0010 */
[----:B------:R-:W-:Y:S01]  /*2b430*/  IMAD.MOV.U32 R29, RZ, RZ, R17 ;  /* 0x000000ffff1d7224 */ /* 0x000fe200078e0011 */
[----:B------:R-:W3:Y:S01]  /*2b440*/  LDL.LU R16, [R1+0xb0] ;  /* 0x0000b00001107983 */ /* 0x000ee20000300800 */
[----:B------:R-:W-:Y:S02]  /*2b450*/  IMAD.MOV.U32 R11, RZ, RZ, R18 ;  /* 0x000000ffff0b7224 */ /* 0x000fe400078e0012 */
[----:B------:R-:W3:Y:S02]  /*2b460*/  LDL.LU R17, [R1+0xb4] ;  /* 0x0000b40001117983 */ /* 0x000ee40000300800 */
[----:B------:R-:W-:Y:S01]  /*2b470*/  IMAD.MOV.U32 R28, RZ, RZ, R19 ;  /* 0x000000ffff1c7224 */ /* 0x000fe200078e0013 */
[----:B------:R-:W3:Y:S01]  /*2b480*/  LDL.LU R18, [R1+0xb8] ;  /* 0x0000b80001127983 */ /* 0x000ee20000300800 */
[----:B------:R-:W3:Y:S02]  /*2b490*/  LDL.LU R19, [R1+0xbc] ;  /* 0x0000bc0001137983 */ /* 0x000ee40000300800 */
[----:B------:R-:W4:Y:S02]  /*2b4a0*/  LDL.LU R24, [R1+0xa0] ;  /* 0x0000a00001187983 */ /* 0x000f240000300800 */
[----:B------:R-:W4:Y:S01]  /*2b4b0*/  LDL.LU R25, [R1+0xa4] ;  /* 0x0000a40001197983 */ /* 0x000f220000300800 */
[----:B------:R-:W2:Y:S01]  /*2b4c0*/  LDL.LU R26, [R1+0xa8] ;  /* 0x0000a800011a7983 */ /* 0x000ea20000300800 */
[----:B------:R-:W2:Y:S03]  /*2b4d0*/  LDL.LU R27, [R1+0xac] ;  /* 0x0000ac00011b7983 */ /* 0x000ea60000300800 */
[----:B--2---:R-:W-:Y:S01]  /*2b4e0*/  STL.64 [R1+0x1b50], R26 ;  /* 0x001b501a01007387 */ /* 0x004fe20000100a00 */
[----:B----4-:R0:W-:Y:S03]  /*2b4f0*/  STL.64 [R1+0x1b48], R24 ;  /* 0x001b481801007387 */ /* 0x0101e60000100a00 */
        /* <DEDUP_REMOVED lines=10> */
[----:B------:R-:W4:Y:S01]  /*2b5a0*/  LDL.LU R3, [R1+0x1b8c] ;  /* 0x001b8c0001037983 */ /* 0x000f220000300800 */
[----:B------:R-:W2:Y:S02]  /*2b5b0*/  LDL.LU R29, [R1+0x1b88] ;  /* 0x001b8800011d7983 */ /* 0x000ea40000300800 */
[----:B------:R-:W2:Y:S02]  /*2b5c0*/  LDL.LU R11, [R1+0x1b84] ;  /* 0x001b8400010b7983 */ /* 0x000ea40000300800 */
[----:B------:R-:W-:Y:S01]  /*2b5d0*/  STL.64 [R1+0x1b20], R22 ;  /* 0x001b201601007387 */ /* 0x000fe20000100a00 */
[----:B------:R0:W-:Y:S04]  /*2b5e0*/  STL.64 [R1+0x1b18], R20 ;  /* 0x001b181401007387 */ /* 0x0001e80000100a00 */
[----:B0-----:R-:W2:Y:S01]  /*2b5f0*/  LDL.LU R20, [R1+0x80] ;  /* 0x0000800001147983 */ /* 0x001ea20000300800 */
[----:B------:R-:W2:Y:S01]  /*2b600*/  LDL.LU R21, [R1+0x84] ;  /* 0x0000840001157983 */ /* 0x000ea20000300800 */
[----:B------:R-:W-:Y:S01]  /*2b610*/  HMMA.16816.F32.BF16 R4, R12, R8, R4 ;  /* 0x000000080c04723c */ /* 0x000fe20000041804 */
[----:B------:R-:W-:-:S02]  /*2b620*/  IMAD.MOV.U32 R22, RZ, RZ, R2 ;  /* 0x000000ffff167224 */ /* 0x000fc400078e0002 */
[----:B------:R-:W-:Y:S01]  /*2b630*/  IMAD.MOV.U32 R23, RZ, RZ, R10 ;  /* 0x000000ffff177224 */ /* 0x000fe200078e000a */
[----:B------:R-:W3:Y:S01]  /*2b640*/  LDL.LU R2, [R1+0x1b80] ;  /* 0x001b800001027983 */ /* 0x000ee20000300800 */
[----:B------:R-:W3:Y:S03]  /*2b650*/  LDL.LU R10, [R1+0x1b7c] ;  /* 0x001b7c00010a7983 */ /* 0x000ee60000300800 */
[----:B------:R0:W-:Y:S02]  /*2b660*/  STL.64 [R1+0x1b30], R22 ;  /* 0x001b301601007387 */ /* 0x0001e40000100a00 */
[----:B0-----:R-:W-:Y:S11]  /*2b670*/  IMAD.MOV.U32 R23, RZ, RZ, R0 ;  /* 0x000000ffff177224 */ /* 0x001ff600078e0000 */
[----:B------:R-:W-:Y:S03]  /*2b680*/  @!UPT UIADD3 URZ, URZ, URZ, URZ ;  /* 0x0000003f3f3ff290 */ /* 0x000fe6000fffe03f */
[----:B------:R-:W-:Y:S02]  /*2b690*/  IMAD.MOV.U32 R0, RZ, RZ, R7 ;  /* 0x000000ffff007224 */ /* 0x000fe400078e0007 */
[----:B------:R-:W-:Y:S02]  /*2b6a0*/  IMAD.MOV.U32 R28, RZ, RZ, R5 ;  /* 0x000000ffff1c7224 */ /* 0x000fe400078e0005 */
[----:B----4-:R-:W-:Y:S02]  /*2b6b0*/  IMAD.MOV.U32 R22, RZ, RZ, R3 ;  /* 0x000000ffff167224 */ /* 0x010fe400078e0003 */
[----:B------:R-:W-:Y:S01]  /*2b6c0*/  IMAD.MOV.U32 R3, RZ, RZ, R6 ;  /* 0x000000ffff037224 */ /* 0x000fe200078e0006 */
[----:B--2---:R0:W-:Y:S02]  /*2b6d0*/  STL.64 [R1+0x1b28], R20 ;  /* 0x001b281401007387 */ /* 0x0041e40000100a00 */
[----:B0-----:R-:W-:Y:S02]  /*2b6e0*/  IMAD.MOV.U32 R20, RZ, RZ, R11 ;  /* 0x000000ffff147224 */ /* 0x001fe400078e000b */
[----:B------:R-:W-:Y:S01]  /*2b6f0*/  IMAD.MOV.U32 R21, RZ, RZ, R29 ;  /* 0x000000ffff157224 */ /* 0x000fe200078e001d */
[----:B------:R-:W2:Y:S01]  /*2b700*/  LDL.LU R11, [R1+0x1b78] ;  /* 0x001b7800010b7983 */ /* 0x000ea20000300800 */
[----:B------:R-:W-:-:S02]  /*2b710*/  IMAD.MOV.U32 R29, RZ, RZ, R4 ;  /* 0x000000ffff1d7224 */ /* 0x000fc400078e0004 */
[----:B------:R-:W4:Y:S02]  /*2b720*/  LDL.LU.64 R6, [R1+0x1b70] ;  /* 0x001b700001067983 */ /* 0x000f240000300a00 */
[----:B------:R-:W3:Y:S02]  /*2b730*/  LDL.LU.64 R4, [R1+0x1b68] ;  /* 0x001b680001047983 */ /* 0x000ee40000300a00 */
[----:B---3--:R-:W-:Y:S01]  /*2b740*/  HMMA.16816.F32.BF16 R12, R12, R4, R16 ;  /* 0x000000040c0c723c */ /* 0x008fe20000041810 */
[----:B------:R-:W3:Y:S01]  /*2b750*/  LDL.LU.64 R18, [R1+0x1b60] ;  /* 0x001b600001127983 */ /* 0x000ee20000300a00 */
[----:B------:R-:W3:Y:S11]  /*2b760*/  LDL.LU.64 R16, [R1+0x1b58] ;  /* 0x001b580001107983 */ /* 0x000ef60000300a00 */
[----:B------:R-:W-:Y:S10]  /*2b770*/  @!UPT UIADD3 URZ, URZ, URZ, URZ ;  /* 0x0000003f3f3ff290 */ /* 0x000ff4000fffe03f */
[----:B------:R0:W-:Y:S01]  /*2b780*/  STL.64 [R1+0x1ad8], R14 ;  /* 0x001ad80e01007387 */ /* 0x0001e20000100a00 */
[----:B------:R1:W-:Y:S02]  /*2b790*/  STL.64 [R1+0x1ad0], R12 ;  /* 0x001ad00c01007387 */ /* 0x0003e40000100a00 */
[----:B0-----:R-:W-:Y:S02]  /*2b7a0*/  IMAD.MOV.U32 R14, RZ, RZ, R3 ;  /* 0x000000ffff0e7224 */ /* 0x001fe400078e0003 */
[----:B------:R-:W-:Y:S02]  /*2b7b0*/  IMAD.MOV.U32 R15, RZ, RZ, R0 ;  /* 0x000000ffff0f7224 */ /* 0x000fe400078e0000 */
[----:B-1----:R-:W-:Y:S02]  /*2b7c0*/  IMAD.MOV.U32 R12, RZ, RZ, R29 ;  /* 0x000000ffff0c7224 */ /* 0x002fe400078e001d */
[----:B------:R-:W-:Y:S01]  /*2b7d0*/  IMAD.MOV.U32 R13, RZ, RZ, R28 ;  /* 0x000000ffff0d7224 */ /* 0x000fe200078e001c */
[C---:B---3--:R-:W-:Y:S11]  /*2b7e0*/  HMMA.16816.F32.BF16 R24, R16.reuse, R8, R24 ;  /* 0x000000081018723c */ /* 0x048ff60000041818 */
        /* <DEDUP_REMOVED lines=26> */
[----:B------:R-:W-:Y:S01]  /*2b990*/  IMAD.MOV.U32 R18, RZ, RZ, R3 ;  /* 0x000000ffff127224 */ /* 0x000fe200078e0003 */
[----:B---3--:R-:W-:Y:S01]  /*2b9a0*/  HMMA.16816.F32.BF16 R24, R24, R4, R20 ;  /* 0x000000041818723c */ /* 0x008fe20000041814 */
[----:B------:R-:W2:Y:S01]  /*2b9b0*/  LDL.LU.64 R22, [R1+0x1b20] ;  /* 0x001b200001167983 */ /* 0x000ea20000300a00 */
[----:B------:R-:W2:Y:S11]  /*2b9c0*/  LDL.LU.64 R20, [R1+0x1b18] ;  /* 0x001b180001147983 */ /* 0x000eb60000300a00 */
[----:B------:R-:W-:Y:S11]  /*2b9d0*/  @!UPT UIADD3 URZ, URZ, URZ, URZ ;  /* 0x0000003f3f3ff290 */ /* 0x000ff6000fffe03f */
[----:B------:R-:W-:Y:S02]  /*2b9e0*/  IMAD.MOV.U32 R4, RZ, RZ, R26 ;  /* 0x000000ffff047224 */ /* 0x000fe400078e001a */
[----:B------:R-:W-:Y:S02]  /*2b9f0*/  IMAD.MOV.U32 R3, RZ, RZ, R27 ;  /* 0x000000ffff037224 */ /* 0x000fe400078e001b */
[----:B------:R-:W-:Y:S02]  /*2ba00*/  IMAD.MOV.U32 R8, RZ, RZ, R24 ;  /* 0x000000ffff087224 */ /* 0x000fe400078e0018 */
[----:B------:R-:W-:Y:S01]  /*2ba10*/  IMAD.MOV.U32 R5, RZ, RZ, R25 ;  /* 0x000000ffff057224 */ /* 0x000fe200078e0019 */
[----:B------:R-:W2:Y:S01]  /*2ba20*/  LDL.LU.64 R26, [R1+0x1b10] ;  /* 0x001b1000011a7983 */ /* 0x000ea20000300a00 */
[----:B------:R-:W2:Y:S02]  /*2ba30*/  LDL.LU.64 R24, [R1+0x1b08] ;  /* 0x001b080001187983 */ /* 0x000ea40000300a00 */
[C---:B--2---:R-:W-:Y:S11]  /*2ba40*/  HMMA.16816.F32.BF16 R20, R24.reuse, R10, R20 ;  /* 0x0000000a1814723c */ /* 0x044ff60000041814 */
[----:B------:R-:W-:Y:S11]  /*2ba50*/  @!UPT UIADD3 URZ, URZ, URZ, URZ ;  /* 0x0000003f3f3ff290 */ /* 0x000ff6000fffe03f */
[----:B------:R-:W-:Y:S01]  /*2ba60*/  @!UPT UIADD3 URZ, URZ, URZ, URZ ;  /* 0x0000003f3f3ff290 */ /* 0x000fe2000fffe03f */
[----:B------:R-:W-:Y:S01]  /*2ba70*/  STL.64 [R1+0x290], R20 ;  /* 0x0002901401007387 */ /* 0x000fe20000100a00 */
[----:B------:R0:W-:Y:S03]  /*2ba80*/  STL.64 [R1+0x298], R22 ;  /* 0x0002981601007387 */ /* 0x0001e60000100a00 */
[----:B0-----:R-:W4:Y:S01]  /*2ba90*/  LDL.LU.64 R22, [R1+0x1b00] ;  /* 0x001b000001167983 */ /* 0x001f220000300a00 */
[----:B------:R-:W4:Y:S02]  /*2baa0*/  LDL.LU.64 R20, [R1+0x1af8] ;  /* 0x001af80001147983 */ /* 0x000f240000300a00 */
[----:B----4-:R-:W-:Y:S01]  /*2bab0*/  HMMA.16816.F32.BF16 R24, R24, R6, R20 ;  /* 0x000000061818723c */ /* 0x010fe20000041814 */
[----:B------:R-:W2:Y:S01]  /*2bac0*/  LDL.LU.64 R22, [R1+0x1af0] ;  /* 0x001af00001167983 */ /* 0x000ea20000300a00 */
[----:B------:R-:W2:Y:S11]  /*2bad0*/  LDL.LU.64 R20, [R1+0x1ae8] ;  /* 0x001ae80001147983 */ /* 0x000eb60000300a00 */
[----:B------:R-:W-:Y:S10]  /*2bae0*/  @!UPT UIADD3 URZ, URZ, URZ, URZ ;  /* 0x0000003f3f3ff290 */ /* 0x000ff4000fffe03f */
[----:B------:R0:W-:Y:S01]  /*2baf0*/  STL.64 [R1+0x280], R24 ;  /* 0x0002801801007387 */ /* 0x0001e20000100a00 */
[----:B------:R-:W-:Y:S02]  /*2bb00*/  STL.64 [R1+0x288], R26 ;  /* 0x0002881a01007387 */ /* 0x000fe40000100a00 */
[----:B0-----:R-:W-:Y:S02]  /*2bb10*/  IMAD.MOV.U32 R24, RZ, RZ, R0 ;  /* 0x000000ffff187224 */ /* 0x001fe400078e0000 */
[----:B------:R-:W3:Y:S01]  /*2bb20*/  LDL.LU R0, [R1+0x1ae0] ;  /* 0x001ae00001007983 */ /* 0x000ee20000300800 */
        /* <DEDUP_REMOVED lines=9> */
[----:B------:R-:W2:Y:S02]  /*2bbc0*/  LDL.LU.64 R12, [R1+0x1ac0] ;  /* 0x001ac000010c7983 */ /* 0x000ea40000300a00 */
[----:B------:R-:W-:Y:S11]  /*2bbd0*/  IMAD.MOV.U32 R27, RZ, RZ, R9 ;  /* 0x000000ffff1b7224 */ /* 0x000ff600078e0009 */
[----:B------:R-:W-:Y:S09]  /*2bbe0*/  @!UPT UIADD3 URZ, URZ, URZ, URZ ;  /* 0x0000003f3f3ff290 */ /* 0x000ff2000fffe03f */
[----:B------:R-:W-:Y:S01]  /*2bbf0*/  IMAD.MOV.U32 R9, RZ, RZ, R20 ;  /* 0x000000ffff097224 */ /* 0x000fe200078e0014 */
[----:B------:R0:W-:Y:S01]  /*2bc00*/  STL.64 [R1+0x250], R20 ;  /* 0x0002501401007387 */ /* 0x0001e20000100a00 */
[----:B------:R-:W-:Y:S03]  /*2bc10*/  STL.64 [R1+0x258], R22 ;  /* 0x0002581601007387 */ /* 0x000fe60000100a00 */
[----:B------:R1:W-:Y:S01]  /*2bc20*/  STL [R1+0x1940], R9 ;  /* 0x0019400901007387 */ /* 0x0003e20000100800 */
[----:B0-----:R-:W-:-:S03]  /*2bc30*/  IMAD.MOV.U32 R20, RZ, RZ, R8 ;  /* 0x000000ffff147224 */ /* 0x001fc600078e0008 */
[----:B-1----:R-:W4:Y:S01]  /*2bc40*/  LDL.LU.64 R8, [R1+0x100] ;  /* 0x0001000001087983 */ /* 0x002f220000300a00 */
        /* <DEDUP_REMOVED lines=12> */
[----:B------:R1:W-:Y:S03]  /*2bd10*/  STL.64 [R1+0x48], R14 ;  /* 0x0000480e01007387 */ /* 0x0003e60000100a00 */
[----:B0-----:R-:W2:Y:S01]  /*2bd20*/  LDL.LU.64 R12, [R1+0x108] ;  /* 0x00010800010c7983 */ /* 0x001ea20000300a00 */
[----:B------:R-:W-:Y:S02]  /*2bd30*/  IMAD.MOV.U32 R25, RZ, RZ, R29 ;  /* 0x000000ffff197224 */ /* 0x000fe400078e001d */
[----:B------:R-:W-:Y:S02]  /*2bd40*/  IMAD.MOV.U32 R29, RZ, RZ, c[0x0][0x188] ;  /* 0x00006200ff1d7624 */ /* 0x000fe400078e00ff */
[----:B------:R-:W-:Y:S02]  /*2bd50*/  IMAD.MOV.U32 R26, RZ, RZ, R28 ;  /* 0x000000ffff1a7224 */ /* 0x000fe400078e001c */
[----:B------:R-:W-:-:S04]  /*2bd60*/  IMAD.SHL.U32 R29, R29, 0x100, RZ ;  /* 0x000001001d1d7824 */ /* 0x000fc800078e00ff */
[----:B------:R-:W-:Y:S02]  /*2bd70*/  IMAD.SHL.U32 R29, R29, 0x2, RZ ;  /* 0x000000021d1d7824 */ /* 0x000fe400078e00ff */
[----:B------:R-:W-:Y:S02]  /*2bd80*/  IMAD.MOV.U32 R21, RZ, RZ, R5 ;  /* 0x000000ffff157224 */ /* 0x000fe400078e0005 */
[----:B------:R-:W-:Y:S02]  /*2bd90*/  IMAD.MOV.U32 R22, RZ, RZ, R4 ;  /* 0x000000ffff167224 */ /* 0x000fe400078e0004 */
[----:B------:R-:W-:Y:S02]  /*2bda0*/  IMAD.MOV.U32 R23, RZ, RZ, R3 ;  /* 0x000000ffff177224 */ /* 0x000fe400078e0003 */
[----:B-1----:R-:W-:-:S05]  /*2bdb0*/  IMAD.MOV.U32 R15, RZ, RZ, R14 ;  /* 0x000000ffff0f7224 */ /* 0x002fca00078e000e */
[----:B------:R0:W-:Y:S01]  /*2bdc0*/  STL [R1+0x1944], R15 ;  /* 0x0019440f01007387 */ /* 0x0001e20000100800 */
[----:B----4-:R-:W-:Y:S02]  /*2bdd0*/  IADD3 R4, P1, R8, R29, RZ ;  /* 0x0000001d08047210 */ /* 0x010fe40007f3e0ff */
[----:B------:R-:W-:-:S03]  /*2bde0*/  IADD3 R2, R2, 0x1, RZ ;  /* 0x0000000102027810 */ /* 0x000fc60007ffe0ff */
[----:B---3--:R-:W-:Y:S01]  /*2bdf0*/  IMAD.X R8, R9, 0x1, R0, P1 ;  /* 0x0000000109087824 */ /* 0x008fe200008e0600 */
[----:B--2---:R-:W-:Y:S01]  /*2be00*/  HMMA.16816.F32.BF16 R24, R16, R10, R24 ;  /* 0x0000000a1018723c */ /* 0x004fe20000041818 */
[----:B------:R-:W-:-:S05]  /*2be10*/  IADD3 R3, P0, R12, R29, RZ ;  /* 0x0000001d0c037210 */ /* 0x000fca0007f1e0ff */
[----:B------:R-:W-:Y:S02]  /*2be20*/  IMAD.X R5, R13, 0x1, R0, P0 ;  /* 0x000000010d057824 */ /* 0x000fe400000e0600 */
[----:B0-----:R-:W-:Y:S11]  /*2be30*/  HMMA.16816.F32.BF16 R12, R16, R6, R20 ;  /* 0x00000006100c723c */ /* 0x001ff60000041814 */
[----:B------:R-:W-:Y:S04]  /*2be40*/  @!UPT UIADD3 URZ, URZ, URZ, URZ ;  /* 0x0000003f3f3ff290 */ /* 0x000fe8000fffe03f */
[----:B------:R-:W-:Y:S01]  /*2be50*/  STL [R1+0x1954], R24 ;  /* 0x0019541801007387 */ /* 0x000fe20000100800 */
[----:B------:R-:W-:Y:S02]  /*2be60*/  STL [R1+0x1950], R25 ;  /* 0x0019501901007387 */ /* 0x000fe40000100800 */
[----:B------:R-:W-:Y:S02]  /*2be70*/  STL [R1+0x194c], R26 ;  /* 0x00194c1a01007387 */ /* 0x000fe40000100800 */
[----:B------:R-:W-:Y:S01]  /*2be80*/  STL [R1+0x1948], R27 ;  /* 0x0019481b01007387 */ /* 0x000fe20000100800 */
[----:B------:R-:W-:Y:S01]  /*2be90*/  STL [R1+0x1958], R3 ;  /* 0x0019580301007387 */ /* 0x000fe20000100800 */
[----:B------:R-:W-:Y:S02]  /*2bea0*/  STL [R1+0x195c], R4 ;  /* 0x00195c0401007387 */ /* 0x000fe40000100800 */
[----:B------:R-:W-:Y:S02]  /*2beb0*/  STL [R1+0x1960], R5 ;  /* 0x0019600501007387 */ /* 0x000fe40000100800 */
[----:B------:R-:W-:Y:S01]  /*2bec0*/  STL [R1+0x81c], R2 ;  /* 0x00081c0201007387 */ /* 0x000fe20000100800 */
[----:B------:R0:W-:Y:S01]  /*2bed0*/  STL [R1+0x1a8c], R0 ;  /* 0x001a8c0001007387 */ /* 0x0001e20000100800 */
[----:B------:R-:W-:Y:S02]  /*2bee0*/  STL [R1+0x1964], R8 ;  /* 0x0019640801007387 */ /* 0x000fe40000100800 */
[----:B------:R-:W-:-:S02]  /*2bef0*/  IMAD.MOV.U32 R10, RZ, RZ, R12 ;  /* 0x000000ffff0a7224 */ /* 0x000fc400078e000c */
[----:B------:R-:W-:Y:S02]  /*2bf00*/  IMAD.MOV.U32 R11, RZ, RZ, R13 ;  /* 0x000000ffff0b7224 */ /* 0x000fe400078e000d */
[----:B------:R-:W-:Y:S02]  /*2bf10*/  IMAD.MOV.U32 R6, RZ, RZ, R14 ;  /* 0x000000ffff067224 */ /* 0x000fe400078e000e */
[----:B------:R-:W-:Y:S01]  /*2bf20*/  IMAD.MOV.U32 R7, RZ, RZ, R15 ;  /* 0x000000ffff077224 */ /* 0x000fe200078e000f */
[----:B------:R-:W-:Y:S01]  /*2bf30*/  STL.64 [R1+0x260], R12 ;  /* 0x0002600c01007387 */ /* 0x000fe20000100a00 */
[----:B------:R-:W-:Y:S02]  /*2bf40*/  STL.64 [R1+0x268], R14 ;  /* 0x0002680e01007387 */ /* 0x000fe40000100a00 */
[----:B------:R-:W-:Y:S02]  /*2bf50*/  STL [R1+0x1974], R10 ;  /* 0x0019740a01007387 */ /* 0x000fe40000100800 */
[----:B------:R-:W-:Y:S01]  /*2bf60*/  STL [R1+0x1970], R11 ;  /* 0x0019700b01007387 */ /* 0x000fe20000100800 */
[----:B------:R-:W-:Y:S01]  /*2bf70*/  STL [R1+0x196c], R6 ;  /* 0x00196c0601007387 */ /* 0x000fe20000100800 */
[----:B------:R-:W-:Y:S02]  /*2bf80*/  STL [R1+0x1968], R7 ;  /* 0x0019680701007387 */ /* 0x000fe40000100800 */
[----:B0-----:R-:W2:Y:S02]  /*2bf90*/  LDL.LU R0, [R1+0x1598] ;  /* 0x0015980001007983 */ /* 0x001ea40000300800 */
[----:B--2---:R0:W-:Y:S04]  /*2bfa0*/  STL [R1+0x1a90], R0 ;  /* 0x001a900001007387 */ /* 0x0041e80000100800 */
[----:B0-----:R-:W2:Y:S04]  /*2bfb0*/  LDL.LU R0, [R1+0x15a0] ;  /* 0x0015a00001007983 */ /* 0x001ea80000300800 */
[----:B--2---:R0:W-:Y:S04]  /*2bfc0*/  STL [R1+0x1a94], R0 ;  /* 0x001a940001007387 */ /* 0x0041e80000100800 */
[----:B0-----:R-:W2:Y:S04]  /*2bfd0*/  LDL.LU R0, [R1+0x15a8] ;  /* 0x0015a80001007983 */ /* 0x001ea80000300800 */
        /* <DEDUP_REMOVED lines=26> */
[----:B------:R-:W3:Y:S01]  /*2c180*/  LDL.LU R23, [R1+0x1554] ;  /* 0x0015540001177983 */ /* 0x000ee20000300800 */
[----:B------:R-:W-:Y:S01]  /*2c190*/  ISETP.NE.U32.AND P0, PT, R2, UR5, PT ;  /* 0x0000000502007c0c */ /* 0x000fe2000bf05070 */
[----:B------:R-:W3:Y:S01]  /*2c1a0*/  LDL.LU R28, [R1+0x1528] ;  /* 0x00152800011c7983 */ /* 0x000ee20000300800 */
[----:B------:R-:W3:Y:S01]  /*2c1b0*/  LDL.LU R2, [R1+0x154c] ;  /* 0x00154c0001027983 */ /* 0x000ee20000300800 */
[----:B--2---:R-:W-:-:S05]  /*2c1c0*/  IADD3 R0, P3, R0, R29, RZ ;  /* 0x0000001d00007210 */ /* 0x004fca0007f7e0ff */
[----:B------:R0:W-:Y:S04]  /*2c1d0*/  STL [R1+0x15b0], R0 ;  /* 0x0015b00001007387 */ /* 0x0001e80000100800 */
[----:B0-----:R-:W2:Y:S02]  /*2c1e0*/  LDL.LU R0, [R1+0x1a98] ;  /* 0x001a980001007983 */ /* 0x001ea40000300800 */
        /* <DEDUP_REMOVED lines=8> */
[----:B0-----:R-:W2:Y:S01]  /*2c270*/  LDL.LU R0, [R1+0x1a8c] ;  /* 0x001a8c0001007983 */ /* 0x001ea20000300800 */
[-C--:B---3--:R-:W-:Y:S02]  /*2c280*/  IADD3 R7, P1, R7, R29.reuse, RZ ;  /* 0x0000001d07077210 */ /* 0x088fe40007f3e0ff */
[----:B----4-:R-:W-:-:S03]  /*2c290*/  IADD3 R6, P2, R6, R29, RZ ;  /* 0x0000001d06067210 */ /* 0x010fc60007f5e0ff */
[----:B------:R-:W-:Y:S02]  /*2c2a0*/  STL [R1+0x1590], R7 ;  /* 0x0015900701007387 */ /* 0x000fe40000100800 */
[----:B------:R-:W-:Y:S02]  /*2c2b0*/  STL [R1+0x1588], R6 ;  /* 0x0015880601007387 */ /* 0x000fe40000100800 */
[--C-:B--2---:R-:W-:Y:S01]  /*2c2c0*/  IMAD.X R11, R11, 0x1, R0.reuse, P3 ;  /* 0x000000010b0b7824 */ /* 0x104fe200018e0600 */
[-C--:B------:R-:W-:Y:S01]  /*2c2d0*/  IADD3 R10, P3, R10, R29.reuse, RZ ;  /* 0x0000001d0a0a7210 */ /* 0x080fe20007f7e0ff */
[--C-:B------:R-:W-:Y:S01]  /*2c2e0*/  IMAD.X R16, R16, 0x1, R0.reuse, P4 ;  /* 0x0000000110107824 */ /* 0x100fe200020e0600 */
[-C--:B------:R-:W-:Y:S01]  /*2c2f0*/  IADD3 R17, P4, R17, R29.reuse, RZ ;  /* 0x0000001d11117210 */ /* 0x080fe20007f9e0ff */
[--C-:B------:R-:W-:Y:S01]  /*2c300*/  IMAD.X R18, R18, 0x1, R0.reuse, P5 ;  /* 0x0000000112127824 */ /* 0x100fe200028e0600 */
[----:B------:R-:W-:Y:S01]  /*2c310*/  STL [R1+0x15ac], R11 ;  /* 0x0015ac0b01007387 */ /* 0x000fe20000100800 */
[-C--:B------:R-:W-:Y:S01]  /*2c320*/  IADD3 R19, P5, R19, R29.reuse, RZ ;  /* 0x0000001d13137210 */ /* 0x080fe20007fbe0ff */
[----:B------:R-:W-:Y:S02]  /*2c330*/  STL [R1+0x1580], R10 ;  /* 0x0015800a01007387 */ /* 0x000fe40000100800 */
        /* <DEDUP_REMOVED lines=32> */
[----:B------:R-:W-:Y:S02]  /*2c540*/  STL [R1+0x1564], R9 ;  /* 0x0015640901007387 */ /* 0x000fe40000100800 */
[--C-:B------:R-:W-:Y:S01]  /*2c550*/  IMAD.X R23, R23, 0x1, R0.reuse, P2 ;  /* 0x0000000117177824 */ /* 0x100fe200010e0600 */
[----:B------:R-:W-:Y:S01]  /*2c560*/  STL [R1+0x1538], R20 ;  /* 0x0015381401007387 */ /* 0x000fe20000100800 */
[----:B------:R-:W-:Y:S01]  /*2c570*/  IADD3 R28, P2, R28, R29, RZ ;  /* 0x0000001d1c1c7210 */ /* 0x000fe20007f5e0ff */
[----:B------:R-:W-:Y:S02]  /*2c580*/  STL [R1+0x155c], R21 ;  /* 0x00155c1501007387 */ /* 0x000fe40000100800 */
[----:B------:R-:W-:Y:S01]  /*2c590*/  STL [R1+0x1530], R22 ;  /* 0x0015301601007387 */ /* 0x000fe20000100800 */
[----:B------:R0:W-:Y:S01]  /*2c5a0*/  STL [R1+0x1a88], R0 ;  /* 0x001a880001007387 */ /* 0x0001e20000100800 */
[----:B------:R-:W-:-:S02]  /*2c5b0*/  IMAD.X R2, R2, 0x1, R0, P3 ;  /* 0x0000000102027824 */ /* 0x000fc400018e0600 */
[----:B------:R-:W-:Y:S01]  /*2c5c0*/  STL [R1+0x1554], R23 ;  /* 0x0015541701007387 */ /* 0x000fe20000100800 */
[----:B0-----:R-:W2:Y:S01]  /*2c5d0*/  LDL.LU R0, [R1+0x1520] ;  /* 0x0015200001007983 */ /* 0x001ea20000300800 */
[----:B------:R-:W-:Y:S02]  /*2c5e0*/  STL [R1+0x1528], R28 ;  /* 0x0015281c01007387 */ /* 0x000fe40000100800 */
[----:B------:R-:W3:Y:S02]  /*2c5f0*/  LDL.LU R7, [R1+0x1510] ;  /* 0x0015100001077983 */ /* 0x000ee40000300800 */
[----:B------:R-:W-:Y:S01]  /*2c600*/  STL [R1+0x154c], R2 ;  /* 0x00154c0201007387 */ /* 0x000fe20000100800 */
[----:B---3--:R0:W-:Y:S04]  /*2c610*/  STL [R1+0x1a84], R7 ;  /* 0x001a840701007387 */ /* 0x0081e80000100800 */
[----:B0-----:R-:W3:Y:S01]  /*2c620*/  LDL.LU R7, [R1+0x1518] ;  /* 0x0015180001077983 */ /* 0x001ee20000300800 */
[----:B------:R-:W4:Y:S02]  /*2c630*/  LDL.LU R6, [R1+0x1534] ;  /* 0x0015340001067983 */ /* 0x000f240000300800 */
        /* <DEDUP_REMOVED lines=21> */
[----:B--2---:R-:W-:Y:S01]  /*2c790*/  IADD3 R0, P3, R0, R29, RZ ;  /* 0x0000001d00007210 */ /* 0x004fe20007f7e0ff */
[----:B------:R-:W2:Y:S01]  /*2c7a0*/  LDL.LU R22, [R1+0x14dc] ;  /* 0x0014dc0001167983 */ /* 0x000ea20000300800 */
[----:B------:R-:W2:Y:S02]  /*2c7b0*/  LDL.LU R23, [R1+0x14b0] ;  /* 0x0014b00001177983 */ /* 0x000ea40000300800 */
[----:B------:R-:W2:Y:S02]  /*2c7c0*/  LDL.LU R28, [R1+0x14d4] ;  /* 0x0014d400011c7983 */ /* 0x000ea40000300800 */
[----:B------:R-:W2:Y:S01]  /*2c7d0*/  LDL.LU R2, [R1+0x14a8] ;  /* 0x0014a80001027983 */ /* 0x000ea20000300800 */
[----:B------:R0:W-:Y:S04]  /*2c7e0*/  STL [R1+0x1520], R0 ;  /* 0x0015200001007387 */ /* 0x0001e80000100800 */
[----:B0-----:R-:W2:Y:S01]  /*2c7f0*/  LDL.LU R0, [R1+0x1a88] ;  /* 0x001a880001007983 */ /* 0x001ea20000300800 */
[----:B------:R-:W2:Y:S02]  /*2c800*/  LDL.LU R29, [R1+0x1544] ;  /* 0x00154400011d7983 */ /* 0x000ea40000300800 */
[----:B--2---:R-:W-:-:S05]  /*2c810*/  IMAD.X R29, R29, 0x1, R0, P4 ;  /* 0x000000011d1d7824 */ /* 0x004fca00020e0600 */
[----:B------:R0:W-:Y:S02]  /*2c820*/  STL [R1+0x1544], R29 ;  /* 0x0015441d01007387 */ /* 0x0001e40000100800 */
[----:B0-----:R-:W-:-:S04]  /*2c830*/  IMAD.MOV.U32 R29, RZ, RZ, c[0x0][0x188] ;  /* 0x00006200ff1d7624 */ /* 0x001fc800078e00ff */
[----:B------:R-:W-:-:S04]  /*2c840*/  IMAD.SHL.U32 R29, R29, 0x100, RZ ;  /* 0x000001001d1d7824 */ /* 0x000fc800078e00ff */
[----:B------:R-:W-:-:S05]  /*2c850*/  IMAD.SHL.U32 R29, R29, 0x2, RZ ;  /* 0x000000021d1d7824 */ /* 0x000fca00078e00ff */
[----:B---3--:R-:W-:-:S05]  /*2c860*/  IADD3 R7, P4, R7, R29, RZ ;  /* 0x0000001d07077210 */ /* 0x008fca0007f9e0ff */
[----:B------:R0:W-:Y:S04]  /*2c870*/  STL [R1+0x1518], R7 ;  /* 0x0015180701007387 */ /* 0x0001e80000100800 */
[----:B0-----:R-:W2:Y:S01]  /*2c880*/  LDL.LU R7, [R1+0x1a84] ;  /* 0x001a840001077983 */ /* 0x001ea20000300800 */
[----:B------:R-:W3:Y:S02]  /*2c890*/  LDL.LU R29, [R1+0x153c] ;  /* 0x00153c00011d7983 */ /* 0x000ee40000300800 */
[--C-:B----4-:R-:W-:Y:S02]  /*2c8a0*/  IMAD.X R6, R6, 0x1, R0.reuse, P6 ;  /* 0x0000000106067824 */ /* 0x110fe400030e0600 */
[--C-:B------:R-:W-:Y:S02]  /*2c8b0*/  IMAD.X R10, R10, 0x1, R0.reuse, P1 ;  /* 0x000000010a0a7824 */ /* 0x100fe400008e0600 */
[----:B------:R-:W-:-:S02]  /*2c8c0*/  IMAD.X R17, R17, 0x1, R0, P2 ;  /* 0x0000000111117824 */ /* 0x000fc400010e0600 */
[--C-:B------:R-:W-:Y:S02]  /*2c8d0*/  IMAD.X R19, R19, 0x1, R0.reuse, P3 ;  /* 0x0000000113137824 */ /* 0x100fe400018e0600 */
[--C-:B------:R-:W-:Y:S02]  /*2c8e0*/  IMAD.X R5, R5, 0x1, R0.reuse, P4 ;  /* 0x0000000105057824 */ /* 0x100fe400020e0600 */
[----:B---3--:R-:W-:-:S05]  /*2c8f0*/  IMAD.X R29, R29, 0x1, R0, P5 ;  /* 0x000000011d1d7824 */ /* 0x008fca00028e0600 */
[----:B------:R0:W-:Y:S02]  /*2c900*/  STL [R1+0x153c], R29 ;  /* 0x00153c1d01007387 */ /* 0x0001e40000100800 */
[----:B0-----:R-:W-:-:S04]  /*2c910*/  IMAD.MOV.U32 R29, RZ, RZ, c[0x0][0x188] ;  /* 0x00006200ff1d7624 */ /* 0x001fc800078e00ff */
[----:B------:R-:W-:-:S04]  /*2c920*/  IMAD.SHL.U32 R29, R29, 0x100, RZ ;  /* 0x000001001d1d7824 */ /* 0x000fc800078e00ff */
[----:B------:R-:W-:-:S05]  /*2c930*/  IMAD.SHL.U32 R29, R29, 0x2, RZ ;  /* 0x000000021d1d7824 */ /* 0x000fca00078e00ff */
[-C--:B--2---:R-:W-:Y:S02]  /*2c940*/  IADD3 R7, P5, R7, R29.reuse, RZ ;  /* 0x0000001d07077210 */ /* 0x084fe40007fbe0ff */
[-C--:B------:R-:W-:Y:S02]  /*2c950*/  IADD3 R11, P6, R11, R29.reuse, RZ ;  /* 0x0000001d0b0b7210 */ /* 0x080fe40007fde0ff */
[-C--:B------:R-:W-:Y:S02]  /*2c960*/  IADD3 R16, P1, R16, R29.reuse, RZ ;  /* 0x0000001d10107210 */ /* 0x080fe40007f3e0ff */
[-C--:B------:R-:W-:Y:S01]  /*2c970*/  IADD3 R18, P2, R18, R29.reuse, RZ ;  /* 0x0000001d12127210 */ /* 0x080fe20007f5e0ff */
[----:B------:R0:W-:Y:S01]  /*2c980*/  STL [R1+0x1510], R7 ;  /* 0x0015100701007387 */ /* 0x0001e20000100800 */
[----:B------:R-:W-:Y:S02]  /*2c990*/  STL [R1+0x1534], R6 ;  /* 0x0015340601007387 */ /* 0x000fe40000100800 */
[----:B------:R-:W-:Y:S02]  /*2c9a0*/  STL [R1+0x1508], R11 ;  /* 0x0015080b01007387 */ /* 0x000fe40000100800 */
[----:B------:R-:W-:Y:S01]  /*2c9b0*/  STL [R1+0x152c], R10 ;  /* 0x00152c0a01007387 */ /* 0x000fe20000100800 */
[-C--:B------:R-:W-:Y:S01]  /*2c9c0*/  IADD3 R8, P3, R8, R29.reuse, RZ ;  /* 0x0000001d08087210 */ /* 0x080fe20007f7e0ff */
[----:B------:R-:W-:Y:S01]  /*2c9d0*/  STL [R1+0x1500], R16 ;  /* 0x0015001001007387 */ /* 0x000fe20000100800 */
        /* <DEDUP_REMOVED lines=29> */
[----:B------:R-:W-:Y:S01]  /*2cbb0*/  STL [R1+0x14c0], R9 ;  /* 0x0014c00901007387 */ /* 0x000fe20000100800 */
[-C--:B------:R-:W-:Y:S01]  /*2cbc0*/  IADD3 R23, P5, R23, R29.reuse, RZ ;  /* 0x0000001d17177210 */ /* 0x080fe20007fbe0ff */
[----:B------:R-:W-:Y:S02]  /*2cbd0*/  STL [R1+0x14e4], R20 ;  /* 0x0014e41401007387 */ /* 0x000fe40000100800 */
[--C-:B------:R-:W-:Y:S01]  /*2cbe0*/  IMAD.X R28, R28, 0x1, R0.reuse, P6 ;  /* 0x000000011c1c7824 */ /* 0x100fe200030e0600 */
[----:B------:R-:W-:Y:S01]  /*2cbf0*/  STL [R1+0x14b8], R21 ;  /* 0x0014b81501007387 */ /* 0x000fe20000100800 */
[----:B------:R-:W-:Y:S01]  /*2cc00*/  IADD3 R2, P6, R2, R29, RZ ;  /* 0x0000001d02027210 */ /* 0x000fe20007fde0ff */
[----:B------:R-:W-:Y:S02]  /*2cc10*/  STL [R1+0x14dc], R22 ;  /* 0x0014dc1601007387 */ /* 0x000fe40000100800 */
[----:B------:R-:W2:Y:S01]  /*2cc20*/  LDL.LU R29, [R1+0x14cc] ;  /* 0x0014cc00011d7983 */ /* 0x000ea20000300800 */
[----:B------:R-:W-:Y:S01]  /*2cc30*/  STL [R1+0x14b0], R23 ;  /* 0x0014b01701007387 */ /* 0x000fe20000100800 */
[----:B0-----:R-:W3:Y:S02]  /*2cc40*/  LDL.LU R7, [R1+0x14bc] ;  /* 0x0014bc0001077983 */ /* 0x001ee40000300800 */
[----:B------:R-:W-:Y:S01]  /*2cc50*/  STL [R1+0x14d4], R28 ;  /* 0x0014d41c01007387 */ /* 0x000fe20000100800 */
[----:B---3--:R0:W-:Y:S01]  /*2cc60*/  STL [R1+0x1a7c], R7 ;  /* 0x001a7c0701007387 */ /* 0x0081e20000100800 */
[----:B------:R-:W-:Y:S03]  /*2cc70*/  STL [R1+0x14a8], R2 ;  /* 0x0014a80201007387 */ /* 0x000fe60000100800 */
[----:B0-----:R-:W3:Y:S01]  /*2cc80*/  LDL.LU R7, [R1+0x1498] ;  /* 0x0014980001077983 */ /* 0x001ee20000300800 */
[----:B--2---:R-:W-:-:S03]  /*2cc90*/  IMAD.X R29, R29, 0x1, R0, P1 ;  /* 0x000000011d1d7824 */ /* 0x004fc600008e0600 */
[----:B---3--:R0:W-:Y:S04]  /*2cca0*/  STL [R1+0x1a80], R7 ;  /* 0x001a800701007387 */ /* 0x0081e80000100800 */
        /* <DEDUP_REMOVED lines=27> */
[----:B------:R0:W-:Y:S02]  /*2ce60*/  STL [R1+0x14cc], R29 ;  /* 0x0014cc1d01007387 */ /* 0x0001e40000100800 */
[----:B0-----:R-:W-:-:S04]  /*2ce70*/  IMAD.MOV.U32 R29, RZ, RZ, c[0x0][0x188] ;  /* 0x00006200ff1d7624 */ /* 0x001fc800078e00ff */
[----:B------:R-:W-:-:S04]  /*2ce80*/  IMAD.SHL.U32 R29, R29, 0x100, RZ ;  /* 0x000001001d1d7824 */ /* 0x000fc800078e00ff */
[----:B------:R-:W-:-:S05]  /*2ce90*/  IMAD.SHL.U32 R29, R29, 0x2, RZ ;  /* 0x000000021d1d7824 */ /* 0x000fca00078e00ff */
[----:B--2---:R-:W-:-:S05]  /*2cea0*/  IADD3 R7, P1, R7, R29, RZ ;  /* 0x0000001d07077210 */ /* 0x004fca0007f3e0ff */
        /* <DEDUP_REMOVED lines=8> */
[----:B------:R-:W-:-:S05]  /*2cf30*/  IADD3 R7, P2, R7, R29, RZ ;  /* 0x0000001d07077210 */ /* 0x000fca0007f5e0ff */
[----:B------:R0:W-:Y:S04]  /*2cf40*/  STL [R1+0x1498], R7 ;  /* 0x0014980701007387 */ /* 0x0001e80000100800 */
[----:B0-----:R-:W2:Y:S01]  /*2cf50*/  LDL.LU R7, [R1+0x1a7c] ;  /* 0x001a7c0001077983 */ /* 0x001ea20000300800 */
[--C-:B----4-:R-:W-:Y:S01]  /*2cf60*/  IMAD.X R11, R11, 0x1, R0.reuse, P4 ;  /* 0x000000010b0b7824 */ /* 0x110fe200020e0600 */
[-C--:B---3--:R-:W-:Y:S01]  /*2cf70*/  IADD3 R10, P4, R10, R29.reuse, RZ ;  /* 0x0000001d0a0a7210 */ /* 0x088fe20007f9e0ff */
[--C-:B------:R-:W-:Y:S01]  /*2cf80*/  IMAD.X R16, R16, 0x1, R0.reuse, P5 ;  /* 0x0000000110107824 */ /* 0x100fe200028e0600 */
[-C--:B------:R-:W-:Y:S01]  /*2cf90*/  IADD3 R17, P5, R17, R29.reuse, RZ ;  /* 0x0000001d11117210 */ /* 0x080fe20007fbe0ff */
        /* <DEDUP_REMOVED lines=15> */
[----:B------:R-:W-:Y:S01]  /*2d090*/  IADD3 R22, P2, R22, R29, RZ ;  /* 0x0000001d16167210 */ /* 0x000fe20007f5e0ff */
[----:B------:R-:W-:-:S02]  /*2d0a0*/  IMAD.X R2, R2, 0x1, R0, P4 ;  /* 0x0000000102027824 */ /* 0x000fc400020e0600 */
[----:B--2---:R-:W-:Y:S01]  /*2d0b0*/  IMAD.X R7, R7, 0x1, R0, P3 ;  /* 0x0000000107077824 */ /* 0x004fe200018e0600 */
[----:B------:R-:W-:-:S04]  /*2d0c0*/  IADD3 R6, P3, R6, R29, RZ ;  /* 0x0000001d06067210 */ /* 0x000fc80007f7e0ff */
[----:B------:R-:W-:Y:S01]  /*2d0d0*/  STL [R1+0x14bc], R7 ;  /* 0x0014bc0701007387 */ /* 0x000fe20000100800 */
[----:B------:R-:W-:Y:S02]  /*2d0e0*/  STL [R1+0x1490], R6 ;  /* 0x0014900601007387 */ /* 0x000fe40000100800 */
[----:B------:R-:W-:Y:S02]  /*2d0f0*/  STL [R1+0x14b4], R11 ;  /* 0x0014b40b01007387 */ /* 0x000fe40000100800 */
[----:B------:R-:W-:Y:S01]  /*2d100*/  STL [R1+0x1488], R10 ;  /* 0x0014880a01007387 */ /* 0x000fe20000100800 */
[----:B------:R-:W-:Y:S01]  /*2d110*/  STL [R1+0x14ac], R16 ;  /* 0x0014ac1001007387 */ /* 0x000fe20000100800 */
[----:B------:R-:W-:Y:S02]  /*2d120*/  STL [R1+0x1480], R17 ;  /* 0x0014801101007387 */ /* 0x000fe40000100800 */
[----:B------:R-:W-:Y:S02]  /*2d130*/  STL [R1+0x14a4], R18 ;  /* 0x0014a41201007387 */ /* 0x000fe40000100800 */
[----:B------:R-:W-:Y:S02]  /*2d140*/  STL [R1+0x1478], R19 ;  /* 0x0014781301007387 */ /* 0x000fe40000100800 */
[--C-:B------:R-:W-:Y:S01]  /*2d150*/  IMAD.X R27, R27, 0x1, R0.reuse, P3 ;  /* 0x000000011b1b7824 */ /* 0x100fe200018e0600 */
[----:B------:R-:W-:Y:S01]  /*2d160*/  STL [R1+0x149c], R8 ;  /* 0x00149c0801007387 */ /* 0x000fe20000100800 */
[----:B------:R-:W-:Y:S01]  /*2d170*/  IADD3 R26, P3, R26, R29, RZ ;  /* 0x0000001d1a1a7210 */ /* 0x000fe20007f7e0ff */
[----:B------:R-:W-:Y:S02]  /*2d180*/  STL [R1+0x1470], R5 ;  /* 0x0014700501007387 */ /* 0x000fe40000100800 */
[----:B------:R-:W-:Y:S01]  /*2d190*/  STL [R1+0x1494], R4 ;  /* 0x0014940401007387 */ /* 0x000fe20000100800 */
        /* <DEDUP_REMOVED lines=10> */
[----:B------:R-:W-:-:S02]  /*2d240*/  IMAD.X R23, R23, 0x1, R0, P3 ;  /* 0x0000000117177824 */ /* 0x000fc400018e0600 */
[----:B------:R-:W-:Y:S01]  /*2d250*/  STL [R1+0x1440], R20 ;  /* 0x0014401401007387 */ /* 0x000fe20000100800 */
[-C--:B------:R-:W-:Y:S01]  /*2d260*/  IADD3 R28, P3, R28, R29.reuse, RZ ;  /* 0x0000001d1c1c7210 */ /* 0x080fe20007f7e0ff */
[----:B------:R-:W-:Y:S01]  /*2d270*/  STL [R1+0x1464], R21 ;  /* 0x0014641501007387 */ /* 0x000fe20000100800 */
[----:B------:R-:W-:Y:S02]  /*2d280*/  STL [R1+0x1438], R22 ;  /* 0x0014381601007387 */ /* 0x000fe40000100800 */
[----:B------:R0:W-:Y:S02]  /*2d290*/  STL [R1+0x1a78], R0 ;  /* 0x001a780001007387 */ /* 0x0001e40000100800 */
        /* <DEDUP_REMOVED lines=3052> */
[--C-:B------:R-:W-:Y:S01]  /*39160*/  IMAD.X R13, R13, 0x1, R0.reuse, P3 ;  /* 0x000000010d0d7824 */ /* 0x100fe200018e0600 */
[----:B------:R-:W-:Y:S01]  /*39170*/  IADD3 R14, P3, R14, UR10, RZ ;  /* 0x0000000a0e0e7c10 */ /* 0x000fe2000ff7e0ff */
[--C-:B------:R-:W-:Y:S01]  /*39180*/  IMAD.X R9, R9, 0x1, R0.reuse, P4 ;  /* 0x0000000109097824 */ /* 0x100fe200020e0600 */
[----:B------:R-:W-:Y:S01]  /*39190*/  IADD3 R20, P4, R20, UR10, RZ ;  /* 0x0000000a14147c10 */ /* 0x000fe2000ff9e0ff */
[--C-:B------:R-:W-:Y:S01]  /*391a0*/  IMAD.X R21, R21, 0x1, R0.reuse, P5 ;  /* 0x0000000115157824 */ /* 0x100fe200028e0600 */
[----:B------:R-:W-:Y:S01]  /*391b0*/  IADD3 R22, P5, R22, UR10, RZ ;  /* 0x0000000a16167c10 */ /* 0x000fe2000ffbe0ff */
        /* <DEDUP_REMOVED lines=28> */
[----:B------:R-:W-:Y:S01]  /*39380*/  IADD3 R28, P6, R28, UR10, RZ ;  /* 0x0000000a1c1c7c10 */ /* 0x000fe2000ffde0ff */
        /* <DEDUP_REMOVED lines=33> */
[----:B--2---:R-:W-:Y:S01]  /*395a0*/  IADD3 R0, P1, R0, UR10, RZ ;  /* 0x0000000a00007c10 */ /* 0x004fe2000ff3e0ff */
[----:B------:R-:W2:Y:S01]  /*395b0*/  LDL.LU R22, [R1+0x18a0] ;  /* 0x0018a00001167983 */ /* 0x000ea20000300800 */
[----:B------:R-:W2:Y:S02]  /*395c0*/  LDL.LU R23, [R1+0x186c] ;  /* 0x00186c0001177983 */ /* 0x000ea40000300800 */
[----:B------:R-:W2:Y:S02]  /*395d0*/  LDL.LU R28, [R1+0x18a8] ;  /* 0x0018a800011c7983 */ /* 0x000ea40000300800 */
[----:B------:R-:W2:Y:S01]  /*395e0*/  LDL.LU R2, [R1+0x1874] ;  /* 0x0018740001027983 */ /* 0x000ea20000300800 */
[----:B------:R0:W-:Y:S04]  /*395f0*/  STL [R1+0x1834], R0 ;  /* 0x0018340001007387 */ /* 0x0001e80000100800 */
[----:B0-----:R-:W3:Y:S02]  /*39600*/  LDL.LU R0, [R1+0x1988] ;  /* 0x0019880001007983 */ /* 0x001ee40000300800 */
[----:B---3--:R-:W-:-:S05]  /*39610*/  IMAD.X R29, R29, 0x1, R0, P2 ;  /* 0x000000011d1d7824 */ /* 0x008fca00010e0600 */
[----:B------:R0:W-:Y:S04]  /*39620*/  STL [R1+0x824], R29 ;  /* 0x0008241d01007387 */ /* 0x0001e80000100800 */
[----:B0-----:R-:W3:Y:S01]  /*39630*/  LDL.LU R29, [R1+0x1984] ;  /* 0x00198400011d7983 */ /* 0x001ee20000300800 */
[----:B----4-:R-:W-:Y:S01]  /*39640*/  IADD3.X R7, R7, UR6, RZ, P3, !PT ;  /* 0x0000000607077c10 */ /* 0x010fe20009ffe4ff */
[----:B------:R-:W-:Y:S01]  /*39650*/  IADD3 R6, P3, R6, UR10, RZ ;  /* 0x0000000a06067c10 */ /* 0x000fe2000ff7e0ff */
[----:B------:R-:W-:Y:S01]  /*39660*/  IADD3.X R11, R11, UR6, RZ, P4, !PT ;  /* 0x000000060b0b7c10 */ /* 0x000fe2000a7fe4ff */
[----:B------:R0:W-:Y:S01]  /*39670*/  STL [R1+0x1978], R0 ;  /* 0x0019780001007387 */ /* 0x0001e20000100800 */
[----:B------:R-:W-:Y:S02]  /*39680*/  IADD3 R10, P4, R10, UR10, RZ ;  /* 0x0000000a0a0a7c10 */ /* 0x000fe4000ff9e0ff */
[----:B------:R-:W-:Y:S01]  /*39690*/  IADD3.X R16, R16, UR6, RZ, P5, !PT ;  /* 0x0000000610107c10 */ /* 0x000fe2000affe4ff */
[----:B------:R-:W-:Y:S01]  /*396a0*/  IADD3 R17, P5, R17, UR10, RZ ;  /* 0x0000000a11117c10 */ /* 0x000fe2000ffbe0ff */
        /* <DEDUP_REMOVED lines=14> */
[----:B---3--:R-:W-:-:S05]  /*39790*/  IADD3 R29, P2, R29, UR10, RZ ;  /* 0x0000000a1d1d7c10 */ /* 0x008fca000ff5e0ff */
[----:B------:R-:W-:Y:S01]  /*397a0*/  STL [R1+0x1840], R29 ;  /* 0x0018401d01007387 */ /* 0x000fe20000100800 */
[----:B------:R-:W-:Y:S02]  /*397b0*/  STL [R1+0x820], R7 ;  /* 0x0008200701007387 */ /* 0x000fe40000100800 */
[----:B------:R-:W-:Y:S02]  /*397c0*/  STL [R1+0x1848], R6 ;  /* 0x0018480601007387 */ /* 0x000fe40000100800 */
[----:B------:R-:W-:Y:S01]  /*397d0*/  STL [R1+0x1814], R11 ;  /* 0x0018140b01007387 */ /* 0x000fe20000100800 */
[----:B------:R-:W-:Y:S01]  /*397e0*/  STL [R1+0x1850], R10 ;  /* 0x0018500a01007387 */ /* 0x000fe20000100800 */
[----:B------:R-:W-:Y:S02]  /*397f0*/  STL [R1+0x181c], R16 ;  /* 0x00181c1001007387 */ /* 0x000fe40000100800 */
[----:B------:R-:W-:Y:S01]  /*39800*/  STL [R1+0x1858], R17 ;  /* 0x0018581101007387 */ /* 0x000fe20000100800 */
[----:B------:R-:W-:Y:S01]  /*39810*/  IADD3.X R4, R4, UR6, RZ, P2, !PT ;  /* 0x0000000604047c10 */ /* 0x000fe200097fe4ff */
[----:B------:R-:W-:Y:S01]  /*39820*/  STL [R1+0x1828], R18 ;  /* 0x0018281201007387 */ /* 0x000fe20000100800 */
[----:B------:R-:W-:Y:S01]  /*39830*/  IADD3 R3, P2, R3, UR10, RZ ;  /* 0x0000000a03037c10 */ /* 0x000fe2000ff5e0ff */
        /* <DEDUP_REMOVED lines=11> */
[----:B------:R-:W-:Y:S01]  /*398f0*/  IADD3.X R21, R21, UR6, RZ, P2, !PT ;  /* 0x0000000615157c10 */ /* 0x000fe200097fe4ff */
[----:B------:R-:W-:Y:S01]  /*39900*/  STL [R1+0x1854], R13 ;  /* 0x0018540d01007387 */ /* 0x000fe20000100800 */
[----:B--2---:R-:W-:Y:S01]  /*39910*/  IADD3 R22, P2, R22, UR10, RZ ;  /* 0x0000000a16167c10 */ /* 0x004fe2000ff5e0ff */
[----:B------:R-:W-:Y:S01]  /*39920*/  STL [R1+0x1890], R14 ;  /* 0x0018900e01007387 */ /* 0x000fe20000100800 */
[----:B------:R-:W-:Y:S02]  /*39930*/  STL [R1+0x185c], R9 ;  /* 0x00185c0901007387 */ /* 0x000fe40000100800 */
[----:B------:R-:W-:Y:S02]  /*39940*/  STL [R1+0x1898], R20 ;  /* 0x0018981401007387 */ /* 0x000fe40000100800 */
[----:B------:R-:W-:Y:S01]  /*39950*/  STL [R1+0x1864], R21 ;  /* 0x0018641501007387 */ /* 0x000fe20000100800 */
[----:B------:R-:W-:Y:S01]  /*39960*/  STL [R1+0x18a0], R22 ;  /* 0x0018a01601007387 */ /* 0x000fe20000100800 */
[----:B0-----:R-:W2:Y:S01]  /*39970*/  LDL.LU R0, [R1+0x18b8] ;  /* 0x0018b80001007983 */ /* 0x001ea20000300800 */
[----:B------:R-:W-:Y:S01]  /*39980*/  IADD3.X R23, R23, UR6, RZ, P3, !PT ;  /* 0x0000000617177c10 */ /* 0x000fe20009ffe4ff */
[----:B------:R-:W-:-:S04]  /*39990*/  IADD3 R28, P3, R28, UR10, RZ ;  /* 0x0000000a1c1c7c10 */ /* 0x000fc8000ff7e0ff */
[----:B------:R-:W-:Y:S04]  /*399a0*/  STL [R1+0x186c], R23 ;  /* 0x00186c1701007387 */ /* 0x000fe80000100800 */
[----:B--2---:R0:W-:Y:S01]  /*399b0*/  STL [R1+0x197c], R0 ;  /* 0x00197c0001007387 */ /* 0x0041e20000100800 */
[----:B------:R-:W-:Y:S03]  /*399c0*/  STL [R1+0x18a8], R28 ;  /* 0x0018a81c01007387 */ /* 0x000fe60000100800 */
[----:B0-----:R-:W2:Y:S01]  /*399d0*/  LDL.LU R0, [R1+0x187c] ;  /* 0x00187c0001007983 */ /* 0x001ea20000300800 */
[----:B------:R-:W-:-:S05]  /*399e0*/  IADD3.X R2, R2, UR6, RZ, P4, !PT ;  /* 0x0000000602027c10 */ /* 0x000fca000a7fe4ff */
[----:B------:R-:W-:Y:S04]  /*399f0*/  STL [R1+0x1874], R2 ;  /* 0x0018740201007387 */ /* 0x000fe80000100800 */
        /* <DEDUP_REMOVED lines=30> */
[----:B--2---:R-:W-:-:S05]  /*39be0*/  IADD3 R0, P4, R0, UR10, RZ ;  /* 0x0000000a00007c10 */ /* 0x004fca000ff9e0ff */
[----:B------:R0:W-:Y:S04]  /*39bf0*/  STL [R1+0x18b0], R0 ;  /* 0x0018b00001007387 */ /* 0x0001e80000100800 */
[----:B0-----:R-:W2:Y:S02]  /*39c00*/  LDL.LU R0, [R1+0x1980] ;  /* 0x0019800001007983 */ /* 0x001ea40000300800 */
[----:B--2---:R-:W-:-:S05]  /*39c10*/  IADD3.X R0, R0, UR6, RZ, P5, !PT ;  /* 0x0000000600007c10 */ /* 0x004fca000affe4ff */
[----:B------:R0:W-:Y:S04]  /*39c20*/  STL [R1+0x187c], R0 ;  /* 0x00187c0001007387 */ /* 0x0001e80000100800 */
[----:B0-----:R-:W2:Y:S01]  /*39c30*/  LDL.LU R0, [R1+0x197c] ;  /* 0x00197c0001007983 */ /* 0x001ea20000300800 */
[----:B---3--:R-:W-:Y:S01]  /*39c40*/  IADD3.X R10, R10, UR6, RZ, P6, !PT ;  /* 0x000000060a0a7c10 */ /* 0x008fe2000b7fe4ff */
[----:B----4-:R-:W-:Y:S01]  /*39c50*/  IADD3 R11, P6, R11, UR10, RZ ;  /* 0x0000000a0b0b7c10 */ /* 0x010fe2000ffde0ff */
[----:B------:R-:W-:Y:S01]  /*39c60*/  IADD3.X R6, R6, UR6, RZ, P1, !PT ;  /* 0x0000000606067c10 */ /* 0x000fe20008ffe4ff */
[----:B------:R-:W-:Y:S01]  /*39c70*/  IADD3 R7, P1, R7, UR10, RZ ;  /* 0x0000000a07077c10 */ /* 0x000fe2000ff3e0ff */
[----:B------:R-:W-:Y:S01]  /*39c80*/  IADD3.X R8, R8, UR6, RZ, P2, !PT ;  /* 0x0000000608087c10 */ /* 0x000fe200097fe4ff */
[----:B------:R-:W-:Y:S01]  /*39c90*/  IADD3 R5, P2, R5, UR10, RZ ;  /* 0x0000000a05057c10 */ /* 0x000fe2000ff5e0ff */
[----:B------:R-:W-:Y:S01]  /*39ca0*/  IADD3.X R4, R4, UR6, RZ, P3, !PT ;  /* 0x0000000604047c10 */ /* 0x000fe20009ffe4ff */
[----:B------:R-:W-:Y:S01]  /*39cb0*/  IADD3 R3, P3, R3, UR10, RZ ;  /* 0x0000000a03037c10 */ /* 0x000fe2000ff7e0ff */
[----:B--2---:R-:W-:-:S05]  /*39cc0*/  IADD3 R0, P5, R0, UR10, RZ ;  /* 0x0000000a00007c10 */ /* 0x004fca000ffbe0ff */
[----:B------:R0:W-:Y:S04]  /*39cd0*/  STL [R1+0x18b8], R0 ;  /* 0x0018b80001007387 */ /* 0x0001e80000100800 */
[----:B0-----:R0:W5:Y:S01]  /*39ce0*/  LDL.LU R0, [R1+0x1978] ;  /* 0x0019780001007983 */ /* 0x0011620000300800 */
[----:B------:R1:W-:Y:S03]  /*39cf0*/  STL [R1+0x1884], R10 ;  /* 0x0018840a01007387 */ /* 0x0003e60000100800 */
[----:B-1----:R0:W5:Y:S01]  /*39d00*/  LDL.LU R10, [R1+0x1974] ;  /* 0x00197400010a7983 */ /* 0x0021620000300800 */
[----:B------:R1:W-:Y:S03]  /*39d10*/  STL [R1+0x18c0], R11 ;  /* 0x0018c00b01007387 */ /* 0x0003e60000100800 */
[----:B-1----:R0:W5:Y:S01]  /*39d20*/  LDL.LU R11, [R1+0x1970] ;  /* 0x00197000010b7983 */ /* 0x0021620000300800 */
[----:B------:R1:W-:Y:S03]  /*39d30*/  STL [R1+0x188c], R6 ;  /* 0x00188c0601007387 */ /* 0x0003e60000100800 */
[----:B-1----:R0:W5:Y:S01]  /*39d40*/  LDL.LU R6, [R1+0x196c] ;  /* 0x00196c0001067983 */ /* 0x0021620000300800 */
[----:B------:R1:W-:Y:S03]  /*39d50*/  STL [R1+0x18c8], R7 ;  /* 0x0018c80701007387 */ /* 0x0003e60000100800 */
[----:B-1----:R0:W5:Y:S01]  /*39d60*/  LDL.LU R7, [R1+0x1968] ;  /* 0x0019680001077983 */ /* 0x0021620000300800 */
[----:B------:R1:W-:Y:S03]  /*39d70*/  STL [R1+0x1894], R8 ;  /* 0x0018940801007387 */ /* 0x0003e60000100800 */
[----:B-1----:R-:W2:Y:S01]  /*39d80*/  LDL.LU R8, [R1+0x1964] ;  /* 0x0019640001087983 */ /* 0x002ea20000300800 */
[----:B------:R1:W-:Y:S03]  /*39d90*/  STL [R1+0x18d0], R5 ;  /* 0x0018d00501007387 */ /* 0x0003e60000100800 */
[----:B-1----:R-:W3:Y:S01]  /*39da0*/  LDL.LU R5, [R1+0x1960] ;  /* 0x0019600001057983 */ /* 0x002ee20000300800 */
[----:B------:R1:W-:Y:S03]  /*39db0*/  STL [R1+0x189c], R4 ;  /* 0x00189c0401007387 */ /* 0x0003e60000100800 */
[----:B-1----:R-:W4:Y:S01]  /*39dc0*/  LDL.LU R4, [R1+0x195c] ;  /* 0x00195c0001047983 */ /* 0x002f220000300800 */
[----:B------:R1:W-:Y:S03]  /*39dd0*/  STL [R1+0x18d8], R3 ;  /* 0x0018d80301007387 */ /* 0x0003e60000100800 */
[----:B-1----:R-:W4:Y:S01]  /*39de0*/  LDL.LU R3, [R1+0x1958] ;  /* 0x0019580001037983 */ /* 0x002f220000300800 */
[----:B------:R-:W-:Y:S01]  /*39df0*/  IADD3.X R24, R24, UR6, RZ, P4, !PT ;  /* 0x0000000618187c10 */ /* 0x000fe2000a7fe4ff */
[----:B------:R-:W-:Y:S01]  /*39e00*/  IADD3 R25, P4, R25, UR10, RZ ;  /* 0x0000000a19197c10 */ /* 0x000fe2000ff9e0ff */
[----:B------:R-:W-:Y:S01]  /*39e10*/  IADD3.X R26, R26, UR6, RZ, P5, !PT ;  /* 0x000000061a1a7c10 */ /* 0x000fe2000affe4ff */
[----:B------:R-:W-:-:S02]  /*39e20*/  IADD3 R27, P5, R27, UR10, RZ ;  /* 0x0000000a1b1b7c10 */ /* 0x000fc4000ffbe0ff */
[----:B------:R1:W-:Y:S01]  /*39e30*/  STL [R1+0x18a4], R24 ;  /* 0x0018a41801007387 */ /* 0x0003e20000100800 */
[----:B------:R-:W-:Y:S01]  /*39e40*/  IADD3.X R15, R15, UR6, RZ, P6, !PT ;  /* 0x000000060f0f7c10 */ /* 0x000fe2000b7fe4ff */
[----:B------:R-:W-:Y:S01]  /*39e50*/  IADD3 R9, P6, R9, UR10, RZ ;  /* 0x0000000a09097c10 */ /* 0x000fe2000ffde0ff */
[----:B------:R-:W-:Y:S01]  /*39e60*/  IADD3.X R28, R28, UR6, RZ, P1, !PT ;  /* 0x000000061c1c7c10 */ /* 0x000fe20008ffe4ff */
[----:B-1----:R0:W5:Y:S01]  /*39e70*/  LDL.LU R24, [R1+0x1954] ;  /* 0x0019540001187983 */ /* 0x0021620000300800 */
[----:B------:R1:W-:Y:S01]  /*39e80*/  STL [R1+0x18e0], R25 ;  /* 0x0018e01901007387 */ /* 0x0003e20000100800 */
[----:B------:R-:W-:Y:S02]  /*39e90*/  IADD3 R29, P1, R29, UR10, RZ ;  /* 0x0000000a1d1d7c10 */ /* 0x000fe4000ff3e0ff */
[----:B------:R-:W-:Y:S01]  /*39ea0*/  IADD3.X R2, R2, UR6, RZ, P2, !PT ;  /* 0x0000000602027c10 */ /* 0x000fe200097fe4ff */
[----:B-1----:R0:W5:Y:S01]  /*39eb0*/  LDL.LU R25, [R1+0x1950] ;  /* 0x0019500001197983 */ /* 0x0021620000300800 */
[----:B------:R1:W-:Y:S01]  /*39ec0*/  STL [R1+0x18ac], R26 ;  /* 0x0018ac1a01007387 */ /* 0x0003e20000100800 */
[----:B------:R-:W-:-:S02]  /*39ed0*/  IADD3 R16, P2, R16, UR10, RZ ;  /* 0x0000000a10107c10 */ /* 0x000fc4000ff5e0ff */
[----:B------:R-:W-:Y:S01]  /*39ee0*/  IADD3.X R17, R17, UR6, RZ, P3, !PT ;  /* 0x0000000611117c10 */ /* 0x000fe20009ffe4ff */
[----:B-1----:R0:W5:Y:S01]  /*39ef0*/  LDL.LU R26, [R1+0x194c] ;  /* 0x00194c00011a7983 */ /* 0x0021620000300800 */
[----:B------:R1:W-:Y:S01]  /*39f00*/  STL [R1+0x18e8], R27 ;  /* 0x0018e81b01007387 */ /* 0x0003e20000100800 */
[----:B------:R-:W-:Y:S02]  /*39f10*/  IADD3 R18, P3, R18, UR10, RZ ;  /* 0x0000000a12127c10 */ /* 0x000fe4000ff7e0ff */
[----:B------:R-:W-:Y:S01]  /*39f20*/  IADD3.X R19, R19, UR6, RZ, P4, !PT ;  /* 0x0000000613137c10 */ /* 0x000fe2000a7fe4ff */
[----:B-1----:R0:W5:Y:S01]  /*39f30*/  LDL.LU R27, [R1+0x1948] ;  /* 0x00194800011b7983 */ /* 0x0021620000300800 */
[----:B------:R1:W-:Y:S01]  /*39f40*/  STL [R1+0x18b4], R15 ;  /* 0x0018b40f01007387 */ /* 0x0003e20000100800 */
[----:B------:R-:W-:Y:S02]  /*39f50*/  IADD3 R12, P4, R12, UR10, RZ ;  /* 0x0000000a0c0c7c10 */ /* 0x000fe4000ff9e0ff */
[----:B------:R-:W-:Y:S01]  /*39f60*/  IADD3.X R13, R13, UR6, RZ, P5, !PT ;  /* 0x000000060d0d7c10 */ /* 0x000fe2000affe4ff */
[----:B-1----:R0:W5:Y:S01]  /*39f70*/  LDL.LU R15, [R1+0x1944] ;  /* 0x00194400010f7983 */ /* 0x0021620000300800 */
[----:B------:R1:W-:Y:S01]  /*39f80*/  STL [R1+0x18f0], R9 ;  /* 0x0018f00901007387 */ /* 0x0003e20000100800 */
[----:B------:R-:W-:-:S02]  /*39f90*/  IADD3.X R14, R14, UR6, RZ, P6, !PT ;  /* 0x000000060e0e7c10 */ /* 0x000fc4000b7fe4ff */
[----:B-1----:R0:W5:Y:S01]  /*39fa0*/  LDL.LU R9, [R1+0x1940] ;  /* 0x0019400001097983 */ /* 0x0021620000300800 */
[----:B------:R1:W-:Y:S01]  /*39fb0*/  STL [R1+0x18bc], R28 ;  /* 0x0018bc1c01007387 */ /* 0x0003e20000100800 */
[----:B------:R-:W-:Y:S02]  /*39fc0*/  IADD3.X R20, R20, UR6, RZ, P1, !PT ;  /* 0x0000000614147c10 */ /* 0x000fe40008ffe4ff */
[----:B------:R-:W-:Y:S01]  /*39fd0*/  IADD3.X R21, R21, UR6, RZ, P2, !PT ;  /* 0x0000000615157c10 */ /* 0x000fe200097fe4ff */
[----:B-1----:R0:W5:Y:S01]  /*39fe0*/  LDL.LU R28, [R1+0x193c] ;  /* 0x00193c00011c7983 */ /* 0x0021620000300800 */
[----:B------:R-:W-:Y:S02]  /*39ff0*/  STL [R1+0x18f8], R29 ;  /* 0x0018f81d01007387 */ /* 0x000fe40000100800 */
[----:B------:R1:W-:Y:S02]  /*3a000*/  STL [R1+0x18c4], R2 ;  /* 0x0018c40201007387 */ /* 0x0003e40000100800 */
[----:B------:R-:W-:Y:S01]  /*3a010*/  STL [R1+0x1900], R16 ;  /* 0x0019001001007387 */ /* 0x000fe20000100800 */
[----:B------:R-:W-:Y:S01]  /*3a020*/  STL [R1+0x18cc], R17 ;  /* 0x0018cc1101007387 */ /* 0x000fe20000100800 */
[----:B------:R-:W-:Y:S02]  /*3a030*/  STL [R1+0x1908], R18 ;  /* 0x0019081201007387 */ /* 0x000fe40000100800 */
[----:B------:R-:W-:Y:S02]  /*3a040*/  STL [R1+0x18d4], R19 ;  /* 0x0018d41301007387 */ /* 0x000fe40000100800 */
[----:B------:R-:W-:Y:S01]  /*3a050*/  STL [R1+0x190c], R12 ;  /* 0x00190c0c01007387 */ /* 0x000fe20000100800 */
[----:B------:R3:W-:Y:S01]  /*3a060*/  STL [R1+0x18dc], R13 ;  /* 0x0018dc0d01007387 */ /* 0x0007e20000100800 */
[----:B------:R-:W-:-:S03]  /*3a070*/  IADD3.X R22, R22, UR6, RZ, P3, !PT ;  /* 0x0000000616167c10 */ /* 0x000fc60009ffe4ff */
[----:B-1----:R-:W1:Y:S01]  /*3a080*/  S2R R2, SR_TID.X ;  /* 0x0000000000027919 */ /* 0x002e620000002100 */
[----:B------:R0:W-:Y:S01]  /*3a090*/  STL [R1+0x18e4], R14 ;  /* 0x0018e40e01007387 */ /* 0x0001e20000100800 */
[----:B------:R-:W-:Y:S01]  /*3a0a0*/  IADD3.X R23, R23, UR6, RZ, P4, !PT ;  /* 0x0000000617177c10 */ /* 0x000fe2000a7fe4ff */
[----:B------:R0:W-:Y:S01]  /*3a0b0*/  STL [R1+0x18ec], R20 ;  /* 0x0018ec1401007387 */ /* 0x0001e20000100800 */
[----:B------:R0:W-:Y:S01]  /*3a0c0*/  STL [R1+0x18f4], R21 ;  /* 0x0018f41501007387 */ /* 0x0001e20000100800 */
[----:B------:R0:W-:Y:S02]  /*3a0d0*/  STL [R1+0x18fc], R22 ;  /* 0x0018fc1601007387 */ /* 0x0001e40000100800 */
[----:B------:R-:W-:-:S04]  /*3a0e0*/  IMAD.MOV.U32 R29, RZ, RZ, c[0x0][0x188] ;  /* 0x00006200ff1d7624 */ /* 0x000fc800078e00ff */
[----:B------:R-:W-:-:S04]  /*3a0f0*/  IMAD.SHL.U32 R29, R29, 0x100, RZ ;  /* 0x000001001d1d7824 */ /* 0x000fc800078e00ff */
[----:B------:R-:W-:Y:S01]  /*3a100*/  IMAD.SHL.U32 R29, R29, 0x2, RZ ;  /* 0x000000021d1d7824 */ /* 0x000fe200078e00ff */
[----:B-1----:R-:W-:-:S05]  /*3a110*/  LOP3.LUT R2, R2, 0x7f, RZ, 0xc0, !PT ;  /* 0x0000007f02027812 */ /* 0x002fca00078ec0ff */
[----:B------:R-:W-:Y:S02]  /*3a120*/  IMAD.SHL.U32 R2, R2, 0x2, RZ ;  /* 0x0000000202027824 */ /* 0x000fe400078e00ff */
[----:B---3--:R-:W-:Y:S02]  /*3a130*/  IMAD.MOV.U32 R13, RZ, RZ, R5 ;  /* 0x000000ffff0d7224 */ /* 0x008fe400078e0005 */
[----:B--2---:R-:W-:-:S05]  /*3a140*/  IMAD.MOV.U32 R5, RZ, RZ, R8 ;  /* 0x000000ffff057224 */ /* 0x004fca00078e0008 */
[----:B----4-:R0:W-:Y:S01]  /*3a150*/  STL.64 [R1+0x100], R4 ;  /* 0x0001000401007387 */ /* 0x0101e20000100a00 */
[----:B------:R0:W-:Y:S02]  /*3a160*/  STL [R1+0x1904], R23 ;  /* 0x0019041701007387 */ /* 0x0001e40000100800 */
[----:B------:R-:W-:-:S05]  /*3a170*/  IMAD.MOV.U32 R12, RZ, RZ, R3 ;  /* 0x000000ffff0c7224 */ /* 0x000fca00078e0003 */
[----:B------:R0:W-:Y:S01]  /*3a180*/  STL.64 [R1+0x108], R12 ;  /* 0x0001080c01007387 */ /* 0x0001e20000100a00 */
[----:B------:R-:W-:Y:S01]  /*3a190*/  @!P0 CALL.REL.NOINC `(.L_x_2) ;  /* 0x0000001000008944 */ /* 0x000fe20003c00000 */
[----:B------:R-:W-:Y:S05]  /*3a1a0*/  BRA `(.L_x_3) ;  /* 0xfffcf66000007947 */ /* 0x000fea000383ffff */
.L_x_2:
[----:B-----5:R1:W-:Y:S04]  /*3a1b0*/  STL [R1+0x193c], R15 ;  /* 0x00193c0f01007387 */ /* 0x0203e80000100800 */
[----:B-1----:R-:W2:Y:S04]  /*3a1c0*/  LDL.LU R15, [R1+0x25c] ;  /* 0x00025c00010f7983 */ /* 0x002ea80000300800 */
[----:B0-----:R-:W2:Y:S04]  /*3a1d0*/  LDL.LU R5, [R1+0x258] ;  /* 0x0002580001057983 */ /* 0x001ea80000300800 */
[----:B------:R-:W3:Y:S04]  /*3a1e0*/  LDL.LU R4, [R1+0x278] ;  /* 0x0002780001047983 */ /* 0x000ee80000300800 */
[----:B------:R-:W4:Y:S04]  /*3a1f0*/  LDL.LU R28, [R1+0x274] ;  /* 0x00027400011c7983 */ /* 0x000f280000300800 */
[----:B------:R-:W4:Y:S04]  /*3a200*/  LDL.LU R8, [R1+0x270] ;  /* 0x0002700001087983 */ /* 0x000f280000300800 */
[----:B------:R-:W3:Y:S04]  /*3a210*/  LDL.LU R0, [R1+0x4c] ;  /* 0x00004c0001007983 */ /* 0x000ee80000300800 */
        /* <DEDUP_REMOVED lines=8> */
[----:B------:R-:W3:Y:S01]  /*3a2a0*/  LDL.LU R17, [R1+0x54] ;  /* 0x0000540001117983 */ /* 0x000ee20000300800 */
[----:B------:R-:W-:-:S03]  /*3a2b0*/  F2FP.BF16.PACK_AB R7, R7, R6 ;  /* 0x000000060707723e */ /* 0x000fc600000010ff */
[----:B------:R-:W3:Y:S01]  /*3a2c0*/  LDL.LU R18, [R1+0x50] ;  /* 0x0000500001127983 */ /* 0x000ee20000300800 */
[----:B------:R-:W-:-:S03]  /*3a2d0*/  F2FP.BF16.PACK_AB R6, R27, R26 ;  /* 0x0000001a1b06723e */ /* 0x000fc600000010ff */
[----:B------:R-:W3:Y:S04]  /*3a2e0*/  LDL.LU R20, [R1+0x284] ;  /* 0x0002840001147983 */ /* 0x000ee80000300800 */
[----:B------:R-:W3:Y:S04]  /*3a2f0*/  LDL.LU R21, [R1+0x280] ;  /* 0x0002800001157983 */ /* 0x000ee80000300800 */
[----:B------:R-:W3:Y:S04]  /*3a300*/  LDL.LU R22, [R1+0x294] ;  /* 0x0002940001167983 */ /* 0x000ee80000300800 */
[----:B------:R-:W3:Y:S04]  /*3a310*/  LDL.LU R23, [R1+0x290] ;  /* 0x0002900001177983 */ /* 0x000ee80000300800 */
[----:B------:R-:W3:Y:S04]  /*3a320*/  LDL.LU R26, [R1+0x27c] ;  /* 0x00027c00011a7983 */ /* 0x000ee80000300800 */
[----:B------:R-:W3:Y:S01]  /*3a330*/  LDL.LU R27, [R1+0x254] ;  /* 0x00025400011b7983 */ /* 0x000ee20000300800 */
[----:B--2---:R-:W-:-:S03]  /*3a340*/  F2FP.BF16.PACK_AB R5, R15, R5 ;  /* 0x000000050f05723e */ /* 0x004fc600000010ff */
[----:B------:R-:W2:Y:S01]  /*3a350*/  LDL.LU R15, [R1+0x193c] ;  /* 0x00193c00010f7983 */ /* 0x000ea20000300800 */
[----:B------:R-:W-:Y:S02]  /*3a360*/  F2FP.BF16.PACK_AB R11, R11, R10 ;  /* 0x0000000a0b0b723e */ /* 0x000fe400000010ff */
[----:B------:R-:W-:Y:S02]  /*3a370*/  F2FP.BF16.PACK_AB R10, R25, R24 ;  /* 0x00000018190a723e */ /* 0x000fe400000010ff */
[----:B----4-:R-:W-:Y:S02]  /*3a380*/  F2FP.BF16.PACK_AB R8, R28, R8 ;  /* 0x000000081c08723e */ /* 0x010fe400000010ff */
[----:B---3--:R-:W-:Y:S02]  /*3a390*/  F2FP.BF16.PACK_AB R14, R29, R14 ;  /* 0x0000000e1d0e723e */ /* 0x008fe400000010ff */
[----:B------:R-:W-:Y:S02]  /*3a3a0*/  F2FP.BF16.PACK_AB R13, R2, R13 ;  /* 0x0000000d020d723e */ /* 0x000fe400000010ff */
[----:B------:R-:W-:-:S02]  /*3a3b0*/  F2FP.BF16.PACK_AB R12, R3, R12 ;  /* 0x0000000c030c723e */ /* 0x000fc400000010ff */
[----:B------:R-:W-:Y:S02]  /*3a3c0*/  F2FP.BF16.PACK_AB R19, R16, R19 ;  /* 0x000000131013723e */ /* 0x000fe400000010ff */
[----:B------:R-:W-:Y:S02]  /*3a3d0*/  F2FP.BF16.PACK_AB R18, R17, R18 ;  /* 0x000000121112723e */ /* 0x000fe400000010ff */
[----:B------:R-:W-:Y:S02]  /*3a3e0*/  F2FP.BF16.PACK_AB R17, R20, R21 ;  /* 0x000000151411723e */ /* 0x000fe400000010ff */
[----:B------:R-:W-:Y:S02]  /*3a3f0*/  F2FP.BF16.PACK_AB R16, R22, R23 ;  /* 0x000000171610723e */ /* 0x000fe400000010ff */
[----:B------:R-:W-:Y:S02]  /*3a400*/  F2FP.BF16.PACK_AB R4, R26, R4 ;  /* 0x000000041a04723e */ /* 0x000fe400000010ff */
[----:B------:R-:W-:-:S02]  /*3a410*/  F2FP.BF16.PACK_AB R9, R27, R9 ;  /* 0x000000091b09723e */ /* 0x000fc400000010ff */
[----:B--2---:R-:W-:Y:S02]  /*3a420*/  F2FP.BF16.PACK_AB R15, R0, R15 ;  /* 0x0000000f000f723e */ /* 0x004fe400000010ff */
.L_x_1:
[----:B0-----:R-:W2:Y:S04]  /*3a430*/  LDL.LU R0, [R1+0x1938] ;  /* 0x0019380001007983 */ /* 0x001ea80000300800 */
[----:B------:R-:W3:Y:S04]  /*3a440*/  LDL R23, [R1+0x1930] ;  /* 0x0019300001177983 */ /* 0x000ee80000100800 */
[----:B------:R-:W4:Y:S04]  /*3a450*/  LDL R24, [R1+0x192c] ;  /* 0x00192c0001187983 */ /* 0x000f280000100800 */
[----:B------:R-:W0:Y:S02]  /*3a460*/  S2R R20, SR_TID.X ;  /* 0x0000000000147919 */ /* 0x000e240000002100 */
[----:B0-----:R-:W-:-:S02]  /*3a470*/  IMAD.SHL.U32 R2, R20, 0x8, RZ ;  /* 0x0000000814027824 */ /* 0x001fc400078e00ff */
[C---:B------:R-:W-:Y:S02]  /*3a480*/  IMAD.SHL.U32 R3, R20.reuse, 0x20, RZ ;  /* 0x0000002014037824 */ /* 0x040fe400078e00ff */
[----:B------:R-:W-:Y:S01]  /*3a490*/  IMAD.SHL.U32 R21, R20, 0x4, RZ ;  /* 0x0000000414157824 */ /* 0x000fe200078e00ff */
[----:B------:R-:W-:-:S04]  /*3a4a0*/  LOP3.LUT R2, R2, 0x300, RZ, 0xc0, !PT ;  /* 0x0000030002027812 */ /* 0x000fc800078ec0ff */
[----:B------:R-:W-:Y:S01]  /*3a4b0*/  LOP3.LUT R21, R2, 0x70, R21, 0xf8, !PT ;  /* 0x0000007002157812 */ /* 0x000fe200078ef815 */
[----:B------:R-:W-:Y:S01]  /*3a4c0*/  IMAD.U32 R2, RZ, RZ, UR7 ;  /* 0x00000007ff027e24 */ /* 0x000fe2000f8e00ff */
[----:B------:R-:W-:Y:S02]  /*3a4d0*/  ULDC UR10, c[0x0][0x17c] ;  /* 0x00005f00000a7ab9 */ /* 0x000fe40000000800 */
[----:B------:R-:W-:Y:S02]  /*3a4e0*/  ULDC UR6, c[0x0][0x198] ;  /* 0x0000660000067ab9 */ /* 0x000fe40000000800 */
[----:B------:R-:W-:Y:S02]  /*3a4f0*/  UISETP.GE.AND UP0, UPT, UR11, UR10, UPT ;  /* 0x0000000a0b00728c */ /* 0x000fe4000bf06270 */
[----:B------:R-:W-:-:S06]  /*3a500*/  UIMAD UR4, UR7, UR6, URZ ;  /* 0x00000006070472a4 */ /* 0x000fcc000f8e023f */
[----:B------:R-:W-:Y:S01]  /*3a510*/  IMAD.U32 R29, RZ, RZ, UR4 ;  /* 0x00000004ff1d7e24 */ /* 0x000fe2000f8e00ff */
[----:B------:R-:W-:Y:S01]  /*3a520*/  BAR.SYNC.DEFER_BLOCKING 0x0 ;  /* 0x0000000000007b1d */ /* 0x000fe20000010000 */
[----:B--2---:R-:W-:-:S04]  /*3a530*/  LOP3.LUT R0, R0, 0x1800, RZ, 0xc0, !PT ;  /* 0x0000180000007812 */ /* 0x004fc800078ec0ff */
[----:B------:R-:W-:-:S04]  /*3a540*/  LOP3.LUT R0, R0, 0x60, R3, 0xf8, !PT ;  /* 0x0000006000007812 */ /* 0x000fc800078ef803 */
[----:B------:R-:W-:-:S05]  /*3a550*/  LOP3.LUT R21, R0, R21, RZ, 0x3c, !PT ;  /* 0x0000001500157212 */ /* 0x000fca00078e3cff */
[----:B------:R-:W-:Y:S04]  /*3a560*/  STS.128 [R21], R16 ;  /* 0x0000001015007388 */ /* 0x000fe80000000c00 */
[----:B------:R-:W-:Y:S04]  /*3a570*/  STS.128 [R21+0x80], R12 ;  /* 0x0000800c15007388 */ /* 0x000fe80000000c00 */
[----:B------:R4:W-:Y:S04]  /*3a580*/  STS.128 [R21+0x400], R8 ;  /* 0x0004000815007388 */ /* 0x0009e80000000c00 */
[----:B------:R0:W-:Y:S01]  /*3a590*/  STS.128 [R21+0x480], R4 ;  /* 0x0004800415007388 */ /* 0x0001e20000000c00 */
[C---:B------:R-:W-:Y:S01]  /*3a5a0*/  IMAD.SHL.U32 R3, R20.reuse, 0x400, RZ ;  /* 0x0000040014037824 */ /* 0x040fe200078e00ff */
[----:B------:R-:W-:-:S04]  /*3a5b0*/  LOP3.LUT R20, R20, 0x7f, RZ, 0xc0, !PT ;  /* 0x0000007f14147812 */ /* 0x000fc800078ec0ff */
[----:B------:R-:W-:-:S05]  /*3a5c0*/  LOP3.LUT R3, R3, 0x1800, RZ, 0xc0, !PT ;  /* 0x0000180003037812 */ /* 0x000fca00078ec0ff */
[----:B------:R-:W-:Y:S01]  /*3a5d0*/  IMAD R0, R20, 0x10, R3 ;  /* 0x0000001014007824 */ /* 0x000fe200078e0203 */
[----:B------:R-:W-:Y:S01]  /*3a5e0*/  BAR.SYNC.DEFER_BLOCKING 0x0 ;  /* 0x0000000000007b1d */ /* 0x000fe20000010000 */
[C---:B---3--:R-:W-:Y:S01]  /*3a5f0*/  IMAD R3, R23.reuse, c[0x0][0x194], RZ ;  /* 0x0000650017037a24 */ /* 0x048fe200078e02ff */
[----:B------:R-:W-:Y:S01]  /*3a600*/  ISETP.GE.AND P0, PT, R23, c[0x0][0x178], PT ;  /* 0x00005e0017007a0c */ /* 0x000fe20003f06270 */
[----:B----4-:R-:W-:-:S03]  /*3a610*/  IMAD R8, R24, c[0x0][0x194], RZ ;  /* 0x0000650018087a24 */ /* 0x010fc600078e02ff */
[----:B------:R-:W1:Y:S01]  /*3a620*/  LDS.128 R4, [R0] ;  /* 0x0000000000047984 */ /* 0x000e620000000c00 */
[----:B------:R-:W-:Y:S01]  /*3a630*/  IMAD.U32 R9, RZ, RZ, UR7 ;  /* 0x00000007ff097e24 */ /* 0x000fe2000f8e00ff */
[----:B------:R-:W-:Y:S02]  /*3a640*/  ISETP.LT.AND P0, PT, R2, c[0x0][0x17c], !P0 ;  /* 0x00005f0002007a0c */ /* 0x000fe40004701270 */
[----:B------:R-:W-:Y:S02]  /*3a650*/  ISETP.GE.AND P1, PT, R24, c[0x0][0x178], PT ;  /* 0x00005e0018007a0c */ /* 0x000fe40003f26270 */
[----:B------:R-:W-:Y:S02]  /*3a660*/  LEA R20, P2, R3, c[0x0][0x170], 0x1 ;  /* 0x00005c0003147a11 */ /* 0x000fe400078408ff */
[----:B------:R-:W-:Y:S02]  /*3a670*/  LEA R2, P3, R8, c[0x0][0x170], 0x1 ;  /* 0x00005c0008027a11 */ /* 0x000fe400078608ff */
[----:B------:R-:W-:-:S02]  /*3a680*/  ISETP.LT.AND P1, PT, R9, c[0x0][0x17c], !P1 ;  /* 0x00005f0009007a0c */ /* 0x000fc40004f21270 */
[----:B0-----:R-:W-:Y:S02]  /*3a690*/  LEA.HI.X.SX32 R21, R3, c[0x0][0x174], 0x1, P2 ;  /* 0x00005d0003157a11 */ /* 0x001fe400010f0eff */
[----:B------:R-:W-:Y:S02]  /*3a6a0*/  LEA.HI.X.SX32 R3, R8, c[0x0][0x174], 0x1, P3 ;  /* 0x00005d0008037a11 */ /* 0x000fe400018f0eff */
[----:B------:R-:W-:-:S04]  /*3a6b0*/  PLOP3.LUT P3, PT, PT, PT, UP0, 0x40, 0x0 ;  /* 0x000000000000781c */ /* 0x000fc80003f6e808 */
[----:B------:R-:W-:Y:S01]  /*3a6c0*/  ISETP.LT.AND P3, PT, R24, c[0x0][0x178], P3 ;  /* 0x00005e0018007a0c */ /* 0x000fe20001f61270 */
[----:B------:R-:W-:-:S04]  /*3a6d0*/  IMAD.WIDE R24, R29, 0x2, R20 ;  /* 0x000000021d187825 */ /* 0x000fc800078e0214 */
[----:B------:R-:W-:Y:S01]  /*3a6e0*/  IMAD.WIDE R28, R29, 0x2, R2 ;  /* 0x000000021d1c7825 */ /* 0x000fe200078e0202 */
[----:B-1----:R-:W-:Y:S04]  /*3a6f0*/  @P0 STG.E.U16 [R24.64], R4 ;  /* 0x0000000418000986 */ /* 0x002fe8000c101508 */
[----:B------:R0:W-:Y:S04]  /*3a700*/  @P1 STG.E.U16 [R28.64], R6 ;  /* 0x000000061c001986 */ /* 0x0001e8000c101508 */
[----:B0-----:R-:W2:Y:S01]  /*3a710*/  LDL.LU R28, [R1+0x192c] ;  /* 0x00192c00011c7983 */ /* 0x001ea20000300800 */
[----:B------:R-:W-:-:S05]  /*3a720*/  LOP3.LUT R22, R0, 0x20, RZ, 0x3c, !PT ;  /* 0x0000002000167812 */ /* 0x000fca00078e3cff */
[----:B------:R0:W1:Y:S01]  /*3a730*/  LDS.128 R12, [R22] ;  /* 0x00000000160c7984 */ /* 0x0000620000000c00 */
[----:B------:R-:W-:Y:S01]  /*3a740*/  UISETP.GE.AND UP1, UPT, UR12, UR10, UPT ;  /* 0x0000000a0c00728c */ /* 0x000fe2000bf26270 */
[----:B------:R-:W-:Y:S01]  /*3a750*/  PLOP3.LUT P2, PT, PT, PT, UP0, 0x40, 0x0 ;  /* 0x000000000000781c */ /* 0x000fe20003f4e808 */
[----:B------:R-:W-:-:S03]  /*3a760*/  UIADD3 UR5, UR4, UR6, URZ ;  /* 0x0000000604057290 */ /* 0x000fc6000fffe03f */
[C---:B------:R-:W-:Y:S02]  /*3a770*/  ISETP.LT.AND P2, PT, R23.reuse, c[0x0][0x178], P2 ;  /* 0x00005e0017007a0c */ /* 0x040fe40001741270 */
[----:B------:R-:W-:Y:S01]  /*3a780*/  PLOP3.LUT P4, PT, PT, PT, UP1, 0x40, 0x0 ;  /* 0x000000000000781c */ /* 0x000fe20003f8e818 */
[----:B------:R-:W-:Y:S01]  /*3a790*/  UIADD3 UR4, UR5, UR6, URZ ;  /* 0x0000000605047290 */ /* 0x000fe2000fffe03f */
[----:B------:R-:W-:Y:S01]  /*3a7a0*/  PLOP3.LUT P0, PT, PT, PT, UP1, 0x40, 0x0 ;  /* 0x000000000000781c */ /* 0x000fe20003f0e818 */
[----:B------:R-:W-:Y:S01]  /*3a7b0*/  IMAD.U32 R19, RZ, RZ, UR5 ;  /* 0x00000005ff137e24 */ /* 0x000fe2000f8e00ff */
[----:B------:R-:W-:Y:S02]  /*3a7c0*/  ISETP.LT.AND P4, PT, R23, c[0x0][0x178], P4 ;  /* 0x00005e0017007a0c */ /* 0x000fe40002781270 */
[----:B------:R-:W-:Y:S01]  /*3a7d0*/  PRMT R25, R4, 0x7632, R25 ;  /* 0x0000763204197816 */ /* 0x000fe20000000019 */
[----:B------:R-:W-:Y:S01]  /*3a7e0*/  IMAD.WIDE R16, R19, 0x2, R20 ;  /* 0x0000000213107825 */ /* 0x000fe200078e0214 */
[----:B------:R-:W-:-:S03]  /*3a7f0*/  PRMT R27, R6, 0x7632, R27 ;  /* 0x00007632061b7816 */ /* 0x000fc6000000001b */
[----:B------:R-:W-:Y:S01]  /*3a800*/  IMAD.WIDE R18, R19, 0x2, R2 ;  /* 0x0000000213127825 */ /* 0x000fe200078e0202 */
[----:B------:R-:W-:Y:S03]  /*3a810*/  @P2 STG.E.U16 [R16.64], R25 ;  /* 0x0000001910002986 */ /* 0x000fe6000c101508 */
[----:B------:R-:W-:Y:S01]  /*3a820*/  IMAD.U32 R26, RZ, RZ, UR4 ;  /* 0x00000004ff1a7e24 */ /* 0x000fe2000f8e00ff */
[----:B------:R3:W-:Y:S01]  /*3a830*/  @P3 STG.E.U16 [R18.64], R27 ;  /* 0x0000001b12003986 */ /* 0x0007e2000c101508 */
[----:B------:R-:W-:Y:S02]  /*3a840*/  IMAD.MOV.U32 R24, RZ, RZ, R23 ;  /* 0x000000ffff187224 */ /* 0x000fe400078e0017 */
[----:B0-----:R-:W-:-:S04]  /*3a850*/  IMAD.WIDE R22, R26, 0x2, R20 ;  /* 0x000000021a167825 */ /* 0x001fc800078e0214 */
[----:B---3--:R-:W-:Y:S01]  /*3a860*/  IMAD.WIDE R26, R26, 0x2, R2 ;  /* 0x000000021a1a7825 */ /* 0x008fe200078e0202 */
[----:B-1----:R-:W-:Y:S01]  /*3a870*/  @P4 STG.E.U16 [R22.64], R12 ;  /* 0x0000000c16004986 */ /* 0x002fe2000c101508 */
[----:B------:R-:W-:Y:S02]  /*3a880*/  PRMT R4, R14, 0x7632, R4 ;  /* 0x000076320e047816 */ /* 0x000fe40000000004 */
[----:B--2---:R-:W-:-:S13]  /*3a890*/  ISETP.LT.AND P0, PT, R28, c[0x0][0x178], P0 ;  /* 0x00005e001c007a0c */ /* 0x004fda0000701270 */
[----:B------:R0:W-:Y:S04]  /*3a8a0*/  @P0 STG.E.U16 [R26.64], R14 ;  /* 0x0000000e1a000986 */ /* 0x0001e8000c101508 */
[----:B0-----:R-:W2:Y:S01]  /*3a8b0*/  LDL.LU R14, [R1+0x1930] ;  /* 0x00193000010e7983 */ /* 0x001ea20000300800 */
[----:B------:R-:W-:-:S06]  /*3a8c0*/  LOP3.LUT R8, R0, 0x40, RZ, 0x3c, !PT ;  /* 0x0000004000087812 */ /* 0x000fcc00078e3cff */
[----:B------:R-:W0:Y:S01]  /*3a8d0*/  LDS.128 R8, [R8] ;  /* 0x0000000008087984 */ /* 0x000e220000000c00 */
[----:B------:R-:W-:Y:S01]  /*3a8e0*/  LOP3.LUT R6, R0, 0x60, RZ, 0x3c, !PT ;  /* 0x0000006000067812 */ /* 0x000fe200078e3cff */
[----:B------:R-:W-:Y:S02]  /*3a8f0*/  UISETP.GE.AND UP0, UPT, UR13, UR10, UPT ;  /* 0x0000000a0d00728c */ /* 0x000fe4000bf06270 */
[----:B------:R-:W-:Y:S02]  /*3a900*/  UISETP.GE.AND UP2, UPT, UR14, UR10, UPT ;  /* 0x0000000a0e00728c */ /* 0x000fe4000bf46270 */
[----:B------:R-:W1:Y:S01]  /*3a910*/  LDS.128 R16, [R6] ;  /* 0x0000000006107984 */ /* 0x000e620000000c00 */
[----:B------:R-:W-:Y:S01]  /*3a920*/  UIADD3 UR4, UR4, UR6, URZ ;  /* 0x0000000604047290 */ /* 0x000fe2000fffe03f */
[----:B------:R-:W-:Y:S02]  /*3a930*/  PLOP3.LUT P1, PT, PT, PT, UP0, 0x40, 0x0 ;  /* 0x000000000000781c */ /* 0x000fe40003f2e808 */
[----:B------:R-:W-:-:S02]  /*3a940*/  PLOP3.LUT P2, PT, PT, PT, UP0, 0x40, 0x0 ;  /* 0x000000000000781c */ /* 0x000fc40003f4e808 */
[----:B------:R-:W-:Y:S01]  /*3a950*/  PLOP3.LUT P3, PT, PT, PT, UP2, 0x40, 0x0 ;  /* 0x000000000000781c */ /* 0x000fe20003f6e828 */
[----:B------:R-:W-:Y:S01]  /*3a960*/  UIADD3 UR5, UR4, UR6, URZ ;  /* 0x0000000604057290 */ /* 0x000fe2000fffe03f */
[----:B------:R-:W-:Y:S02]  /*3a970*/  ISETP.LT.AND P1, PT, R24, c[0x0][0x178], P1 ;  /* 0x00005e0018007a0c */ /* 0x000fe40000f21270 */
[----:B------:R-:W-:Y:S02]  /*3a980*/  ISETP.LT.AND P2, PT, R28, c[0x0][0x178], P2 ;  /* 0x00005e001c007a0c */ /* 0x000fe40001741270 */
[----:B------:R-:W-:Y:S01]  /*3a990*/  ISETP.LT.AND P3, PT, R24, c[0x0][0x178], P3 ;  /* 0x00005e0018007a0c */ /* 0x000fe20001f61270 */
[----:B------:R-:W-:Y:S02]  /*3a9a0*/  IMAD.U32 R23, RZ, RZ, UR4 ;  /* 0x00000004ff177e24 */ /* 0x000fe4000f8e00ff */
[----:B------:R-:W-:Y:S01]  /*3a9b0*/  IMAD.U32 R0, RZ, RZ, UR5 ;  /* 0x00000005ff007e24 */ /* 0x000fe2000f8e00ff */
[----:B------:R-:W-:Y:S01]  /*3a9c0*/  PRMT R12, R12, 0x7632, R12 ;  /* 0x000076320c0c7816 */ /* 0x000fe2000000000c */
[C---:B------:R-:W-:Y:S01]  /*3a9d0*/  IMAD.WIDE R24, R23.reuse, 0x2, R20 ;  /* 0x0000000217187825 */ /* 0x040fe200078e0214 */
[----:B------:R-:W-:Y:S01]  /*3a9e0*/  UISETP.GE.AND UP0, UPT, UR15, UR10, UPT ;  /* 0x0000000a0f00728c */ /* 0x000fe2000bf06270 */
[----:B------:R-:W-:Y:S01]  /*3a9f0*/  PLOP3.LUT P0, PT, PT, PT, UP2, 0x40, 0x0 ;  /* 0x000000000000781c */ /* 0x000fe20003f0e828 */
[----:B------:R-:W-:Y:S01]  /*3aa00*/  UISETP.GE.AND UP1, UPT, UR16, UR10, UPT ;  /* 0x0000000a1000728c */ /* 0x000fe2000bf26270 */
[----:B------:R-:W-:Y:S01]  /*3aa10*/  IMAD.WIDE R22, R23, 0x2, R2 ;  /* 0x0000000217167825 */ /* 0x000fe200078e0202 */
[----:B------:R-:W-:Y:S03]  /*3aa20*/  @P1 STG.E.U16 [R24.64], R12 ;  /* 0x0000000c18001986 */ /* 0x000fe6000c101508 */
[----:B------:R-:W-:Y:S01]  /*3aa30*/  IMAD.WIDE R26, R0, 0x2, R20 ;  /* 0x00000002001a7825 */ /* 0x000fe200078e0214 */
[----:B------:R3:W-:Y:S01]  /*3aa40*/  @P2 STG.E.U16 [R22.64], R4 ;  /* 0x0000000416002986 */ /* 0x0007e2000c101508 */
[----:B------:R-:W-:Y:S01]  /*3aa50*/  PLOP3.LUT P1, PT, PT, PT, UP0, 0x40, 0x0 ;  /* 0x000000000000781c */ /* 0x000fe20003f2e808 */
[----:B------:R-:W-:Y:S01]  /*3aa60*/  UIADD3 UR5, UR5, UR6, URZ ;  /* 0x0000000605057290 */ /* 0x000fe2000fffe03f */
[----:B------:R-:W-:-:S02]  /*3aa70*/  ISETP.LT.AND P0, PT, R28, c[0x0][0x178], P0 ;  /* 0x00005e001c007a0c */ /* 0x000fc40000701270 */
[----:B------:R-:W-:Y:S01]  /*3aa80*/  PLOP3.LUT P2, PT, PT, PT, UP0, 0x40, 0x0 ;  /* 0x000000000000781c */ /* 0x000fe20003f4e808 */
[----:B0-----:R0:W-:Y:S01]  /*3aa90*/  @P3 STG.E.U16 [R26.64], R8 ;  /* 0x000000081a003986 */ /* 0x0011e2000c101508 */
[----:B------:R-:W-:Y:S01]  /*3aaa0*/  PLOP3.LUT P3, PT, PT, PT, UP1, 0x40, 0x0 ;  /* 0x000000000000781c */ /* 0x000fe20003f6e818 */
[----:B------:R-:W-:Y:S01]  /*3aab0*/  UIADD3 UR4, UR5, UR6, URZ ;  /* 0x0000000605047290 */ /* 0x000fe2000fffe03f */
[----:B------:R-:W-:Y:S01]  /*3aac0*/  ISETP.LT.AND P2, PT, R28, c[0x0][0x178], P2 ;  /* 0x00005e001c007a0c */ /* 0x000fe20001741270 */
[----:B---3--:R-:W-:Y:S01]  /*3aad0*/  IMAD.U32 R23, RZ, RZ, UR5 ;  /* 0x00000005ff177e24 */ /* 0x008fe2000f8e00ff */
[----:B------:R-:W-:Y:S01]  /*3aae0*/  PRMT R12, R8, 0x7632, R12 ;  /* 0x00007632080c7816 */ /* 0x000fe2000000000c */
[----:B------:R-:W-:Y:S02]  /*3aaf0*/  UISETP.GE.AND UP0, UPT, UR17, UR10, UPT ;  /* 0x0000000a1100728c */ /* 0x000fe4000bf06270 */
[----:B------:R-:W-:Y:S02]  /*3ab00*/  IMAD.U32 R29, RZ, RZ, UR4 ;  /* 0x00000004ff1d7e24 */ /* 0x000fe4000f8e00ff */
[----:B0-----:R-:W-:Y:S01]  /*3ab10*/  IMAD.WIDE R26, R0, 0x2, R2 ;  /* 0x00000002001a7825 */ /* 0x001fe200078e0202 */
[----:B------:R-:W-:Y:S01]  /*3ab20*/  PRMT R0, R10, 0x7632, R0 ;  /* 0x000076320a007816 */ /* 0x000fe20000000000 */
[----:B------:R-:W-:-:S02]  /*3ab30*/  UISETP.GE.AND UP2, UPT, UR18, UR10, UPT ;  /* 0x0000000a1200728c */ /* 0x000fc4000bf46270 */
[C---:B------:R-:W-:Y:S01]  /*3ab40*/  IMAD.WIDE R24, R23.reuse, 0x2, R20 ;  /* 0x0000000217187825 */ /* 0x040fe200078e0214 */
[----:B------:R0:W-:Y:S01]  /*3ab50*/  @P0 STG.E.U16 [R26.64], R10 ;  /* 0x0000000a1a000986 */ /* 0x0001e2000c101508 */
[----:B------:R-:W-:Y:S02]  /*3ab60*/  PLOP3.LUT P0, PT, PT, PT, UP1, 0x40, 0x0 ;  /* 0x000000000000781c */ /* 0x000fe40003f0e818 */
[----:B------:R-:W-:Y:S01]  /*3ab70*/  IMAD.WIDE R22, R23, 0x2, R2 ;  /* 0x0000000217167825 */ /* 0x000fe200078e0202 */
[----:B------:R-:W-:Y:S01]  /*3ab80*/  UIADD3 UR4, UR4, UR6, URZ ;  /* 0x0000000604047290 */ /* 0x000fe2000fffe03f */
[----:B------:R-:W-:Y:S02]  /*3ab90*/  ISETP.LT.AND P0, PT, R28, c[0x0][0x178], P0 ;  /* 0x00005e001c007a0c */ /* 0x000fe40000701270 */
[----:B0-----:R-:W-:Y:S01]  /*3aba0*/  IMAD.WIDE R26, R29, 0x2, R20 ;  /* 0x000000021d1a7825 */ /* 0x001fe200078e0214 */
[----:B------:R-:W-:Y:S02]  /*3abb0*/  UIADD3 UR5, UR4, UR6, URZ ;  /* 0x0000000604057290 */ /* 0x000fe4000fffe03f */
[----:B------:R-:W-:Y:S01]  /*3abc0*/  UISETP.GE.AND UP1, UPT, UR19, UR10, UPT ;  /* 0x0000000a1300728c */ /* 0x000fe2000bf26270 */
[----:B------:R-:W-:Y:S01]  /*3abd0*/  PRMT R8, R13, 0x7632, R8 ;  /* 0x000076320d087816 */ /* 0x000fe20000000008 */
[----:B------:R-:W-:-:S02]  /*3abe0*/  UISETP.GE.AND UP3, UPT, UR23, UR10, UPT ;  /* 0x0000000a1700728c */ /* 0x000fc4000bf66270 */
[----:B------:R-:W-:Y:S02]  /*3abf0*/  UISETP.GE.AND UP4, UPT, UR24, UR10, UPT ;  /* 0x0000000a1800728c */ /* 0x000fe4000bf86270 */
[----:B------:R-:W-:-:S04]  /*3ac00*/  UISETP.GE.AND UP5, UPT, UR25, UR10, UPT ;  /* 0x0000000a1900728c */ /* 0x000fc8000bfa6270 */
[----:B------:R-:W-:Y:S02]  /*3ac10*/  PLOP3.LUT P6, PT, PT, PT, UP4, 0x40, 0x0 ;  /* 0x000000000000781c */ /* 0x000fe40003fce848 */
[----:B------:R-:W-:Y:S02]  /*3ac20*/  PLOP3.LUT P5, PT, PT, PT, UP5, 0x40, 0x0 ;  /* 0x000000000000781c */ /* 0x000fe40003fae858 */
[----:B------:R-:W-:Y:S02]  /*3ac30*/  PRMT R10, R11, 0x7632, R10 ;  /* 0x000076320b0a7816 */ /* 0x000fe4000000000a */
[C---:B--2---:R-:W-:Y:S02]  /*3ac40*/  ISETP.LT.AND P1, PT, R14.reuse, c[0x0][0x178], P1 ;  /* 0x00005e000e007a0c */ /* 0x044fe40000f21270 */
[----:B------:R-:W-:-:S11]  /*3ac50*/  ISETP.LT.AND P3, PT, R14, c[0x0][0x178], P3 ;  /* 0x00005e000e007a0c */ /* 0x000fd60001f61270 */
[----:B------:R-:W-:Y:S01]  /*3ac60*/  @P1 STG.E.U16 [R24.64], R12 ;  /* 0x0000000c18001986 */ /* 0x000fe2000c101508 */
[----:B------:R-:W-:-:S03]  /*3ac70*/  PLOP3.LUT P1, PT, PT, PT, UP0, 0x40, 0x0 ;  /* 0x000000000000781c */ /* 0x000fc60003f2e808 */
[----:B------:R0:W-:Y:S01]  /*3ac80*/  @P2 STG.E.U16 [R22.64], R0 ;  /* 0x0000000016002986 */ /* 0x0001e2000c101508 */
[----:B------:R-:W-:-:S03]  /*3ac90*/  PLOP3.LUT P2, PT, PT, PT, UP0, 0x40, 0x0 ;  /* 0x000000000000781c */ /* 0x000fc60003f4e808 */
[----:B-1----:R1:W-:Y:S01]  /*3aca0*/  @P3 STG.E.U16 [R26.64], R16 ;  /* 0x000000101a003986 */ /* 0x0023e2000c101508 */
[----:B------:R-:W-:Y:S02]  /*3acb0*/  PLOP3.LUT P3, PT, PT, PT, UP2, 0x40, 0x0 ;  /* 0x000000000000781c */ /* 0x000fe40003f6e828 */
[----:B------:R-:W-:Y:S02]  /*3acc0*/  ISETP.LT.AND P1, PT, R14, c[0x0][0x178], P1 ;  /* 0x00005e000e007a0c */ /* 0x000fe40000f21270 */
[----:B------:R-:W-:Y:S02]  /*3acd0*/  ISETP.LT.AND P2, PT, R28, c[0x0][0x178], P2 ;  /* 0x00005e001c007a0c */ /* 0x000fe40001741270 */
[----:B------:R-:W-:Y:S01]  /*3ace0*/  ISETP.LT.AND P3, PT, R14, c[0x0][0x178], P3 ;  /* 0x00005e000e007a0c */ /* 0x000fe20001f61270 */
[----:B0-----:R-:W-:Y:S02]  /*3acf0*/  IMAD.U32 R23, RZ, RZ, UR4 ;  /* 0x00000004ff177e24 */ /* 0x001fe4000f8e00ff */
[----:B-1----:R-:W-:Y:S01]  /*3ad00*/  IMAD.WIDE R26, R29, 0x2, R2 ;  /* 0x000000021d1a7825 */ /* 0x002fe200078e0202 */
[----:B------:R-:W-:-:S03]  /*3ad10*/  PRMT R12, R16, 0x7632, R12 ;  /* 0x00007632100c7816 */ /* 0x000fc6000000000c */
[----:B------:R-:W-:Y:S01]  /*3ad20*/  IMAD.U32 R29, RZ, RZ, UR5 ;  /* 0x00000005ff1d7e24 */ /* 0x000fe2000f8e00ff */
[----:B------:R-:W-:Y:S01]  /*3ad30*/  PRMT R0, R18, 0x7632, R0 ;  /* 0x0000763212007816 */ /* 0x000fe20000000000 */
[C---:B------:R-:W-:Y:S01]  /*3ad40*/  IMAD.WIDE R24, R23.reuse, 0x2, R20 ;  /* 0x0000000217187825 */ /* 0x040fe200078e0214 */
[----:B------:R0:W-:Y:S01]  /*3ad50*/  @P0 STG.E.U16 [R26.64], R18 ;  /* 0x000000121a000986 */ /* 0x0001e2000c101508 */
[----:B------:R-:W-:Y:S02]  /*3ad60*/  UISETP.GE.AND UP0, UPT, UR20, UR10, UPT ;  /* 0x0000000a1400728c */ /* 0x000fe4000bf06270 */
[----:B------:R-:W-:Y:S01]  /*3ad70*/  IMAD.WIDE R22, R23, 0x2, R2 ;  /* 0x0000000217167825 */ /* 0x000fe200078e0202 */
[----:B------:R1:W-:Y:S01]  /*3ad80*/  @P1 STG.E.U16 [R24.64], R12 ;  /* 0x0000000c18001986 */ /* 0x0003e2000c101508 */
[----:B------:R-:W-:Y:S01]  /*3ad90*/  PLOP3.LUT P0, PT, PT, PT, UP2, 0x40, 0x0 ;  /* 0x000000000000781c */ /* 0x000fe20003f0e828 */
[----:B------:R-:W-:Y:S01]  /*3ada0*/  UIADD3 UR5, UR5, UR6, URZ ;  /* 0x0000000605057290 */ /* 0x000fe2000fffe03f */
[----:B------:R-:W-:Y:S01]  /*3adb0*/  PLOP3.LUT P1, PT, PT, PT, UP1, 0x40, 0x0 ;  /* 0x000000000000781c */ /* 0x000fe20003f2e818 */
[----:B------:R2:W-:Y:S01]  /*3adc0*/  @P2 STG.E.U16 [R22.64], R0 ;  /* 0x0000000016002986 */ /* 0x0005e2000c101508 */
[----:B0-----:R-:W-:Y:S01]  /*3add0*/  IMAD.WIDE R26, R29, 0x2, R20 ;  /* 0x000000021d1a7825 */ /* 0x001fe200078e0214 */
[----:B------:R-:W-:Y:S01]  /*3ade0*/  PLOP3.LUT P2, PT, PT, PT, UP1, 0x40, 0x0 ;  /* 0x000000000000781c */ /* 0x000fe20003f4e818 */
[----:B------:R-:W-:Y:S01]  /*3adf0*/  UIADD3 UR4, UR5, UR6, URZ ;  /* 0x0000000605047290 */ /* 0x000fe2000fffe03f */
[----:B------:R-:W-:-:S02]  /*3ae00*/  ISETP.LT.AND P0, PT, R28, c[0x0][0x178], P0 ;  /* 0x00005e001c007a0c */ /* 0x000fc40000701270 */
[----:B------:R0:W-:Y:S01]  /*3ae10*/  @P3 STG.E.U16 [R26.64], R5 ;  /* 0x000000051a003986 */ /* 0x0001e2000c101508 */
[----:B------:R-:W-:Y:S02]  /*3ae20*/  PLOP3.LUT P3, PT, PT, PT, UP0, 0x40, 0x0 ;  /* 0x000000000000781c */ /* 0x000fe40003f6e808 */
[----:B------:R-:W-:Y:S02]  /*3ae30*/  ISETP.LT.AND P1, PT, R14, c[0x0][0x178], P1 ;  /* 0x00005e000e007a0c */ /* 0x000fe40000f21270 */
[----:B------:R-:W-:Y:S02]  /*3ae40*/  ISETP.LT.AND P2, PT, R28, c[0x0][0x178], P2 ;  /* 0x00005e001c007a0c */ /* 0x000fe40001741270 */
[----:B------:R-:W-:Y:S01]  /*3ae50*/  ISETP.LT.AND P3, PT, R14, c[0x0][0x178], P3 ;  /* 0x00005e000e007a0c */ /* 0x000fe20001f61270 */
[----:B-1----:R-:W-:Y:S02]  /*3ae60*/  IMAD.U32 R25, RZ, RZ, UR5 ;  /* 0x00000005ff197e24 */ /* 0x002fe4000f8e00ff */
[----:B--2---:R-:W-:Y:S01]  /*3ae70*/  IMAD.WIDE R22, R29, 0x2, R2 ;  /* 0x000000021d167825 */ /* 0x004fe200078e0202 */
[----:B------:R-:W-:-:S03]  /*3ae80*/  PRMT R0, R5, 0x7632, R0 ;  /* 0x0000763205007816 */ /* 0x000fc60000000000 */
[----:B------:R-:W-:Y:S01]  /*3ae90*/  IMAD.U32 R29, RZ, RZ, UR4 ;  /* 0x00000004ff1d7e24 */ /* 0x000fe2000f8e00ff */
[----:B------:R-:W-:Y:S01]  /*3aea0*/  PRMT R12, R7, 0x7632, R12 ;  /* 0x00007632070c7816 */ /* 0x000fe2000000000c */
[----:B0-----:R-:W-:Y:S01]  /*3aeb0*/  IMAD.WIDE R4, R25, 0x2, R20 ;  /* 0x0000000219047825 */ /* 0x001fe200078e0214 */
[----:B------:R-:W-:-:S03]  /*3aec0*/  UISETP.GE.AND UP1, UPT, UR21, UR10, UPT ;  /* 0x0000000a1500728c */ /* 0x000fc6000bf26270 */
[----:B------:R-:W-:Y:S01]  /*3aed0*/  IMAD.WIDE R24, R25, 0x2, R2 ;  /* 0x0000000219187825 */ /* 0x000fe200078e0202 */
[----:B------:R-:W-:Y:S01]  /*3aee0*/  UISETP.GE.AND UP2, UPT, UR22, UR10, UPT ;  /* 0x0000000a1600728c */ /* 0x000fe2000bf46270 */
[----:B------:R-:W-:Y:S02]  /*3aef0*/  @P0 STG.E.U16 [R22.64], R7 ;  /* 0x0000000716000986 */ /* 0x000fe4000c101508 */
[----:B------:R-:W-:Y:S02]  /*3af00*/  IMAD.WIDE R26, R29, 0x2, R20 ;  /* 0x000000021d1a7825 */ /* 0x000fe400078e0214 */
[----:B------:R-:W-:Y:S01]  /*3af10*/  @P1 STG.E.U16 [R4.64], R0 ;  /* 0x0000000004001986 */ /* 0x000fe2000c101508 */
[----:B------:R-:W-:Y:S01]  /*3af20*/  PLOP3.LUT P1, PT, PT, PT, UP0, 0x40, 0x0 ;  /* 0x000000000000781c */ /* 0x000fe20003f2e808 */
[----:B------:R-:W-:Y:S01]  /*3af30*/  UIADD3 UR4, UR4, UR6, URZ ;  /* 0x0000000604047290 */ /* 0x000fe2000fffe03f */
[----:B------:R-:W-:Y:S01]  /*3af40*/  PLOP3.LUT P4, PT, PT, PT, UP1, 0x40, 0x0 ;  /* 0x000000000000781c */ /* 0x000fe20003f8e818 */
[----:B------:R0:W-:Y:S01]  /*3af50*/  @P2 STG.E.U16 [R24.64], R12 ;  /* 0x0000000c18002986 */ /* 0x0001e2000c101508 */
[----:B------:R-:W-:-:S03]  /*3af60*/  PLOP3.LUT P2, PT, PT, PT, UP2, 0x40, 0x0 ;  /* 0x000000000000781c */ /* 0x000fc60003f4e828 */
[----:B------:R1:W-:Y:S01]  /*3af70*/  @P3 STG.E.U16 [R26.64], R13 ;  /* 0x0000000d1a003986 */ /* 0x0003e2000c101508 */
[----:B------:R-:W-:Y:S01]  /*3af80*/  PLOP3.LUT P3, PT, PT, PT, UP1, 0x40, 0x0 ;  /* 0x000000000000781c */ /* 0x000fe20003f6e818 */
[----:B------:R-:W-:Y:S01]  /*3af90*/  UIADD3 UR5, UR4, UR6, URZ ;  /* 0x0000000604057290 */ /* 0x000fe2000fffe03f */
[----:B------:R-:W-:Y:S02]  /*3afa0*/  ISETP.LT.AND P1, PT, R28, c[0x0][0x178], P1 ;  /* 0x00005e001c007a0c */ /* 0x000fe40000f21270 */
[----:B------:R-:W-:Y:S02]  /*3afb0*/  ISETP.LT.AND P4, PT, R14, c[0x0][0x178], P4 ;  /* 0x00005e000e007a0c */ /* 0x000fe40002781270 */
[----:B------:R-:W-:Y:S02]  /*3afc0*/  ISETP.LT.AND P3, PT, R28, c[0x0][0x178], P3 ;  /* 0x00005e001c007a0c */ /* 0x000fe40001f61270 */
[----:B------:R-:W-:Y:S01]  /*3afd0*/  ISETP.LT.AND P2, PT, R14, c[0x0][0x178], P2 ;  /* 0x00005e000e007a0c */ /* 0x000fe20001741270 */
[----:B0-----:R-:W-:-:S02]  /*3afe0*/  IMAD.U32 R25, RZ, RZ, UR5 ;  /* 0x00000005ff197e24 */ /* 0x001fc4000f8e00ff */
[----:B-1----:R-:W-:Y:S02]  /*3aff0*/  IMAD.U32 R13, RZ, RZ, UR4 ;  /* 0x00000004ff0d7e24 */ /* 0x002fe4000f8e00ff */
[----:B------:R-:W-:Y:S01]  /*3b000*/  IMAD.WIDE R4, R29, 0x2, R2 ;  /* 0x000000021d047825 */ /* 0x000fe200078e0202 */
[----:B------:R-:W-:-:S03]  /*3b010*/  PRMT R0, R15, 0x7632, R0 ;  /* 0x000076320f007816 */ /* 0x000fc60000000000 */
[C---:B------:R-:W-:Y:S01]  /*3b020*/  IMAD.WIDE R6, R13.reuse, 0x2, R20 ;  /* 0x000000020d067825 */ /* 0x040fe200078e0214 */
[----:B------:R-:W-:Y:S03]  /*3b030*/  @P1 STG.E.U16 [R4.64], R15 ;  /* 0x0000000f04001986 */ /* 0x000fe6000c101508 */
[----:B------:R-:W-:Y:S01]  /*3b040*/  IMAD.WIDE R12, R13, 0x2, R2 ;  /* 0x000000020d0c7825 */ /* 0x000fe200078e0202 */
[----:B------:R-:W-:Y:S03]  /*3b050*/  @P4 STG.E.U16 [R6.64], R8 ;  /* 0x0000000806004986 */ /* 0x000fe6000c101508 */
[----:B------:R-:W-:Y:S01]  /*3b060*/  IMAD.WIDE R22, R25, 0x2, R20 ;  /* 0x0000000219167825 */ /* 0x000fe200078e0214 */
[----:B------:R-:W-:Y:S01]  /*3b070*/  PLOP3.LUT P1, PT, PT, PT, UP2, 0x40, 0x0 ;  /* 0x000000000000781c */ /* 0x000fe20003f2e828 */
[----:B------:R-:W-:Y:S01]  /*3b080*/  UIADD3 UR5, UR5, UR6, URZ ;  /* 0x0000000605057290 */ /* 0x000fe2000fffe03f */
[----:B------:R0:W-:Y:S01]  /*3b090*/  @P3 STG.E.U16 [R12.64], R0 ;  /* 0x000000000c003986 */ /* 0x0001e2000c101508 */
[----:B------:R-:W-:-:S03]  /*3b0a0*/  PLOP3.LUT P0, PT, PT, PT, UP3, 0x40, 0x0 ;  /* 0x000000000000781c */ /* 0x000fc60003f0e838 */
[----:B------:R1:W-:Y:S01]  /*3b0b0*/  @P2 STG.E.U16 [R22.64], R9 ;  /* 0x0000000916002986 */ /* 0x0003e2000c101508 */
[----:B------:R-:W-:Y:S01]  /*3b0c0*/  PLOP3.LUT P2, PT, PT, PT, UP3, 0x40, 0x0 ;  /* 0x000000000000781c */ /* 0x000fe20003f4e838 */
[----:B------:R-:W-:Y:S01]  /*3b0d0*/  UIADD3 UR7, UR5, UR6, URZ ;  /* 0x0000000605077290 */ /* 0x000fe2000fffe03f */
[----:B------:R-:W-:Y:S02]  /*3b0e0*/  ISETP.LT.AND P1, PT, R28, c[0x0][0x178], P1 ;  /* 0x00005e001c007a0c */ /* 0x000fe40000f21270 */
[----:B------:R-:W-:Y:S02]  /*3b0f0*/  PLOP3.LUT P4, PT, PT, PT, UP4, 0x40, 0x0 ;  /* 0x000000000000781c */ /* 0x000fe40003f8e848 */
[----:B------:R-:W-:Y:S01]  /*3b100*/  ISETP.LT.AND P0, PT, R14, c[0x0][0x178], P0 ;  /* 0x00005e000e007a0c */ /* 0x000fe20000701270 */
[----:B------:R-:W-:Y:S01]  /*3b110*/  UIADD3 UR4, UR7, UR6, URZ ;  /* 0x0000000607047290 */ /* 0x000fe2000fffe03f */
[----:B------:R-:W-:Y:S02]  /*3b120*/  PLOP3.LUT P3, PT, PT, PT, UP5, 0x40, 0x0 ;  /* 0x000000000000781c */ /* 0x000fe40003f6e858 */
[----:B------:R-:W-:-:S02]  /*3b130*/  ISETP.LT.AND P2, PT, R28, c[0x0][0x178], P2 ;  /* 0x00005e001c007a0c */ /* 0x000fc40001741270 */
[----:B------:R-:W-:Y:S02]  /*3b140*/  ISETP.LT.AND P6, PT, R14, c[0x0][0x178], P6 ;  /* 0x00005e000e007a0c */ /* 0x000fe400037c1270 */
[----:B------:R-:W-:Y:S02]  /*3b150*/  ISETP.LT.AND P4, PT, R28, c[0x0][0x178], P4 ;  /* 0x00005e001c007a0c */ /* 0x000fe40002781270 */
[----:B0-----:R-:W-:Y:S01]  /*3b160*/  PRMT R0, R9, 0x7632, R0 ;  /* 0x0000763209007816 */ /* 0x001fe20000000000 */
[----:B-1----:R-:W-:Y:S01]  /*3b170*/  IMAD.U32 R9, RZ, RZ, UR5 ;  /* 0x00000005ff097e24 */ /* 0x002fe2000f8e00ff */
[----:B------:R-:W-:Y:S01]  /*3b180*/  ISETP.LT.AND P5, PT, R14, c[0x0][0x178], P5 ;  /* 0x00005e000e007a0c */ /* 0x000fe20002fa1270 */
[----:B------:R-:W-:Y:S01]  /*3b190*/  IMAD.U32 R15, RZ, RZ, UR7 ;  /* 0x00000007ff0f7e24 */ /* 0x000fe2000f8e00ff */
[----:B------:R-:W-:Y:S01]  /*3b1a0*/  ISETP.LT.AND P3, PT, R28, c[0x0][0x178], P3 ;  /* 0x00005e001c007a0c */ /* 0x000fe20001f61270 */
[----:B------:R-:W-:-:S04]  /*3b1b0*/  IMAD.WIDE R4, R25, 0x2, R2 ;  /* 0x0000000219047825 */ /* 0x000fc800078e0202 */
[----:B------:R-:W-:Y:S02]  /*3b1c0*/  IMAD.U32 R23, RZ, RZ, UR4 ;  /* 0x00000004ff177e24 */ /* 0x000fe4000f8e00ff */
[C---:B------:R-:W-:Y:S01]  /*3b1d0*/  IMAD.WIDE R6, R9.reuse, 0x2, R20 ;  /* 0x0000000209067825 */ /* 0x040fe200078e0214 */
[----:B------:R0:W-:Y:S03]  /*3b1e0*/  @P1 STG.E.U16 [R4.64], R11 ;  /* 0x0000000b04001986 */ /* 0x0001e6000c101508 */
[----:B------:R-:W-:Y:S01]  /*3b1f0*/  IMAD.WIDE R8, R9, 0x2, R2 ;  /* 0x0000000209087825 */ /* 0x000fe200078e0202 */
[----:B------:R1:W-:Y:S03]  /*3b200*/  @P0 STG.E.U16 [R6.64], R0 ;  /* 0x0000000006000986 */ /* 0x0003e6000c101508 */
[C---:B------:R-:W-:Y:S01]  /*3b210*/  IMAD.WIDE R12, R15.reuse, 0x2, R20 ;  /* 0x000000020f0c7825 */ /* 0x040fe200078e0214 */
[----:B------:R1:W-:Y:S03]  /*3b220*/  @P2 STG.E.U16 [R8.64], R10 ;  /* 0x0000000a08002986 */ /* 0x0003e6000c101508 */
[----:B------:R-:W-:Y:S01]  /*3b230*/  IMAD.WIDE R14, R15, 0x2, R2 ;  /* 0x000000020f0e7825 */ /* 0x000fe200078e0202 */
[----:B0-----:R-:W-:-:S03]  /*3b240*/  PRMT R5, R17, 0x7632, R5 ;  /* 0x0000763211057816 */ /* 0x001fc60000000005 */
[C---:B------:R-:W-:Y:S01]  /*3b250*/  IMAD.WIDE R20, R23.reuse, 0x2, R20 ;  /* 0x0000000217147825 */ /* 0x040fe200078e0214 */
[----:B------:R1:W-:Y:S04]  /*3b260*/  @P6 STG.E.U16 [R12.64], R17 ;  /* 0x000000110c006986 */ /* 0x0003e8000c101508 */
[----:B------:R1:W-:Y:S01]  /*3b270*/  @P4 STG.E.U16 [R14.64], R19 ;  /* 0x000000130e004986 */ /* 0x0003e2000c101508 */
[----:B------:R-:W-:-:S03]  /*3b280*/  IMAD.WIDE R2, R23, 0x2, R2 ;  /* 0x0000000217027825 */ /* 0x000fc600078e0202 */
[----:B------:R1:W-:Y:S01]  /*3b290*/  @P5 STG.E.U16 [R20.64], R5 ;  /* 0x0000000514005986 */ /* 0x0003e2000c101508 */
[----:B------:R-:W-:Y:S05]  /*3b2a0*/  @!P3 EXIT ;  /* 0x000000000000b94d */ /* 0x000fea0003800000 */
[----:B-1----:R-:W-:-:S05]  /*3b2b0*/  PRMT R19, R19, 0x7632, R19 ;  /* 0x0000763213137816 */ /* 0x002fca0000000013 */
[----:B------:R-:W-:Y:S01]  /*3b2c0*/  STG.E.U16 [R2.64], R19 ;  /* 0x0000001302007986 */ /* 0x000fe2000c101508 */
[----:B------:R-:W-:Y:S05]  /*3b2d0*/  EXIT ;  /* 0x000000000000794d */ /* 0x000fea0003800000 */
.L_x_4:
[----:B------:R-:W-:-:S00]  /*3b2e0*/  BRA `(.L_x_4) ;  /* 0xfffffff000007947 */ /* 0x000fc0000383ffff */
[----:B------:R-:W-:-:S00]  /*3b2f0*/  NOP ;  /* 0x0000000000007918 */ /* 0x000fc00000000000 */
        /* <DEDUP_REMOVED lines=8> */
.L_x_5:


//--------------------- .nv.shared.matmul_kernel  --------------------------
	.section	.nv.shared.matmul_kernel,"aw",@nobits
	.sectionflags	@""
	.align	16
